//
// Generated by NVIDIA NVVM Compiler
//
// Compiler Build ID: CL-36424714
// Cuda compilation tools, release 13.0, V13.0.88
// Based on NVVM 20.0.0
//

.version 9.0
.target sm_100
.address_size 64

	// .globl	_Z9rearrangePxP9longlong2x
.extern .shared .align 16 .b8 u[];
.extern .shared .align 16 .b8 u_g[];

.visible .entry _Z9rearrangePxP9longlong2x(
	.param .u64 .ptr .align 1 _Z9rearrangePxP9longlong2x_param_0,
	.param .u64 .ptr .align 1 _Z9rearrangePxP9longlong2x_param_1,
	.param .u64 _Z9rearrangePxP9longlong2x_param_2
)
{
	.reg .pred 	%p<2>;
	.reg .b32 	%r<5>;
	.reg .b64 	%rd<17>;

	ld.param.u64 	%rd2, [_Z9rearrangePxP9longlong2x_param_0];
	ld.param.u64 	%rd3, [_Z9rearrangePxP9longlong2x_param_1];
	ld.param.u64 	%rd4, [_Z9rearrangePxP9longlong2x_param_2];
	mov.u32 	%r1, %ctaid.x;
	mov.u32 	%r2, %ntid.x;
	mov.u32 	%r3, %tid.x;
	mad.lo.s32 	%r4, %r1, %r2, %r3;
	cvt.u64.u32 	%rd1, %r4;
	setp.le.s64 	%p1, %rd4, %rd1;
	@%p1 bra 	$L__BB0_2;
	cvta.to.global.u64 	%rd5, %rd3;
	cvta.to.global.u64 	%rd6, %rd2;
	shl.b64 	%rd7, %rd1, 4;
	add.s64 	%rd8, %rd5, %rd7;
	ld.global.v2.u64 	{%rd9, %rd10}, [%rd8];
	shl.b64 	%rd11, %rd9, 3;
	add.s64 	%rd12, %rd6, %rd11;
	ld.global.u64 	%rd13, [%rd12];
	shl.b64 	%rd14, %rd10, 3;
	add.s64 	%rd15, %rd6, %rd14;
	ld.global.u64 	%rd16, [%rd15];
	st.global.u64 	[%rd12], %rd16;
	st.global.u64 	[%rd15], %rd13;
$L__BB0_2:
	ret;

}
	// .globl	_Z5naivePxxS_x
.visible .entry _Z5naivePxxS_x(
	.param .u64 .ptr .align 1 _Z5naivePxxS_x_param_0,
	.param .u64 _Z5naivePxxS_x_param_1,
	.param .u64 .ptr .align 1 _Z5naivePxxS_x_param_2,
	.param .u64 _Z5naivePxxS_x_param_3
)
{
	.reg .pred 	%p<4>;
	.reg .b32 	%r<11>;
	.reg .b64 	%rd<56>;

	ld.param.u64 	%rd11, [_Z5naivePxxS_x_param_0];
	ld.param.u64 	%rd12, [_Z5naivePxxS_x_param_1];
	ld.param.u64 	%rd13, [_Z5naivePxxS_x_param_2];
	ld.param.u64 	%rd14, [_Z5naivePxxS_x_param_3];
	mov.u32 	%r1, %ntid.x;
	mov.u32 	%r2, %ctaid.x;
	mov.u32 	%r3, %tid.x;
	mad.lo.s32 	%r4, %r1, %r2, %r3;
	cvt.u64.u32 	%rd1, %r4;
	mul.wide.u32 	%rd15, %r4, 2;
	setp.ge.s64 	%p1, %rd15, %rd12;
	@%p1 bra 	$L__BB1_8;
	and.b64  	%rd16, %rd14, -4294967296;
	setp.ne.s64 	%p2, %rd16, 0;
	@%p2 bra 	$L__BB1_3;
	cvt.u32.u64 	%r5, %rd14;
	cvt.u32.u64 	%r6, %rd1;
	rem.u32 	%r7, %r6, %r5;
	cvt.u64.u32 	%rd54, %r7;
	bra.uni 	$L__BB1_4;
$L__BB1_3:
	rem.s64 	%rd54, %rd1, %rd14;
$L__BB1_4:
	sub.s64 	%rd17, %rd1, %rd54;
	shl.b64 	%rd18, %rd17, 1;
	add.s64 	%rd5, %rd18, %rd54;
	mul.lo.s64 	%rd6, %rd54, %rd12;
	shl.b64 	%rd7, %rd14, 1;
	or.b64  	%rd19, %rd6, %rd7;
	and.b64  	%rd20, %rd19, -4294967296;
	setp.ne.s64 	%p3, %rd20, 0;
	@%p3 bra 	$L__BB1_6;
	cvt.u32.u64 	%r8, %rd7;
	cvt.u32.u64 	%r9, %rd6;
	div.u32 	%r10, %r9, %r8;
	cvt.u64.u32 	%rd55, %r10;
	bra.uni 	$L__BB1_7;
$L__BB1_6:
	div.s64 	%rd55, %rd6, %rd7;
$L__BB1_7:
	cvta.to.global.u64 	%rd21, %rd13;
	shl.b64 	%rd22, %rd55, 3;
	add.s64 	%rd23, %rd21, %rd22;
	ld.global.u64 	%rd24, [%rd23];
	cvta.to.global.u64 	%rd25, %rd11;
	shl.b64 	%rd26, %rd5, 3;
	add.s64 	%rd27, %rd25, %rd26;
	ld.global.u64 	%rd28, [%rd27];
	shl.b64 	%rd29, %rd14, 3;
	add.s64 	%rd30, %rd27, %rd29;
	ld.global.u64 	%rd31, [%rd30];
	mul.lo.s64 	%rd32, %rd31, %rd24;
	mul.hi.s64 	%rd33, %rd32, 5270498295554651223;
	shr.u64 	%rd34, %rd33, 63;
	shr.s64 	%rd35, %rd33, 27;
	add.s64 	%rd36, %rd35, %rd34;
	mul.lo.s64 	%rd37, %rd36, 469762049;
	sub.s64 	%rd38, %rd32, %rd37;
	add.s64 	%rd39, %rd38, %rd28;
	mul.hi.s64 	%rd40, %rd39, 5270498295554651223;
	shr.u64 	%rd41, %rd40, 63;
	shr.s64 	%rd42, %rd40, 27;
	add.s64 	%rd43, %rd42, %rd41;
	mul.lo.s64 	%rd44, %rd43, 469762049;
	sub.s64 	%rd45, %rd39, %rd44;
	st.global.u64 	[%rd27], %rd45;
	sub.s64 	%rd46, %rd28, %rd38;
	add.s64 	%rd47, %rd46, 469762049;
	mul.hi.s64 	%rd48, %rd47, 5270498295554651223;
	shr.u64 	%rd49, %rd48, 63;
	shr.s64 	%rd50, %rd48, 27;
	add.s64 	%rd51, %rd50, %rd49;
	mul.lo.s64 	%rd52, %rd51, 469762049;
	sub.s64 	%rd53, %rd47, %rd52;
	st.global.u64 	[%rd30], %rd53;
$L__BB1_8:
	ret;

}
	// .globl	_Z4GZKPPxiS_iiii
.visible .entry _Z4GZKPPxiS_iiii(
	.param .u64 .ptr .align 1 _Z4GZKPPxiS_iiii_param_0,
	.param .u32 _Z4GZKPPxiS_iiii_param_1,
	.param .u64 .ptr .align 1 _Z4GZKPPxiS_iiii_param_2,
	.param .u32 _Z4GZKPPxiS_iiii_param_3,
	.param .u32 _Z4GZKPPxiS_iiii_param_4,
	.param .u32 _Z4GZKPPxiS_iiii_param_5,
	.param .u32 _Z4GZKPPxiS_iiii_param_6
)
{
	.reg .pred 	%p<10>;
	.reg .b32 	%r<64>;
	.reg .b64 	%rd<40>;

	ld.param.u64 	%rd4, [_Z4GZKPPxiS_iiii_param_0];
	ld.param.u32 	%r13, [_Z4GZKPPxiS_iiii_param_1];
	ld.param.u64 	%rd5, [_Z4GZKPPxiS_iiii_param_2];
	ld.param.u32 	%r14, [_Z4GZKPPxiS_iiii_param_3];
	ld.param.u32 	%r15, [_Z4GZKPPxiS_iiii_param_4];
	ld.param.u32 	%r16, [_Z4GZKPPxiS_iiii_param_5];
	ld.param.u32 	%r17, [_Z4GZKPPxiS_iiii_param_6];
	mov.u32 	%r18, %ctaid.x;
	mul.lo.s32 	%r19, %r15, %r18;
	rem.u32 	%r20, %r19, %r14;
	sub.s32 	%r21, %r19, %r20;
	shl.b32 	%r22, %r16, 1;
	mad.lo.s32 	%r1, %r22, %r21, %r20;
	mov.u32 	%r2, %tid.x;
	div.u32 	%r23, %r2, %r15;
	mul.lo.s32 	%r24, %r23, %r15;
	sub.s32 	%r25, %r2, %r24;
	shl.b32 	%r26, %r23, 1;
	mad.lo.s32 	%r3, %r22, %r25, %r26;
	add.s32 	%r27, %r1, %r25;
	mad.lo.s32 	%r4, %r26, %r14, %r27;
	add.s32 	%r28, %r4, %r14;
	setp.ge.s32 	%p1, %r28, %r13;
	@%p1 bra 	$L__BB2_7;
	cvta.to.global.u64 	%rd6, %rd4;
	mul.wide.s32 	%rd7, %r4, 8;
	add.s64 	%rd1, %rd6, %rd7;
	ld.global.u64 	%rd8, [%rd1];
	shl.b32 	%r29, %r3, 3;
	mov.u32 	%r30, u;
	add.s32 	%r5, %r30, %r29;
	mul.wide.s32 	%rd9, %r14, 8;
	add.s64 	%rd2, %rd1, %rd9;
	ld.global.u64 	%rd10, [%rd2];
	st.shared.v2.u64 	[%r5], {%rd8, %rd10};
	bar.sync 	0;
	rem.u32 	%r6, %r2, %r16;
	setp.lt.s32 	%p2, %r17, 1;
	setp.ge.s32 	%p3, %r14, %r13;
	or.pred  	%p4, %p2, %p3;
	@%p4 bra 	$L__BB2_6;
	shl.b32 	%r32, %r14, 1;
	sub.s32 	%r7, %r32, %r15;
	cvta.to.global.u64 	%rd3, %rd5;
	sub.s32 	%r33, %r2, %r6;
	shl.b32 	%r8, %r33, 1;
	mov.b32 	%r62, 1;
	mov.u32 	%r63, %r62;
$L__BB2_3:
	setp.lt.u32 	%p5, %r62, 33;
	@%p5 bra 	$L__BB2_5;
	bar.sync 	0;
$L__BB2_5:
	shl.b32 	%r11, %r62, 1;
	not.b32 	%r34, %r62;
	add.s32 	%r35, %r62, -1;
	and.b32  	%r36, %r34, %r35;
	popc.b32 	%r37, %r36;
	shr.u32 	%r38, %r6, %r37;
	and.b32  	%r39, %r35, %r6;
	mad.lo.s32 	%r40, %r38, %r11, %r39;
	div.u32 	%r41, %r2, %r16;
	shr.u32 	%r42, %r40, 1;
	mad.lo.s32 	%r43, %r42, %r15, %r41;
	div.s32 	%r44, %r43, %r15;
	and.b32  	%r45, %r39, 1;
	setp.eq.b32 	%p6, %r45, 1;
	selp.b32 	%r46, %r14, 0, %p6;
	add.s32 	%r47, %r46, %r1;
	add.s32 	%r48, %r47, %r43;
	mad.lo.s32 	%r49, %r7, %r44, %r48;
	mul.lo.s32 	%r50, %r62, %r14;
	shl.b32 	%r51, %r50, 1;
	rem.s32 	%r52, %r49, %r51;
	div.s32 	%r53, %r13, %r51;
	mul.lo.s32 	%r54, %r53, %r52;
	mul.wide.s32 	%rd11, %r54, 8;
	add.s64 	%rd12, %rd3, %rd11;
	ld.global.u64 	%rd13, [%rd12];
	add.s32 	%r55, %r40, %r8;
	shl.b32 	%r56, %r55, 3;
	mov.u32 	%r57, u;
	add.s32 	%r58, %r57, %r56;
	ld.shared.u64 	%rd14, [%r58];
	shl.b32 	%r59, %r62, 3;
	add.s32 	%r60, %r58, %r59;
	ld.shared.u64 	%rd15, [%r60];
	mul.lo.s64 	%rd16, %rd15, %rd13;
	mul.hi.s64 	%rd17, %rd16, 5270498295554651223;
	shr.u64 	%rd18, %rd17, 63;
	shr.s64 	%rd19, %rd17, 27;
	add.s64 	%rd20, %rd19, %rd18;
	mul.lo.s64 	%rd21, %rd20, 469762049;
	sub.s64 	%rd22, %rd16, %rd21;
	add.s64 	%rd23, %rd22, %rd14;
	mul.hi.s64 	%rd24, %rd23, 5270498295554651223;
	shr.u64 	%rd25, %rd24, 63;
	shr.s64 	%rd26, %rd24, 27;
	add.s64 	%rd27, %rd26, %rd25;
	mul.lo.s64 	%rd28, %rd27, 469762049;
	sub.s64 	%rd29, %rd23, %rd28;
	st.shared.u64 	[%r58], %rd29;
	sub.s64 	%rd30, %rd14, %rd22;
	add.s64 	%rd31, %rd30, 469762049;
	mul.hi.s64 	%rd32, %rd31, 5270498295554651223;
	shr.u64 	%rd33, %rd32, 63;
	shr.s64 	%rd34, %rd32, 27;
	add.s64 	%rd35, %rd34, %rd33;
	mul.lo.s64 	%rd36, %rd35, 469762049;
	sub.s64 	%rd37, %rd31, %rd36;
	st.shared.u64 	[%r60], %rd37;
	add.s32 	%r12, %r63, 1;
	setp.lt.s32 	%p7, %r63, %r17;
	mul.lo.s32 	%r61, %r11, %r14;
	setp.lt.s32 	%p8, %r61, %r13;
	and.pred  	%p9, %p7, %p8;
	mov.u32 	%r62, %r11;
	mov.u32 	%r63, %r12;
	@%p9 bra 	$L__BB2_3;
$L__BB2_6:
	bar.sync 	0;
	ld.shared.v2.u64 	{%rd38, %rd39}, [%r5];
	st.global.u64 	[%rd1], %rd38;
	st.global.u64 	[%rd2], %rd39;
$L__BB2_7:
	ret;

}
	// .globl	_Z13naive_no_swapPxS_xS_j
.visible .entry _Z13naive_no_swapPxS_xS_j(
	.param .u64 .ptr .align 1 _Z13naive_no_swapPxS_xS_j_param_0,
	.param .u64 .ptr .align 1 _Z13naive_no_swapPxS_xS_j_param_1,
	.param .u64 _Z13naive_no_swapPxS_xS_j_param_2,
	.param .u64 .ptr .align 1 _Z13naive_no_swapPxS_xS_j_param_3,
	.param .u32 _Z13naive_no_swapPxS_xS_j_param_4
)
{
	.reg .pred 	%p<5>;
	.reg .b32 	%r<17>;
	.reg .b64 	%rd<46>;

	ld.param.u64 	%rd8, [_Z13naive_no_swapPxS_xS_j_param_0];
	ld.param.u64 	%rd9, [_Z13naive_no_swapPxS_xS_j_param_1];
	ld.param.u64 	%rd10, [_Z13naive_no_swapPxS_xS_j_param_2];
	ld.param.u64 	%rd11, [_Z13naive_no_swapPxS_xS_j_param_3];
	ld.param.u32 	%r2, [_Z13naive_no_swapPxS_xS_j_param_4];
	mov.u32 	%r3, %ntid.x;
	mov.u32 	%r4, %ctaid.x;
	mov.u32 	%r5, %tid.x;
	mad.lo.s32 	%r1, %r3, %r4, %r5;
	shr.u64 	%rd12, %rd10, 63;
	add.s64 	%rd13, %rd10, %rd12;
	shr.u64 	%rd14, %rd13, 1;
	cvt.u32.u64 	%r6, %rd14;
	add.s32 	%r7, %r1, %r6;
	cvt.u64.u32 	%rd1, %r7;
	setp.le.s64 	%p1, %rd10, %rd1;
	@%p1 bra 	$L__BB3_5;
	cvta.to.global.u64 	%rd15, %rd8;
	mul.wide.u32 	%rd16, %r1, 8;
	add.s64 	%rd17, %rd15, %rd16;
	ld.global.u64 	%rd2, [%rd17];
	shl.b64 	%rd18, %rd1, 3;
	add.s64 	%rd19, %rd15, %rd18;
	ld.global.u64 	%rd3, [%rd19];
	shl.b32 	%r8, %r2, 1;
	cvt.u64.u32 	%rd4, %r8;
	and.b64  	%rd20, %rd10, -4294967296;
	setp.ne.s64 	%p2, %rd20, 0;
	@%p2 bra 	$L__BB3_3;
	cvt.u32.u64 	%r9, %rd4;
	cvt.u32.u64 	%r10, %rd10;
	div.u32 	%r11, %r10, %r9;
	cvt.u64.u32 	%rd45, %r11;
	bra.uni 	$L__BB3_4;
$L__BB3_3:
	div.u64 	%rd45, %rd10, %rd4;
$L__BB3_4:
	cvta.to.global.u64 	%rd21, %rd9;
	add.s32 	%r12, %r2, -1;
	and.b32  	%r13, %r12, %r1;
	cvt.u64.u32 	%rd22, %r13;
	mul.lo.s64 	%rd23, %rd45, %rd22;
	cvta.to.global.u64 	%rd24, %rd11;
	shl.b64 	%rd25, %rd23, 3;
	add.s64 	%rd26, %rd24, %rd25;
	ld.global.u64 	%rd27, [%rd26];
	mul.lo.s64 	%rd28, %rd27, %rd3;
	mul.hi.s64 	%rd29, %rd28, 5270498295554651223;
	shr.u64 	%rd30, %rd29, 63;
	shr.s64 	%rd31, %rd29, 27;
	add.s64 	%rd32, %rd31, %rd30;
	mul.lo.s64 	%rd33, %rd32, 469762049;
	sub.s64 	%rd34, %rd28, %rd33;
	sub.s64 	%rd35, %rd2, %rd34;
	add.s64 	%rd36, %rd35, 469762049;
	setp.gt.s64 	%p3, %rd36, 469762048;
	selp.b64 	%rd37, %rd35, %rd36, %p3;
	add.s64 	%rd38, %rd34, %rd2;
	setp.gt.s64 	%p4, %rd38, 469762048;
	add.s64 	%rd39, %rd38, -469762049;
	selp.b64 	%rd40, %rd39, %rd38, %p4;
	shl.b32 	%r14, %r1, 1;
	sub.s32 	%r15, %r14, %r13;
	mul.wide.u32 	%rd41, %r15, 8;
	add.s64 	%rd42, %rd21, %rd41;
	st.global.u64 	[%rd42], %rd40;
	add.s32 	%r16, %r15, %r2;
	mul.wide.u32 	%rd43, %r16, 8;
	add.s64 	%rd44, %rd21, %rd43;
	st.global.u64 	[%rd44], %rd37;
$L__BB3_5:
	ret;

}
	// .globl	_Z15FIELD_radix_fftPxS_S_S_jjjj
.visible .entry _Z15FIELD_radix_fftPxS_S_S_jjjj(
	.param .u64 .ptr .align 1 _Z15FIELD_radix_fftPxS_S_S_jjjj_param_0,
	.param .u64 .ptr .align 1 _Z15FIELD_radix_fftPxS_S_S_jjjj_param_1,
	.param .u64 .ptr .align 1 _Z15FIELD_radix_fftPxS_S_S_jjjj_param_2,
	.param .u64 .ptr .align 1 _Z15FIELD_radix_fftPxS_S_S_jjjj_param_3,
	.param .u32 _Z15FIELD_radix_fftPxS_S_S_jjjj_param_4,
	.param .u32 _Z15FIELD_radix_fftPxS_S_S_jjjj_param_5,
	.param .u32 _Z15FIELD_radix_fftPxS_S_S_jjjj_param_6,
	.param .u32 _Z15FIELD_radix_fftPxS_S_S_jjjj_param_7
)
{
	.reg .pred 	%p<34>;
	.reg .b32 	%r<232>;
	.reg .b64 	%rd<379>;

	ld.param.u64 	%rd29, [_Z15FIELD_radix_fftPxS_S_S_jjjj_param_0];
	ld.param.u64 	%rd30, [_Z15FIELD_radix_fftPxS_S_S_jjjj_param_1];
	ld.param.u64 	%rd31, [_Z15FIELD_radix_fftPxS_S_S_jjjj_param_2];
	ld.param.u64 	%rd32, [_Z15FIELD_radix_fftPxS_S_S_jjjj_param_3];
	ld.param.u32 	%r80, [_Z15FIELD_radix_fftPxS_S_S_jjjj_param_4];
	ld.param.u32 	%r77, [_Z15FIELD_radix_fftPxS_S_S_jjjj_param_5];
	ld.param.u32 	%r78, [_Z15FIELD_radix_fftPxS_S_S_jjjj_param_6];
	ld.param.u32 	%r79, [_Z15FIELD_radix_fftPxS_S_S_jjjj_param_7];
	cvta.to.global.u64 	%rd1, %rd29;
	cvta.to.global.u64 	%rd2, %rd31;
	cvta.to.global.u64 	%rd33, %rd30;
	cvta.to.global.u64 	%rd3, %rd32;
	mov.u32 	%r81, %tid.x;
	mov.u32 	%r82, %ntid.x;
	mov.u32 	%r83, %ctaid.x;
	shr.u32 	%r1, %r80, %r78;
	mov.b32 	%r84, -1;
	shl.b32 	%r85, %r84, %r77;
	not.b32 	%r86, %r85;
	and.b32  	%r87, %r83, %r86;
	cvt.u64.u32 	%rd4, %r83;
	sub.s32 	%r88, %r83, %r87;
	shl.b32 	%r89, %r88, %r78;
	add.s32 	%r90, %r89, %r87;
	mul.wide.u32 	%rd34, %r90, 8;
	add.s64 	%rd5, %rd33, %rd34;
	mov.b32 	%r91, 1;
	shl.b32 	%r92, %r91, %r78;
	shr.u32 	%r2, %r92, 1;
	div.u32 	%r3, %r92, %r82;
	mul.lo.s32 	%r4, %r3, %r81;
	add.s32 	%r5, %r4, %r3;
	shr.u32 	%r93, %r80, %r77;
	shr.u32 	%r94, %r93, %r78;
	mul.lo.s32 	%r216, %r94, %r87;
	setp.eq.s32 	%p1, %r216, 0;
	mov.b64 	%rd371, 1;
	@%p1 bra 	$L__BB4_5;
	mov.b64 	%rd371, 1;
	mov.b32 	%r215, 0;
$L__BB4_2:
	and.b32  	%r96, %r216, 1;
	setp.eq.b32 	%p2, %r96, 1;
	not.pred 	%p3, %p2;
	@%p3 bra 	$L__BB4_4;
	mul.wide.u32 	%rd36, %r215, 8;
	add.s64 	%rd37, %rd3, %rd36;
	ld.global.u64 	%rd38, [%rd37];
	mul.lo.s64 	%rd39, %rd38, %rd371;
	mul.hi.s64 	%rd40, %rd39, 5270498295554651223;
	shr.u64 	%rd41, %rd40, 63;
	shr.s64 	%rd42, %rd40, 27;
	add.s64 	%rd43, %rd42, %rd41;
	mul.lo.s64 	%rd44, %rd43, 469762049;
	sub.s64 	%rd371, %rd39, %rd44;
$L__BB4_4:
	shr.u32 	%r9, %r216, 1;
	add.s32 	%r215, %r215, 1;
	setp.lt.u32 	%p4, %r216, 2;
	mov.u32 	%r216, %r9;
	@%p4 bra 	$L__BB4_5;
	bra.uni 	$L__BB4_2;
$L__BB4_5:
	setp.eq.s32 	%p5, %r4, 0;
	mov.b64 	%rd374, 1;
	@%p5 bra 	$L__BB4_10;
	mov.b64 	%rd374, 1;
	mov.u64 	%rd376, %rd371;
	mov.u32 	%r220, %r4;
$L__BB4_7:
	and.b32  	%r97, %r220, 1;
	setp.eq.b32 	%p6, %r97, 1;
	not.pred 	%p7, %p6;
	@%p7 bra 	$L__BB4_9;
	mul.lo.s64 	%rd47, %rd374, %rd376;
	mul.hi.s64 	%rd48, %rd47, 5270498295554651223;
	shr.u64 	%rd49, %rd48, 63;
	shr.s64 	%rd50, %rd48, 27;
	add.s64 	%rd51, %rd50, %rd49;
	mul.lo.s64 	%rd52, %rd51, 469762049;
	sub.s64 	%rd374, %rd47, %rd52;
$L__BB4_9:
	shr.u32 	%r18, %r220, 1;
	mul.lo.s64 	%rd53, %rd376, %rd376;
	mul.hi.u64 	%rd54, %rd53, 5270498295554651223;
	shr.u64 	%rd55, %rd54, 27;
	mul.lo.s64 	%rd56, %rd55, 469762049;
	sub.s64 	%rd376, %rd53, %rd56;
	setp.lt.u32 	%p8, %r220, 2;
	mov.u32 	%r220, %r18;
	@%p8 bra 	$L__BB4_10;
	bra.uni 	$L__BB4_7;
$L__BB4_10:
	setp.ge.u32 	%p9, %r4, %r5;
	@%p9 bra 	$L__BB4_16;
	and.b32  	%r11, %r3, 3;
	setp.eq.s32 	%p10, %r11, 0;
	mov.u32 	%r219, %r4;
	@%p10 bra 	$L__BB4_14;
	mov.b32 	%r218, 0;
	mov.u32 	%r101, u;
	mov.u32 	%r219, %r4;
$L__BB4_13:
	.pragma "nounroll";
	mul.lo.s32 	%r99, %r219, %r1;
	cvt.u64.u32 	%rd57, %r99;
	add.s64 	%rd58, %rd57, %rd4;
	shl.b64 	%rd59, %rd58, 3;
	add.s64 	%rd60, %rd1, %rd59;
	ld.global.u64 	%rd61, [%rd60];
	mul.lo.s64 	%rd62, %rd61, %rd374;
	mul.hi.s64 	%rd63, %rd62, 5270498295554651223;
	shr.u64 	%rd64, %rd63, 63;
	shr.s64 	%rd65, %rd63, 27;
	add.s64 	%rd66, %rd65, %rd64;
	mul.lo.s64 	%rd67, %rd66, 469762049;
	sub.s64 	%rd68, %rd62, %rd67;
	shl.b32 	%r100, %r219, 3;
	add.s32 	%r102, %r101, %r100;
	st.shared.u64 	[%r102], %rd68;
	mul.lo.s64 	%rd69, %rd374, %rd371;
	mul.hi.s64 	%rd70, %rd69, 5270498295554651223;
	shr.u64 	%rd71, %rd70, 63;
	shr.s64 	%rd72, %rd70, 27;
	add.s64 	%rd73, %rd72, %rd71;
	mul.lo.s64 	%rd74, %rd73, 469762049;
	sub.s64 	%rd374, %rd69, %rd74;
	add.s32 	%r219, %r219, 1;
	add.s32 	%r218, %r218, 1;
	setp.ne.s32 	%p11, %r218, %r11;
	@%p11 bra 	$L__BB4_13;
$L__BB4_14:
	add.s32 	%r103, %r3, -1;
	setp.lt.u32 	%p12, %r103, 3;
	@%p12 bra 	$L__BB4_16;
$L__BB4_15:
	mul.lo.s32 	%r104, %r219, %r1;
	cvt.u64.u32 	%rd75, %r104;
	add.s64 	%rd76, %rd75, %rd4;
	shl.b64 	%rd77, %rd76, 3;
	add.s64 	%rd78, %rd1, %rd77;
	ld.global.u64 	%rd79, [%rd78];
	mul.lo.s64 	%rd80, %rd79, %rd374;
	mul.hi.s64 	%rd81, %rd80, 5270498295554651223;
	shr.u64 	%rd82, %rd81, 63;
	shr.s64 	%rd83, %rd81, 27;
	add.s64 	%rd84, %rd83, %rd82;
	mul.lo.s64 	%rd85, %rd84, 469762049;
	sub.s64 	%rd86, %rd80, %rd85;
	shl.b32 	%r105, %r219, 3;
	mov.u32 	%r106, u;
	add.s32 	%r107, %r106, %r105;
	st.shared.u64 	[%r107], %rd86;
	mul.lo.s64 	%rd87, %rd374, %rd371;
	mul.hi.s64 	%rd88, %rd87, 5270498295554651223;
	shr.u64 	%rd89, %rd88, 63;
	shr.s64 	%rd90, %rd88, 27;
	add.s64 	%rd91, %rd90, %rd89;
	mul.lo.s64 	%rd92, %rd91, 469762049;
	sub.s64 	%rd93, %rd87, %rd92;
	add.s32 	%r108, %r104, %r1;
	cvt.u64.u32 	%rd94, %r108;
	add.s64 	%rd95, %rd94, %rd4;
	shl.b64 	%rd96, %rd95, 3;
	add.s64 	%rd97, %rd1, %rd96;
	ld.global.u64 	%rd98, [%rd97];
	mul.lo.s64 	%rd99, %rd98, %rd93;
	mul.hi.s64 	%rd100, %rd99, 5270498295554651223;
	shr.u64 	%rd101, %rd100, 63;
	shr.s64 	%rd102, %rd100, 27;
	add.s64 	%rd103, %rd102, %rd101;
	mul.lo.s64 	%rd104, %rd103, 469762049;
	sub.s64 	%rd105, %rd99, %rd104;
	st.shared.u64 	[%r107+8], %rd105;
	mul.lo.s64 	%rd106, %rd93, %rd371;
	mul.hi.s64 	%rd107, %rd106, 5270498295554651223;
	shr.u64 	%rd108, %rd107, 63;
	shr.s64 	%rd109, %rd107, 27;
	add.s64 	%rd110, %rd109, %rd108;
	mul.lo.s64 	%rd111, %rd110, 469762049;
	sub.s64 	%rd112, %rd106, %rd111;
	add.s32 	%r109, %r108, %r1;
	cvt.u64.u32 	%rd113, %r109;
	add.s64 	%rd114, %rd113, %rd4;
	shl.b64 	%rd115, %rd114, 3;
	add.s64 	%rd116, %rd1, %rd115;
	ld.global.u64 	%rd117, [%rd116];
	mul.lo.s64 	%rd118, %rd117, %rd112;
	mul.hi.s64 	%rd119, %rd118, 5270498295554651223;
	shr.u64 	%rd120, %rd119, 63;
	shr.s64 	%rd121, %rd119, 27;
	add.s64 	%rd122, %rd121, %rd120;
	mul.lo.s64 	%rd123, %rd122, 469762049;
	sub.s64 	%rd124, %rd118, %rd123;
	st.shared.u64 	[%r107+16], %rd124;
	mul.lo.s64 	%rd125, %rd112, %rd371;
	mul.hi.s64 	%rd126, %rd125, 5270498295554651223;
	shr.u64 	%rd127, %rd126, 63;
	shr.s64 	%rd128, %rd126, 27;
	add.s64 	%rd129, %rd128, %rd127;
	mul.lo.s64 	%rd130, %rd129, 469762049;
	sub.s64 	%rd131, %rd125, %rd130;
	add.s32 	%r110, %r109, %r1;
	cvt.u64.u32 	%rd132, %r110;
	add.s64 	%rd133, %rd132, %rd4;
	shl.b64 	%rd134, %rd133, 3;
	add.s64 	%rd135, %rd1, %rd134;
	ld.global.u64 	%rd136, [%rd135];
	mul.lo.s64 	%rd137, %rd136, %rd131;
	mul.hi.s64 	%rd138, %rd137, 5270498295554651223;
	shr.u64 	%rd139, %rd138, 63;
	shr.s64 	%rd140, %rd138, 27;
	add.s64 	%rd141, %rd140, %rd139;
	mul.lo.s64 	%rd142, %rd141, 469762049;
	sub.s64 	%rd143, %rd137, %rd142;
	st.shared.u64 	[%r107+24], %rd143;
	mul.lo.s64 	%rd144, %rd131, %rd371;
	mul.hi.s64 	%rd145, %rd144, 5270498295554651223;
	shr.u64 	%rd146, %rd145, 63;
	shr.s64 	%rd147, %rd145, 27;
	add.s64 	%rd148, %rd147, %rd146;
	mul.lo.s64 	%rd149, %rd148, 469762049;
	sub.s64 	%rd374, %rd144, %rd149;
	add.s32 	%r219, %r219, 4;
	setp.ne.s32 	%p13, %r219, %r5;
	@%p13 bra 	$L__BB4_15;
$L__BB4_16:
	bar.sync 	0;
	sub.s32 	%r21, %r79, %r78;
	setp.eq.s32 	%p14, %r78, 0;
	@%p14 bra 	$L__BB4_40;
	shr.u32 	%r22, %r4, 1;
	shr.u32 	%r23, %r5, 1;
	sub.s32 	%r112, %r23, %r22;
	and.b32  	%r24, %r112, 3;
	add.s32 	%r25, %r22, 1;
	add.s32 	%r26, %r22, 2;
	add.s32 	%r27, %r22, 3;
	mov.b32 	%r222, 0;
$L__BB4_18:
	setp.ge.u32 	%p15, %r22, %r23;
	shr.u32 	%r29, %r2, %r222;
	@%p15 bra 	$L__BB4_39;
	setp.eq.s32 	%p16, %r24, 0;
	add.s32 	%r30, %r29, -1;
	mov.u32 	%r223, %r22;
	@%p16 bra 	$L__BB4_28;
	and.b32  	%r31, %r22, %r30;
	and.b32  	%r113, %r4, 536870910;
	sub.s32 	%r114, %r113, %r31;
	shl.b32 	%r115, %r114, 3;
	mov.u32 	%r116, u;
	add.s32 	%r117, %r116, %r115;
	ld.shared.u64 	%rd150, [%r117];
	shl.b32 	%r32, %r29, 3;
	add.s32 	%r33, %r117, %r32;
	ld.shared.u64 	%rd151, [%r33];
	add.s64 	%rd152, %rd151, %rd150;
	mul.hi.s64 	%rd153, %rd152, 5270498295554651223;
	shr.u64 	%rd154, %rd153, 63;
	shr.s64 	%rd155, %rd153, 27;
	add.s64 	%rd156, %rd155, %rd154;
	mul.lo.s64 	%rd157, %rd156, 469762049;
	sub.s64 	%rd158, %rd152, %rd157;
	st.shared.u64 	[%r117], %rd158;
	ld.shared.u64 	%rd159, [%r33];
	sub.s64 	%rd160, %rd150, %rd159;
	add.s64 	%rd161, %rd160, 469762049;
	mul.hi.s64 	%rd162, %rd161, 5270498295554651223;
	shr.u64 	%rd163, %rd162, 63;
	shr.s64 	%rd164, %rd162, 27;
	add.s64 	%rd165, %rd164, %rd163;
	mul.lo.s64 	%rd166, %rd165, 469762049;
	sub.s64 	%rd21, %rd161, %rd166;
	st.shared.u64 	[%r33], %rd21;
	setp.eq.s32 	%p17, %r31, 0;
	@%p17 bra 	$L__BB4_22;
	shl.b32 	%r118, %r31, %r222;
	shl.b32 	%r119, %r118, %r21;
	mul.wide.u32 	%rd167, %r119, 8;
	add.s64 	%rd168, %rd2, %rd167;
	ld.global.u64 	%rd169, [%rd168];
	mul.lo.s64 	%rd170, %rd21, %rd169;
	mul.hi.s64 	%rd171, %rd170, 5270498295554651223;
	shr.u64 	%rd172, %rd171, 63;
	shr.s64 	%rd173, %rd171, 27;
	add.s64 	%rd174, %rd173, %rd172;
	mul.lo.s64 	%rd175, %rd174, 469762049;
	sub.s64 	%rd176, %rd170, %rd175;
	st.shared.u64 	[%r33], %rd176;
$L__BB4_22:
	setp.eq.s32 	%p18, %r24, 1;
	mov.u32 	%r223, %r25;
	@%p18 bra 	$L__BB4_28;
	and.b32  	%r34, %r25, %r30;
	shl.b32 	%r120, %r25, 1;
	sub.s32 	%r121, %r120, %r34;
	shl.b32 	%r122, %r121, 3;
	mov.u32 	%r123, u;
	add.s32 	%r124, %r123, %r122;
	ld.shared.u64 	%rd177, [%r124];
	add.s32 	%r35, %r124, %r32;
	ld.shared.u64 	%rd178, [%r35];
	add.s64 	%rd179, %rd178, %rd177;
	mul.hi.s64 	%rd180, %rd179, 5270498295554651223;
	shr.u64 	%rd181, %rd180, 63;
	shr.s64 	%rd182, %rd180, 27;
	add.s64 	%rd183, %rd182, %rd181;
	mul.lo.s64 	%rd184, %rd183, 469762049;
	sub.s64 	%rd185, %rd179, %rd184;
	st.shared.u64 	[%r124], %rd185;
	ld.shared.u64 	%rd186, [%r35];
	sub.s64 	%rd187, %rd177, %rd186;
	add.s64 	%rd188, %rd187, 469762049;
	mul.hi.s64 	%rd189, %rd188, 5270498295554651223;
	shr.u64 	%rd190, %rd189, 63;
	shr.s64 	%rd191, %rd189, 27;
	add.s64 	%rd192, %rd191, %rd190;
	mul.lo.s64 	%rd193, %rd192, 469762049;
	sub.s64 	%rd22, %rd188, %rd193;
	st.shared.u64 	[%r35], %rd22;
	setp.eq.s32 	%p19, %r34, 0;
	@%p19 bra 	$L__BB4_25;
	shl.b32 	%r125, %r34, %r222;
	shl.b32 	%r126, %r125, %r21;
	mul.wide.u32 	%rd194, %r126, 8;
	add.s64 	%rd195, %rd2, %rd194;
	ld.global.u64 	%rd196, [%rd195];
	mul.lo.s64 	%rd197, %rd22, %rd196;
	mul.hi.s64 	%rd198, %rd197, 5270498295554651223;
	shr.u64 	%rd199, %rd198, 63;
	shr.s64 	%rd200, %rd198, 27;
	add.s64 	%rd201, %rd200, %rd199;
	mul.lo.s64 	%rd202, %rd201, 469762049;
	sub.s64 	%rd203, %rd197, %rd202;
	st.shared.u64 	[%r35], %rd203;
$L__BB4_25:
	setp.eq.s32 	%p20, %r24, 2;
	mov.u32 	%r223, %r26;
	@%p20 bra 	$L__BB4_28;
	and.b32  	%r36, %r26, %r30;
	shl.b32 	%r127, %r26, 1;
	sub.s32 	%r128, %r127, %r36;
	shl.b32 	%r129, %r128, 3;
	mov.u32 	%r130, u;
	add.s32 	%r131, %r130, %r129;
	ld.shared.u64 	%rd204, [%r131];
	add.s32 	%r37, %r131, %r32;
	ld.shared.u64 	%rd205, [%r37];
	add.s64 	%rd206, %rd205, %rd204;
	mul.hi.s64 	%rd207, %rd206, 5270498295554651223;
	shr.u64 	%rd208, %rd207, 63;
	shr.s64 	%rd209, %rd207, 27;
	add.s64 	%rd210, %rd209, %rd208;
	mul.lo.s64 	%rd211, %rd210, 469762049;
	sub.s64 	%rd212, %rd206, %rd211;
	st.shared.u64 	[%r131], %rd212;
	ld.shared.u64 	%rd213, [%r37];
	sub.s64 	%rd214, %rd204, %rd213;
	add.s64 	%rd215, %rd214, 469762049;
	mul.hi.s64 	%rd216, %rd215, 5270498295554651223;
	shr.u64 	%rd217, %rd216, 63;
	shr.s64 	%rd218, %rd216, 27;
	add.s64 	%rd219, %rd218, %rd217;
	mul.lo.s64 	%rd220, %rd219, 469762049;
	sub.s64 	%rd23, %rd215, %rd220;
	st.shared.u64 	[%r37], %rd23;
	setp.eq.s32 	%p21, %r36, 0;
	mov.u32 	%r223, %r27;
	@%p21 bra 	$L__BB4_28;
	shl.b32 	%r132, %r36, %r222;
	shl.b32 	%r133, %r132, %r21;
	mul.wide.u32 	%rd221, %r133, 8;
	add.s64 	%rd222, %rd2, %rd221;
	ld.global.u64 	%rd223, [%rd222];
	mul.lo.s64 	%rd224, %rd23, %rd223;
	mul.hi.s64 	%rd225, %rd224, 5270498295554651223;
	shr.u64 	%rd226, %rd225, 63;
	shr.s64 	%rd227, %rd225, 27;
	add.s64 	%rd228, %rd227, %rd226;
	mul.lo.s64 	%rd229, %rd228, 469762049;
	sub.s64 	%rd230, %rd224, %rd229;
	st.shared.u64 	[%r37], %rd230;
	mov.u32 	%r223, %r27;
$L__BB4_28:
	sub.s32 	%r134, %r22, %r23;
	setp.gt.u32 	%p22, %r134, -4;
	@%p22 bra 	$L__BB4_39;
	shl.b32 	%r39, %r29, 3;
	shl.b32 	%r135, %r223, 4;
	mov.u32 	%r136, u;
	add.s32 	%r224, %r136, %r135;
$L__BB4_30:
	and.b32  	%r43, %r223, %r30;
	shl.b32 	%r137, %r43, 3;
	sub.s32 	%r138, %r224, %r137;
	ld.shared.u64 	%rd231, [%r138];
	add.s32 	%r44, %r224, %r39;
	sub.s32 	%r45, %r44, %r137;
	ld.shared.u64 	%rd232, [%r45];
	add.s64 	%rd233, %rd232, %rd231;
	mul.hi.s64 	%rd234, %rd233, 5270498295554651223;
	shr.u64 	%rd235, %rd234, 63;
	shr.s64 	%rd236, %rd234, 27;
	add.s64 	%rd237, %rd236, %rd235;
	mul.lo.s64 	%rd238, %rd237, 469762049;
	sub.s64 	%rd239, %rd233, %rd238;
	st.shared.u64 	[%r138], %rd239;
	ld.shared.u64 	%rd240, [%r45];
	sub.s64 	%rd241, %rd231, %rd240;
	add.s64 	%rd242, %rd241, 469762049;
	mul.hi.s64 	%rd243, %rd242, 5270498295554651223;
	shr.u64 	%rd244, %rd243, 63;
	shr.s64 	%rd245, %rd243, 27;
	add.s64 	%rd246, %rd245, %rd244;
	mul.lo.s64 	%rd247, %rd246, 469762049;
	sub.s64 	%rd24, %rd242, %rd247;
	st.shared.u64 	[%r45], %rd24;
	setp.eq.s32 	%p23, %r43, 0;
	@%p23 bra 	$L__BB4_32;
	shl.b32 	%r139, %r43, %r222;
	shl.b32 	%r140, %r139, %r21;
	mul.wide.u32 	%rd248, %r140, 8;
	add.s64 	%rd249, %rd2, %rd248;
	ld.global.u64 	%rd250, [%rd249];
	mul.lo.s64 	%rd251, %rd24, %rd250;
	mul.hi.s64 	%rd252, %rd251, 5270498295554651223;
	shr.u64 	%rd253, %rd252, 63;
	shr.s64 	%rd254, %rd252, 27;
	add.s64 	%rd255, %rd254, %rd253;
	mul.lo.s64 	%rd256, %rd255, 469762049;
	sub.s64 	%rd257, %rd251, %rd256;
	st.shared.u64 	[%r45], %rd257;
$L__BB4_32:
	add.s32 	%r46, %r223, 1;
	and.b32  	%r47, %r46, %r30;
	shl.b32 	%r141, %r47, 3;
	sub.s32 	%r142, %r224, %r141;
	ld.shared.u64 	%rd258, [%r142+16];
	sub.s32 	%r48, %r44, %r141;
	ld.shared.u64 	%rd259, [%r48+16];
	add.s64 	%rd260, %rd259, %rd258;
	mul.hi.s64 	%rd261, %rd260, 5270498295554651223;
	shr.u64 	%rd262, %rd261, 63;
	shr.s64 	%rd263, %rd261, 27;
	add.s64 	%rd264, %rd263, %rd262;
	mul.lo.s64 	%rd265, %rd264, 469762049;
	sub.s64 	%rd266, %rd260, %rd265;
	st.shared.u64 	[%r142+16], %rd266;
	ld.shared.u64 	%rd267, [%r48+16];
	sub.s64 	%rd268, %rd258, %rd267;
	add.s64 	%rd269, %rd268, 469762049;
	mul.hi.s64 	%rd270, %rd269, 5270498295554651223;
	shr.u64 	%rd271, %rd270, 63;
	shr.s64 	%rd272, %rd270, 27;
	add.s64 	%rd273, %rd272, %rd271;
	mul.lo.s64 	%rd274, %rd273, 469762049;
	sub.s64 	%rd25, %rd269, %rd274;
	st.shared.u64 	[%r48+16], %rd25;
	setp.eq.s32 	%p24, %r47, 0;
	@%p24 bra 	$L__BB4_34;
	shl.b32 	%r143, %r47, %r222;
	shl.b32 	%r144, %r143, %r21;
	mul.wide.u32 	%rd275, %r144, 8;
	add.s64 	%rd276, %rd2, %rd275;
	ld.global.u64 	%rd277, [%rd276];
	mul.lo.s64 	%rd278, %rd25, %rd277;
	mul.hi.s64 	%rd279, %rd278, 5270498295554651223;
	shr.u64 	%rd280, %rd279, 63;
	shr.s64 	%rd281, %rd279, 27;
	add.s64 	%rd282, %rd281, %rd280;
	mul.lo.s64 	%rd283, %rd282, 469762049;
	sub.s64 	%rd284, %rd278, %rd283;
	st.shared.u64 	[%r48+16], %rd284;
$L__BB4_34:
	add.s32 	%r49, %r46, 1;
	and.b32  	%r50, %r49, %r30;
	shl.b32 	%r145, %r50, 3;
	sub.s32 	%r146, %r224, %r145;
	ld.shared.u64 	%rd285, [%r146+32];
	sub.s32 	%r51, %r44, %r145;
	ld.shared.u64 	%rd286, [%r51+32];
	add.s64 	%rd287, %rd286, %rd285;
	mul.hi.s64 	%rd288, %rd287, 5270498295554651223;
	shr.u64 	%rd289, %rd288, 63;
	shr.s64 	%rd290, %rd288, 27;
	add.s64 	%rd291, %rd290, %rd289;
	mul.lo.s64 	%rd292, %rd291, 469762049;
	sub.s64 	%rd293, %rd287, %rd292;
	st.shared.u64 	[%r146+32], %rd293;
	ld.shared.u64 	%rd294, [%r51+32];
	sub.s64 	%rd295, %rd285, %rd294;
	add.s64 	%rd296, %rd295, 469762049;
	mul.hi.s64 	%rd297, %rd296, 5270498295554651223;
	shr.u64 	%rd298, %rd297, 63;
	shr.s64 	%rd299, %rd297, 27;
	add.s64 	%rd300, %rd299, %rd298;
	mul.lo.s64 	%rd301, %rd300, 469762049;
	sub.s64 	%rd26, %rd296, %rd301;
	st.shared.u64 	[%r51+32], %rd26;
	setp.eq.s32 	%p25, %r50, 0;
	@%p25 bra 	$L__BB4_36;
	shl.b32 	%r147, %r50, %r222;
	shl.b32 	%r148, %r147, %r21;
	mul.wide.u32 	%rd302, %r148, 8;
	add.s64 	%rd303, %rd2, %rd302;
	ld.global.u64 	%rd304, [%rd303];
	mul.lo.s64 	%rd305, %rd26, %rd304;
	mul.hi.s64 	%rd306, %rd305, 5270498295554651223;
	shr.u64 	%rd307, %rd306, 63;
	shr.s64 	%rd308, %rd306, 27;
	add.s64 	%rd309, %rd308, %rd307;
	mul.lo.s64 	%rd310, %rd309, 469762049;
	sub.s64 	%rd311, %rd305, %rd310;
	st.shared.u64 	[%r51+32], %rd311;
$L__BB4_36:
	add.s32 	%r52, %r49, 1;
	and.b32  	%r53, %r52, %r30;
	shl.b32 	%r149, %r53, 3;
	sub.s32 	%r150, %r224, %r149;
	ld.shared.u64 	%rd312, [%r150+48];
	sub.s32 	%r54, %r44, %r149;
	ld.shared.u64 	%rd313, [%r54+48];
	add.s64 	%rd314, %rd313, %rd312;
	mul.hi.s64 	%rd315, %rd314, 5270498295554651223;
	shr.u64 	%rd316, %rd315, 63;
	shr.s64 	%rd317, %rd315, 27;
	add.s64 	%rd318, %rd317, %rd316;
	mul.lo.s64 	%rd319, %rd318, 469762049;
	sub.s64 	%rd320, %rd314, %rd319;
	st.shared.u64 	[%r150+48], %rd320;
	ld.shared.u64 	%rd321, [%r54+48];
	sub.s64 	%rd322, %rd312, %rd321;
	add.s64 	%rd323, %rd322, 469762049;
	mul.hi.s64 	%rd324, %rd323, 5270498295554651223;
	shr.u64 	%rd325, %rd324, 63;
	shr.s64 	%rd326, %rd324, 27;
	add.s64 	%rd327, %rd326, %rd325;
	mul.lo.s64 	%rd328, %rd327, 469762049;
	sub.s64 	%rd27, %rd323, %rd328;
	st.shared.u64 	[%r54+48], %rd27;
	setp.eq.s32 	%p26, %r53, 0;
	@%p26 bra 	$L__BB4_38;
	shl.b32 	%r151, %r53, %r222;
	shl.b32 	%r152, %r151, %r21;
	mul.wide.u32 	%rd329, %r152, 8;
	add.s64 	%rd330, %rd2, %rd329;
	ld.global.u64 	%rd331, [%rd330];
	mul.lo.s64 	%rd332, %rd27, %rd331;
	mul.hi.s64 	%rd333, %rd332, 5270498295554651223;
	shr.u64 	%rd334, %rd333, 63;
	shr.s64 	%rd335, %rd333, 27;
	add.s64 	%rd336, %rd335, %rd334;
	mul.lo.s64 	%rd337, %rd336, 469762049;
	sub.s64 	%rd338, %rd332, %rd337;
	st.shared.u64 	[%r54+48], %rd338;
$L__BB4_38:
	add.s32 	%r224, %r224, 64;
	add.s32 	%r223, %r52, 1;
	setp.ne.s32 	%p27, %r223, %r23;
	@%p27 bra 	$L__BB4_30;
$L__BB4_39:
	bar.sync 	0;
	add.s32 	%r222, %r222, 1;
	setp.ne.s32 	%p28, %r222, %r78;
	@%p28 bra 	$L__BB4_18;
$L__BB4_40:
	shr.u32 	%r58, %r4, 1;
	shr.u32 	%r59, %r5, 1;
	setp.ge.u32 	%p29, %r58, %r59;
	@%p29 bra 	$L__BB4_47;
	sub.s32 	%r60, 32, %r78;
	sub.s32 	%r153, %r59, %r58;
	and.b32  	%r61, %r153, 3;
	setp.eq.s32 	%p30, %r61, 0;
	mov.u32 	%r229, %r58;
	@%p30 bra 	$L__BB4_44;
	add.s32 	%r227, %r2, %r58;
	neg.s32 	%r226, %r61;
	mov.u32 	%r229, %r58;
$L__BB4_43:
	.pragma "nounroll";
	brev.b32 	%r154, %r229;
	shr.u32 	%r155, %r154, %r60;
	shl.b32 	%r156, %r155, 3;
	mov.u32 	%r157, u;
	add.s32 	%r158, %r157, %r156;
	ld.shared.u64 	%rd339, [%r158];
	shl.b32 	%r159, %r229, %r77;
	mul.wide.u32 	%rd340, %r159, 8;
	add.s64 	%rd341, %rd5, %rd340;
	st.global.u64 	[%rd341], %rd339;
	brev.b32 	%r160, %r227;
	shr.u32 	%r161, %r160, %r60;
	shl.b32 	%r162, %r161, 3;
	add.s32 	%r163, %r157, %r162;
	ld.shared.u64 	%rd342, [%r163];
	shl.b32 	%r164, %r227, %r77;
	mul.wide.u32 	%rd343, %r164, 8;
	add.s64 	%rd344, %rd5, %rd343;
	st.global.u64 	[%rd344], %rd342;
	add.s32 	%r229, %r229, 1;
	add.s32 	%r227, %r227, 1;
	add.s32 	%r226, %r226, 1;
	setp.ne.s32 	%p31, %r226, 0;
	@%p31 bra 	$L__BB4_43;
$L__BB4_44:
	sub.s32 	%r165, %r58, %r59;
	setp.gt.u32 	%p32, %r165, -4;
	@%p32 bra 	$L__BB4_47;
	add.s32 	%r166, %r229, %r2;
	add.s32 	%r231, %r166, 3;
	add.s32 	%r230, %r229, 1;
$L__BB4_46:
	add.s32 	%r167, %r230, -1;
	brev.b32 	%r168, %r167;
	shr.u32 	%r169, %r168, %r60;
	shl.b32 	%r170, %r169, 3;
	mov.u32 	%r171, u;
	add.s32 	%r172, %r171, %r170;
	ld.shared.u64 	%rd345, [%r172];
	shl.b32 	%r173, %r167, %r77;
	mul.wide.u32 	%rd346, %r173, 8;
	add.s64 	%rd347, %rd5, %rd346;
	st.global.u64 	[%rd347], %rd345;
	add.s32 	%r174, %r231, -2;
	add.s32 	%r175, %r231, -3;
	brev.b32 	%r176, %r175;
	shr.u32 	%r177, %r176, %r60;
	shl.b32 	%r178, %r177, 3;
	add.s32 	%r179, %r171, %r178;
	ld.shared.u64 	%rd348, [%r179];
	shl.b32 	%r180, %r175, %r77;
	mul.wide.u32 	%rd349, %r180, 8;
	add.s64 	%rd350, %rd5, %rd349;
	st.global.u64 	[%rd350], %rd348;
	brev.b32 	%r181, %r230;
	shr.u32 	%r182, %r181, %r60;
	shl.b32 	%r183, %r182, 3;
	add.s32 	%r184, %r171, %r183;
	ld.shared.u64 	%rd351, [%r184];
	shl.b32 	%r185, %r230, %r77;
	mul.wide.u32 	%rd352, %r185, 8;
	add.s64 	%rd353, %rd5, %rd352;
	st.global.u64 	[%rd353], %rd351;
	brev.b32 	%r186, %r174;
	shr.u32 	%r187, %r186, %r60;
	shl.b32 	%r188, %r187, 3;
	add.s32 	%r189, %r171, %r188;
	ld.shared.u64 	%rd354, [%r189];
	shl.b32 	%r190, %r174, %r77;
	mul.wide.u32 	%rd355, %r190, 8;
	add.s64 	%rd356, %rd5, %rd355;
	st.global.u64 	[%rd356], %rd354;
	add.s32 	%r191, %r230, 1;
	brev.b32 	%r192, %r191;
	shr.u32 	%r193, %r192, %r60;
	shl.b32 	%r194, %r193, 3;
	add.s32 	%r195, %r171, %r194;
	ld.shared.u64 	%rd357, [%r195];
	shl.b32 	%r196, %r191, %r77;
	mul.wide.u32 	%rd358, %r196, 8;
	add.s64 	%rd359, %rd5, %rd358;
	st.global.u64 	[%rd359], %rd357;
	add.s32 	%r197, %r231, -1;
	brev.b32 	%r198, %r197;
	shr.u32 	%r199, %r198, %r60;
	shl.b32 	%r200, %r199, 3;
	add.s32 	%r201, %r171, %r200;
	ld.shared.u64 	%rd360, [%r201];
	shl.b32 	%r202, %r197, %r77;
	mul.wide.u32 	%rd361, %r202, 8;
	add.s64 	%rd362, %rd5, %rd361;
	st.global.u64 	[%rd362], %rd360;
	add.s32 	%r203, %r230, 2;
	brev.b32 	%r204, %r203;
	shr.u32 	%r205, %r204, %r60;
	shl.b32 	%r206, %r205, 3;
	add.s32 	%r207, %r171, %r206;
	ld.shared.u64 	%rd363, [%r207];
	shl.b32 	%r208, %r203, %r77;
	mul.wide.u32 	%rd364, %r208, 8;
	add.s64 	%rd365, %rd5, %rd364;
	st.global.u64 	[%rd365], %rd363;
	brev.b32 	%r209, %r231;
	shr.u32 	%r210, %r209, %r60;
	shl.b32 	%r211, %r210, 3;
	add.s32 	%r212, %r171, %r211;
	ld.shared.u64 	%rd366, [%r212];
	shl.b32 	%r213, %r231, %r77;
	mul.wide.u32 	%rd367, %r213, 8;
	add.s64 	%rd368, %rd5, %rd367;
	st.global.u64 	[%rd368], %rd366;
	add.s32 	%r231, %r231, 4;
	add.s32 	%r76, %r230, 4;
	add.s32 	%r214, %r230, 3;
	setp.ne.s32 	%p33, %r214, %r59;
	mov.u32 	%r230, %r76;
	@%p33 bra 	$L__BB4_46;
$L__BB4_47:
	ret;

}
	// .globl	_Z23FIELD_radix_fft_revisedPxS_S_S_jjjj
.visible .entry _Z23FIELD_radix_fft_revisedPxS_S_S_jjjj(
	.param .u64 .ptr .align 1 _Z23FIELD_radix_fft_revisedPxS_S_S_jjjj_param_0,
	.param .u64 .ptr .align 1 _Z23FIELD_radix_fft_revisedPxS_S_S_jjjj_param_1,
	.param .u64 .ptr .align 1 _Z23FIELD_radix_fft_revisedPxS_S_S_jjjj_param_2,
	.param .u64 .ptr .align 1 _Z23FIELD_radix_fft_revisedPxS_S_S_jjjj_param_3,
	.param .u32 _Z23FIELD_radix_fft_revisedPxS_S_S_jjjj_param_4,
	.param .u32 _Z23FIELD_radix_fft_revisedPxS_S_S_jjjj_param_5,
	.param .u32 _Z23FIELD_radix_fft_revisedPxS_S_S_jjjj_param_6,
	.param .u32 _Z23FIELD_radix_fft_revisedPxS_S_S_jjjj_param_7
)
{
	.reg .pred 	%p<34>;
	.reg .b32 	%r<216>;
	.reg .b64 	%rd<463>;

	ld.param.u64 	%rd64, [_Z23FIELD_radix_fft_revisedPxS_S_S_jjjj_param_0];
	ld.param.u64 	%rd65, [_Z23FIELD_radix_fft_revisedPxS_S_S_jjjj_param_1];
	ld.param.u64 	%rd66, [_Z23FIELD_radix_fft_revisedPxS_S_S_jjjj_param_2];
	ld.param.u64 	%rd67, [_Z23FIELD_radix_fft_revisedPxS_S_S_jjjj_param_3];
	ld.param.u32 	%r88, [_Z23FIELD_radix_fft_revisedPxS_S_S_jjjj_param_4];
	ld.param.u32 	%r85, [_Z23FIELD_radix_fft_revisedPxS_S_S_jjjj_param_5];
	ld.param.u32 	%r86, [_Z23FIELD_radix_fft_revisedPxS_S_S_jjjj_param_6];
	ld.param.u32 	%r87, [_Z23FIELD_radix_fft_revisedPxS_S_S_jjjj_param_7];
	cvta.to.global.u64 	%rd1, %rd64;
	cvta.to.global.u64 	%rd2, %rd66;
	cvta.to.global.u64 	%rd68, %rd65;
	cvta.to.global.u64 	%rd3, %rd67;
	mov.u32 	%r89, %tid.x;
	mov.u32 	%r90, %ntid.x;
	mov.u32 	%r91, %ctaid.x;
	shr.u32 	%r1, %r88, %r86;
	mov.b32 	%r92, -1;
	shl.b32 	%r93, %r92, %r85;
	not.b32 	%r94, %r93;
	and.b32  	%r95, %r91, %r94;
	cvt.u64.u32 	%rd4, %r91;
	sub.s32 	%r96, %r91, %r95;
	shl.b32 	%r97, %r96, %r86;
	add.s32 	%r98, %r97, %r95;
	mul.wide.u32 	%rd69, %r98, 8;
	add.s64 	%rd5, %rd68, %rd69;
	mov.b32 	%r99, 1;
	shl.b32 	%r100, %r99, %r86;
	shr.u32 	%r2, %r100, 1;
	div.u32 	%r3, %r100, %r90;
	mul.lo.s32 	%r4, %r3, %r89;
	add.s32 	%r5, %r4, %r3;
	shr.u32 	%r101, %r88, %r85;
	shr.u32 	%r102, %r101, %r86;
	mul.lo.s32 	%r200, %r102, %r95;
	setp.eq.s32 	%p1, %r200, 0;
	mov.b64 	%rd441, 1;
	@%p1 bra 	$L__BB5_5;
	mov.b64 	%rd441, 1;
	mov.b32 	%r199, 0;
$L__BB5_2:
	and.b32  	%r104, %r200, 1;
	setp.eq.b32 	%p2, %r104, 1;
	not.pred 	%p3, %p2;
	@%p3 bra 	$L__BB5_4;
	mul.wide.u32 	%rd71, %r199, 8;
	add.s64 	%rd72, %rd3, %rd71;
	ld.global.u64 	%rd73, [%rd72];
	mul.lo.s64 	%rd74, %rd73, %rd441;
	mul.hi.s64 	%rd75, %rd74, 5270498295554651223;
	shr.u64 	%rd76, %rd75, 63;
	shr.s64 	%rd77, %rd75, 27;
	add.s64 	%rd78, %rd77, %rd76;
	mul.lo.s64 	%rd79, %rd78, 469762049;
	sub.s64 	%rd441, %rd74, %rd79;
$L__BB5_4:
	shr.u32 	%r9, %r200, 1;
	add.s32 	%r199, %r199, 1;
	setp.lt.u32 	%p4, %r200, 2;
	mov.u32 	%r200, %r9;
	@%p4 bra 	$L__BB5_5;
	bra.uni 	$L__BB5_2;
$L__BB5_5:
	setp.eq.s32 	%p5, %r4, 0;
	mov.b64 	%rd444, 1;
	@%p5 bra 	$L__BB5_10;
	mov.b64 	%rd444, 1;
	mov.u64 	%rd446, %rd441;
	mov.u32 	%r204, %r4;
$L__BB5_7:
	and.b32  	%r105, %r204, 1;
	setp.eq.b32 	%p6, %r105, 1;
	not.pred 	%p7, %p6;
	@%p7 bra 	$L__BB5_9;
	mul.lo.s64 	%rd82, %rd444, %rd446;
	mul.hi.s64 	%rd83, %rd82, 5270498295554651223;
	shr.u64 	%rd84, %rd83, 63;
	shr.s64 	%rd85, %rd83, 27;
	add.s64 	%rd86, %rd85, %rd84;
	mul.lo.s64 	%rd87, %rd86, 469762049;
	sub.s64 	%rd444, %rd82, %rd87;
$L__BB5_9:
	shr.u32 	%r19, %r204, 1;
	mul.lo.s64 	%rd88, %rd446, %rd446;
	mul.hi.u64 	%rd89, %rd88, 5270498295554651223;
	shr.u64 	%rd90, %rd89, 27;
	mul.lo.s64 	%rd91, %rd90, 469762049;
	sub.s64 	%rd446, %rd88, %rd91;
	setp.lt.u32 	%p8, %r204, 2;
	mov.u32 	%r204, %r19;
	@%p8 bra 	$L__BB5_10;
	bra.uni 	$L__BB5_7;
$L__BB5_10:
	setp.ge.u32 	%p9, %r4, %r5;
	@%p9 bra 	$L__BB5_16;
	sub.s32 	%r11, 32, %r86;
	and.b32  	%r12, %r3, 3;
	setp.eq.s32 	%p10, %r12, 0;
	mov.u32 	%r203, %r4;
	@%p10 bra 	$L__BB5_14;
	mov.b32 	%r202, 0;
	mov.u32 	%r111, u;
	mov.u32 	%r203, %r4;
$L__BB5_13:
	.pragma "nounroll";
	mul.lo.s32 	%r107, %r203, %r1;
	cvt.u64.u32 	%rd92, %r107;
	add.s64 	%rd93, %rd92, %rd4;
	shl.b64 	%rd94, %rd93, 3;
	add.s64 	%rd95, %rd1, %rd94;
	ld.global.u64 	%rd96, [%rd95];
	mul.lo.s64 	%rd97, %rd96, %rd444;
	mul.hi.s64 	%rd98, %rd97, 5270498295554651223;
	shr.u64 	%rd99, %rd98, 63;
	shr.s64 	%rd100, %rd98, 27;
	add.s64 	%rd101, %rd100, %rd99;
	mul.lo.s64 	%rd102, %rd101, 469762049;
	sub.s64 	%rd103, %rd97, %rd102;
	brev.b32 	%r108, %r203;
	shr.u32 	%r109, %r108, %r11;
	shl.b32 	%r110, %r109, 3;
	add.s32 	%r112, %r111, %r110;
	st.shared.u64 	[%r112], %rd103;
	mul.lo.s64 	%rd104, %rd444, %rd441;
	mul.hi.s64 	%rd105, %rd104, 5270498295554651223;
	shr.u64 	%rd106, %rd105, 63;
	shr.s64 	%rd107, %rd105, 27;
	add.s64 	%rd108, %rd107, %rd106;
	mul.lo.s64 	%rd109, %rd108, 469762049;
	sub.s64 	%rd444, %rd104, %rd109;
	add.s32 	%r203, %r203, 1;
	add.s32 	%r202, %r202, 1;
	setp.ne.s32 	%p11, %r202, %r12;
	@%p11 bra 	$L__BB5_13;
$L__BB5_14:
	add.s32 	%r113, %r3, -1;
	setp.lt.u32 	%p12, %r113, 3;
	@%p12 bra 	$L__BB5_16;
$L__BB5_15:
	mul.lo.s32 	%r114, %r203, %r1;
	cvt.u64.u32 	%rd110, %r114;
	add.s64 	%rd111, %rd110, %rd4;
	shl.b64 	%rd112, %rd111, 3;
	add.s64 	%rd113, %rd1, %rd112;
	ld.global.u64 	%rd114, [%rd113];
	mul.lo.s64 	%rd115, %rd114, %rd444;
	mul.hi.s64 	%rd116, %rd115, 5270498295554651223;
	shr.u64 	%rd117, %rd116, 63;
	shr.s64 	%rd118, %rd116, 27;
	add.s64 	%rd119, %rd118, %rd117;
	mul.lo.s64 	%rd120, %rd119, 469762049;
	sub.s64 	%rd121, %rd115, %rd120;
	brev.b32 	%r115, %r203;
	shr.u32 	%r116, %r115, %r11;
	shl.b32 	%r117, %r116, 3;
	mov.u32 	%r118, u;
	add.s32 	%r119, %r118, %r117;
	st.shared.u64 	[%r119], %rd121;
	mul.lo.s64 	%rd122, %rd444, %rd441;
	mul.hi.s64 	%rd123, %rd122, 5270498295554651223;
	shr.u64 	%rd124, %rd123, 63;
	shr.s64 	%rd125, %rd123, 27;
	add.s64 	%rd126, %rd125, %rd124;
	mul.lo.s64 	%rd127, %rd126, 469762049;
	sub.s64 	%rd128, %rd122, %rd127;
	add.s32 	%r120, %r203, 1;
	add.s32 	%r121, %r114, %r1;
	cvt.u64.u32 	%rd129, %r121;
	add.s64 	%rd130, %rd129, %rd4;
	shl.b64 	%rd131, %rd130, 3;
	add.s64 	%rd132, %rd1, %rd131;
	ld.global.u64 	%rd133, [%rd132];
	mul.lo.s64 	%rd134, %rd133, %rd128;
	mul.hi.s64 	%rd135, %rd134, 5270498295554651223;
	shr.u64 	%rd136, %rd135, 63;
	shr.s64 	%rd137, %rd135, 27;
	add.s64 	%rd138, %rd137, %rd136;
	mul.lo.s64 	%rd139, %rd138, 469762049;
	sub.s64 	%rd140, %rd134, %rd139;
	brev.b32 	%r122, %r120;
	shr.u32 	%r123, %r122, %r11;
	shl.b32 	%r124, %r123, 3;
	add.s32 	%r125, %r118, %r124;
	st.shared.u64 	[%r125], %rd140;
	mul.lo.s64 	%rd141, %rd128, %rd441;
	mul.hi.s64 	%rd142, %rd141, 5270498295554651223;
	shr.u64 	%rd143, %rd142, 63;
	shr.s64 	%rd144, %rd142, 27;
	add.s64 	%rd145, %rd144, %rd143;
	mul.lo.s64 	%rd146, %rd145, 469762049;
	sub.s64 	%rd147, %rd141, %rd146;
	add.s32 	%r126, %r203, 2;
	add.s32 	%r127, %r121, %r1;
	cvt.u64.u32 	%rd148, %r127;
	add.s64 	%rd149, %rd148, %rd4;
	shl.b64 	%rd150, %rd149, 3;
	add.s64 	%rd151, %rd1, %rd150;
	ld.global.u64 	%rd152, [%rd151];
	mul.lo.s64 	%rd153, %rd152, %rd147;
	mul.hi.s64 	%rd154, %rd153, 5270498295554651223;
	shr.u64 	%rd155, %rd154, 63;
	shr.s64 	%rd156, %rd154, 27;
	add.s64 	%rd157, %rd156, %rd155;
	mul.lo.s64 	%rd158, %rd157, 469762049;
	sub.s64 	%rd159, %rd153, %rd158;
	brev.b32 	%r128, %r126;
	shr.u32 	%r129, %r128, %r11;
	shl.b32 	%r130, %r129, 3;
	add.s32 	%r131, %r118, %r130;
	st.shared.u64 	[%r131], %rd159;
	mul.lo.s64 	%rd160, %rd147, %rd441;
	mul.hi.s64 	%rd161, %rd160, 5270498295554651223;
	shr.u64 	%rd162, %rd161, 63;
	shr.s64 	%rd163, %rd161, 27;
	add.s64 	%rd164, %rd163, %rd162;
	mul.lo.s64 	%rd165, %rd164, 469762049;
	sub.s64 	%rd166, %rd160, %rd165;
	add.s32 	%r132, %r203, 3;
	add.s32 	%r133, %r127, %r1;
	cvt.u64.u32 	%rd167, %r133;
	add.s64 	%rd168, %rd167, %rd4;
	shl.b64 	%rd169, %rd168, 3;
	add.s64 	%rd170, %rd1, %rd169;
	ld.global.u64 	%rd171, [%rd170];
	mul.lo.s64 	%rd172, %rd171, %rd166;
	mul.hi.s64 	%rd173, %rd172, 5270498295554651223;
	shr.u64 	%rd174, %rd173, 63;
	shr.s64 	%rd175, %rd173, 27;
	add.s64 	%rd176, %rd175, %rd174;
	mul.lo.s64 	%rd177, %rd176, 469762049;
	sub.s64 	%rd178, %rd172, %rd177;
	brev.b32 	%r134, %r132;
	shr.u32 	%r135, %r134, %r11;
	shl.b32 	%r136, %r135, 3;
	add.s32 	%r137, %r118, %r136;
	st.shared.u64 	[%r137], %rd178;
	mul.lo.s64 	%rd179, %rd166, %rd441;
	mul.hi.s64 	%rd180, %rd179, 5270498295554651223;
	shr.u64 	%rd181, %rd180, 63;
	shr.s64 	%rd182, %rd180, 27;
	add.s64 	%rd183, %rd182, %rd181;
	mul.lo.s64 	%rd184, %rd183, 469762049;
	sub.s64 	%rd444, %rd179, %rd184;
	add.s32 	%r203, %r203, 4;
	setp.ne.s32 	%p13, %r203, %r5;
	@%p13 bra 	$L__BB5_15;
$L__BB5_16:
	bar.sync 	0;
	sub.s32 	%r22, %r87, %r86;
	add.s32 	%r206, %r86, -1;
	setp.lt.s32 	%p14, %r206, 0;
	@%p14 bra 	$L__BB5_48;
	shr.u32 	%r24, %r4, 1;
	shr.u32 	%r25, %r5, 1;
	sub.s32 	%r138, %r25, %r24;
	and.b32  	%r26, %r138, 3;
	add.s32 	%r27, %r24, 1;
	add.s32 	%r28, %r24, 2;
	add.s32 	%r29, %r24, 3;
$L__BB5_18:
	mov.u32 	%r30, %r206;
	setp.ge.u32 	%p15, %r24, %r25;
	shr.u32 	%r31, %r2, %r30;
	@%p15 bra 	$L__BB5_47;
	setp.eq.s32 	%p16, %r26, 0;
	add.s32 	%r32, %r31, -1;
	mov.u32 	%r207, %r24;
	@%p16 bra 	$L__BB5_32;
	and.b32  	%r33, %r24, %r32;
	and.b32  	%r139, %r4, 536870910;
	sub.s32 	%r140, %r139, %r33;
	shl.b32 	%r141, %r140, 3;
	mov.u32 	%r142, u;
	add.s32 	%r34, %r142, %r141;
	ld.shared.u64 	%rd21, [%r34];
	setp.ne.s32 	%p17, %r33, 0;
	shl.b32 	%r35, %r31, 3;
	add.s32 	%r36, %r34, %r35;
	@%p17 bra 	$L__BB5_22;
	ld.shared.u64 	%rd449, [%r36];
	mov.u64 	%rd450, %rd21;
	bra.uni 	$L__BB5_23;
$L__BB5_22:
	shl.b32 	%r143, %r33, %r30;
	shl.b32 	%r144, %r143, %r22;
	mul.wide.u32 	%rd185, %r144, 8;
	add.s64 	%rd186, %rd2, %rd185;
	ld.global.u64 	%rd187, [%rd186];
	mul.hi.s64 	%rd188, %rd187, 5270498295554651223;
	shr.u64 	%rd189, %rd188, 63;
	shr.s64 	%rd190, %rd188, 27;
	add.s64 	%rd191, %rd190, %rd189;
	mul.lo.s64 	%rd192, %rd191, 469762049;
	sub.s64 	%rd193, %rd187, %rd192;
	ld.shared.u64 	%rd194, [%r36];
	mul.lo.s64 	%rd195, %rd193, %rd194;
	mul.hi.s64 	%rd196, %rd195, 5270498295554651223;
	shr.u64 	%rd197, %rd196, 63;
	shr.s64 	%rd198, %rd196, 27;
	add.s64 	%rd199, %rd198, %rd197;
	mul.lo.s64 	%rd200, %rd199, 469762049;
	sub.s64 	%rd449, %rd195, %rd200;
	st.shared.u64 	[%r36], %rd449;
	ld.shared.u64 	%rd450, [%r34];
$L__BB5_23:
	setp.eq.s32 	%p18, %r26, 1;
	add.s64 	%rd201, %rd449, %rd450;
	mul.hi.s64 	%rd202, %rd201, 5270498295554651223;
	shr.u64 	%rd203, %rd202, 63;
	shr.s64 	%rd204, %rd202, 27;
	add.s64 	%rd205, %rd204, %rd203;
	mul.lo.s64 	%rd206, %rd205, 469762049;
	sub.s64 	%rd207, %rd201, %rd206;
	st.shared.u64 	[%r34], %rd207;
	ld.shared.u64 	%rd208, [%r36];
	sub.s64 	%rd209, %rd21, %rd208;
	add.s64 	%rd210, %rd209, 469762049;
	mul.hi.s64 	%rd211, %rd210, 5270498295554651223;
	shr.u64 	%rd212, %rd211, 63;
	shr.s64 	%rd213, %rd211, 27;
	add.s64 	%rd214, %rd213, %rd212;
	mul.lo.s64 	%rd215, %rd214, 469762049;
	sub.s64 	%rd216, %rd210, %rd215;
	st.shared.u64 	[%r36], %rd216;
	mov.u32 	%r207, %r27;
	@%p18 bra 	$L__BB5_32;
	and.b32  	%r37, %r27, %r32;
	shl.b32 	%r145, %r27, 1;
	sub.s32 	%r146, %r145, %r37;
	shl.b32 	%r147, %r146, 3;
	add.s32 	%r38, %r142, %r147;
	ld.shared.u64 	%rd27, [%r38];
	setp.ne.s32 	%p19, %r37, 0;
	add.s32 	%r39, %r38, %r35;
	@%p19 bra 	$L__BB5_26;
	ld.shared.u64 	%rd451, [%r39];
	mov.u64 	%rd452, %rd27;
	bra.uni 	$L__BB5_27;
$L__BB5_26:
	shl.b32 	%r149, %r37, %r30;
	shl.b32 	%r150, %r149, %r22;
	mul.wide.u32 	%rd217, %r150, 8;
	add.s64 	%rd218, %rd2, %rd217;
	ld.global.u64 	%rd219, [%rd218];
	mul.hi.s64 	%rd220, %rd219, 5270498295554651223;
	shr.u64 	%rd221, %rd220, 63;
	shr.s64 	%rd222, %rd220, 27;
	add.s64 	%rd223, %rd222, %rd221;
	mul.lo.s64 	%rd224, %rd223, 469762049;
	sub.s64 	%rd225, %rd219, %rd224;
	ld.shared.u64 	%rd226, [%r39];
	mul.lo.s64 	%rd227, %rd225, %rd226;
	mul.hi.s64 	%rd228, %rd227, 5270498295554651223;
	shr.u64 	%rd229, %rd228, 63;
	shr.s64 	%rd230, %rd228, 27;
	add.s64 	%rd231, %rd230, %rd229;
	mul.lo.s64 	%rd232, %rd231, 469762049;
	sub.s64 	%rd451, %rd227, %rd232;
	st.shared.u64 	[%r39], %rd451;
	ld.shared.u64 	%rd452, [%r38];
$L__BB5_27:
	setp.eq.s32 	%p20, %r26, 2;
	add.s64 	%rd233, %rd451, %rd452;
	mul.hi.s64 	%rd234, %rd233, 5270498295554651223;
	shr.u64 	%rd235, %rd234, 63;
	shr.s64 	%rd236, %rd234, 27;
	add.s64 	%rd237, %rd236, %rd235;
	mul.lo.s64 	%rd238, %rd237, 469762049;
	sub.s64 	%rd239, %rd233, %rd238;
	st.shared.u64 	[%r38], %rd239;
	ld.shared.u64 	%rd240, [%r39];
	sub.s64 	%rd241, %rd27, %rd240;
	add.s64 	%rd242, %rd241, 469762049;
	mul.hi.s64 	%rd243, %rd242, 5270498295554651223;
	shr.u64 	%rd244, %rd243, 63;
	shr.s64 	%rd245, %rd243, 27;
	add.s64 	%rd246, %rd245, %rd244;
	mul.lo.s64 	%rd247, %rd246, 469762049;
	sub.s64 	%rd248, %rd242, %rd247;
	st.shared.u64 	[%r39], %rd248;
	mov.u32 	%r207, %r28;
	@%p20 bra 	$L__BB5_32;
	and.b32  	%r40, %r28, %r32;
	shl.b32 	%r151, %r28, 1;
	sub.s32 	%r152, %r151, %r40;
	shl.b32 	%r153, %r152, 3;
	add.s32 	%r41, %r142, %r153;
	ld.shared.u64 	%rd33, [%r41];
	setp.ne.s32 	%p21, %r40, 0;
	add.s32 	%r42, %r41, %r35;
	@%p21 bra 	$L__BB5_30;
	ld.shared.u64 	%rd453, [%r42];
	mov.u64 	%rd454, %rd33;
	bra.uni 	$L__BB5_31;
$L__BB5_30:
	shl.b32 	%r155, %r40, %r30;
	shl.b32 	%r156, %r155, %r22;
	mul.wide.u32 	%rd249, %r156, 8;
	add.s64 	%rd250, %rd2, %rd249;
	ld.global.u64 	%rd251, [%rd250];
	mul.hi.s64 	%rd252, %rd251, 5270498295554651223;
	shr.u64 	%rd253, %rd252, 63;
	shr.s64 	%rd254, %rd252, 27;
	add.s64 	%rd255, %rd254, %rd253;
	mul.lo.s64 	%rd256, %rd255, 469762049;
	sub.s64 	%rd257, %rd251, %rd256;
	ld.shared.u64 	%rd258, [%r42];
	mul.lo.s64 	%rd259, %rd257, %rd258;
	mul.hi.s64 	%rd260, %rd259, 5270498295554651223;
	shr.u64 	%rd261, %rd260, 63;
	shr.s64 	%rd262, %rd260, 27;
	add.s64 	%rd263, %rd262, %rd261;
	mul.lo.s64 	%rd264, %rd263, 469762049;
	sub.s64 	%rd453, %rd259, %rd264;
	st.shared.u64 	[%r42], %rd453;
	ld.shared.u64 	%rd454, [%r41];
$L__BB5_31:
	add.s64 	%rd265, %rd453, %rd454;
	mul.hi.s64 	%rd266, %rd265, 5270498295554651223;
	shr.u64 	%rd267, %rd266, 63;
	shr.s64 	%rd268, %rd266, 27;
	add.s64 	%rd269, %rd268, %rd267;
	mul.lo.s64 	%rd270, %rd269, 469762049;
	sub.s64 	%rd271, %rd265, %rd270;
	st.shared.u64 	[%r41], %rd271;
	ld.shared.u64 	%rd272, [%r42];
	sub.s64 	%rd273, %rd33, %rd272;
	add.s64 	%rd274, %rd273, 469762049;
	mul.hi.s64 	%rd275, %rd274, 5270498295554651223;
	shr.u64 	%rd276, %rd275, 63;
	shr.s64 	%rd277, %rd275, 27;
	add.s64 	%rd278, %rd277, %rd276;
	mul.lo.s64 	%rd279, %rd278, 469762049;
	sub.s64 	%rd280, %rd274, %rd279;
	st.shared.u64 	[%r42], %rd280;
	mov.u32 	%r207, %r29;
$L__BB5_32:
	sub.s32 	%r157, %r24, %r25;
	setp.gt.u32 	%p22, %r157, -4;
	@%p22 bra 	$L__BB5_47;
	shl.b32 	%r44, %r31, 3;
	shl.b32 	%r158, %r207, 4;
	mov.u32 	%r159, u;
	add.s32 	%r208, %r159, %r158;
$L__BB5_34:
	and.b32  	%r48, %r207, %r32;
	shl.b32 	%r160, %r48, 3;
	sub.s32 	%r49, %r208, %r160;
	ld.shared.u64 	%rd39, [%r49];
	setp.ne.s32 	%p23, %r48, 0;
	add.s32 	%r50, %r208, %r44;
	sub.s32 	%r51, %r50, %r160;
	@%p23 bra 	$L__BB5_36;
	ld.shared.u64 	%rd455, [%r51];
	mov.u64 	%rd456, %rd39;
	bra.uni 	$L__BB5_37;
$L__BB5_36:
	shl.b32 	%r161, %r48, %r30;
	shl.b32 	%r162, %r161, %r22;
	mul.wide.u32 	%rd281, %r162, 8;
	add.s64 	%rd282, %rd2, %rd281;
	ld.global.u64 	%rd283, [%rd282];
	mul.hi.s64 	%rd284, %rd283, 5270498295554651223;
	shr.u64 	%rd285, %rd284, 63;
	shr.s64 	%rd286, %rd284, 27;
	add.s64 	%rd287, %rd286, %rd285;
	mul.lo.s64 	%rd288, %rd287, 469762049;
	sub.s64 	%rd289, %rd283, %rd288;
	ld.shared.u64 	%rd290, [%r51];
	mul.lo.s64 	%rd291, %rd289, %rd290;
	mul.hi.s64 	%rd292, %rd291, 5270498295554651223;
	shr.u64 	%rd293, %rd292, 63;
	shr.s64 	%rd294, %rd292, 27;
	add.s64 	%rd295, %rd294, %rd293;
	mul.lo.s64 	%rd296, %rd295, 469762049;
	sub.s64 	%rd455, %rd291, %rd296;
	st.shared.u64 	[%r51], %rd455;
	ld.shared.u64 	%rd456, [%r49];
$L__BB5_37:
	add.s64 	%rd297, %rd455, %rd456;
	mul.hi.s64 	%rd298, %rd297, 5270498295554651223;
	shr.u64 	%rd299, %rd298, 63;
	shr.s64 	%rd300, %rd298, 27;
	add.s64 	%rd301, %rd300, %rd299;
	mul.lo.s64 	%rd302, %rd301, 469762049;
	sub.s64 	%rd303, %rd297, %rd302;
	st.shared.u64 	[%r49], %rd303;
	ld.shared.u64 	%rd304, [%r51];
	sub.s64 	%rd305, %rd39, %rd304;
	add.s64 	%rd306, %rd305, 469762049;
	mul.hi.s64 	%rd307, %rd306, 5270498295554651223;
	shr.u64 	%rd308, %rd307, 63;
	shr.s64 	%rd309, %rd307, 27;
	add.s64 	%rd310, %rd309, %rd308;
	mul.lo.s64 	%rd311, %rd310, 469762049;
	sub.s64 	%rd312, %rd306, %rd311;
	st.shared.u64 	[%r51], %rd312;
	add.s32 	%r52, %r207, 1;
	and.b32  	%r53, %r52, %r32;
	shl.b32 	%r163, %r53, 3;
	sub.s32 	%r54, %r208, %r163;
	ld.shared.u64 	%rd45, [%r54+16];
	setp.ne.s32 	%p24, %r53, 0;
	sub.s32 	%r55, %r50, %r163;
	@%p24 bra 	$L__BB5_39;
	ld.shared.u64 	%rd457, [%r55+16];
	mov.u64 	%rd458, %rd45;
	bra.uni 	$L__BB5_40;
$L__BB5_39:
	shl.b32 	%r164, %r53, %r30;
	shl.b32 	%r165, %r164, %r22;
	mul.wide.u32 	%rd313, %r165, 8;
	add.s64 	%rd314, %rd2, %rd313;
	ld.global.u64 	%rd315, [%rd314];
	mul.hi.s64 	%rd316, %rd315, 5270498295554651223;
	shr.u64 	%rd317, %rd316, 63;
	shr.s64 	%rd318, %rd316, 27;
	add.s64 	%rd319, %rd318, %rd317;
	mul.lo.s64 	%rd320, %rd319, 469762049;
	sub.s64 	%rd321, %rd315, %rd320;
	ld.shared.u64 	%rd322, [%r55+16];
	mul.lo.s64 	%rd323, %rd321, %rd322;
	mul.hi.s64 	%rd324, %rd323, 5270498295554651223;
	shr.u64 	%rd325, %rd324, 63;
	shr.s64 	%rd326, %rd324, 27;
	add.s64 	%rd327, %rd326, %rd325;
	mul.lo.s64 	%rd328, %rd327, 469762049;
	sub.s64 	%rd457, %rd323, %rd328;
	st.shared.u64 	[%r55+16], %rd457;
	ld.shared.u64 	%rd458, [%r54+16];
$L__BB5_40:
	add.s64 	%rd329, %rd457, %rd458;
	mul.hi.s64 	%rd330, %rd329, 5270498295554651223;
	shr.u64 	%rd331, %rd330, 63;
	shr.s64 	%rd332, %rd330, 27;
	add.s64 	%rd333, %rd332, %rd331;
	mul.lo.s64 	%rd334, %rd333, 469762049;
	sub.s64 	%rd335, %rd329, %rd334;
	st.shared.u64 	[%r54+16], %rd335;
	ld.shared.u64 	%rd336, [%r55+16];
	sub.s64 	%rd337, %rd45, %rd336;
	add.s64 	%rd338, %rd337, 469762049;
	mul.hi.s64 	%rd339, %rd338, 5270498295554651223;
	shr.u64 	%rd340, %rd339, 63;
	shr.s64 	%rd341, %rd339, 27;
	add.s64 	%rd342, %rd341, %rd340;
	mul.lo.s64 	%rd343, %rd342, 469762049;
	sub.s64 	%rd344, %rd338, %rd343;
	st.shared.u64 	[%r55+16], %rd344;
	add.s32 	%r56, %r52, 1;
	and.b32  	%r57, %r56, %r32;
	shl.b32 	%r166, %r57, 3;
	sub.s32 	%r58, %r208, %r166;
	ld.shared.u64 	%rd51, [%r58+32];
	setp.ne.s32 	%p25, %r57, 0;
	sub.s32 	%r59, %r50, %r166;
	@%p25 bra 	$L__BB5_42;
	ld.shared.u64 	%rd459, [%r59+32];
	mov.u64 	%rd460, %rd51;
	bra.uni 	$L__BB5_43;
$L__BB5_42:
	shl.b32 	%r167, %r57, %r30;
	shl.b32 	%r168, %r167, %r22;
	mul.wide.u32 	%rd345, %r168, 8;
	add.s64 	%rd346, %rd2, %rd345;
	ld.global.u64 	%rd347, [%rd346];
	mul.hi.s64 	%rd348, %rd347, 5270498295554651223;
	shr.u64 	%rd349, %rd348, 63;
	shr.s64 	%rd350, %rd348, 27;
	add.s64 	%rd351, %rd350, %rd349;
	mul.lo.s64 	%rd352, %rd351, 469762049;
	sub.s64 	%rd353, %rd347, %rd352;
	ld.shared.u64 	%rd354, [%r59+32];
	mul.lo.s64 	%rd355, %rd353, %rd354;
	mul.hi.s64 	%rd356, %rd355, 5270498295554651223;
	shr.u64 	%rd357, %rd356, 63;
	shr.s64 	%rd358, %rd356, 27;
	add.s64 	%rd359, %rd358, %rd357;
	mul.lo.s64 	%rd360, %rd359, 469762049;
	sub.s64 	%rd459, %rd355, %rd360;
	st.shared.u64 	[%r59+32], %rd459;
	ld.shared.u64 	%rd460, [%r58+32];
$L__BB5_43:
	add.s64 	%rd361, %rd459, %rd460;
	mul.hi.s64 	%rd362, %rd361, 5270498295554651223;
	shr.u64 	%rd363, %rd362, 63;
	shr.s64 	%rd364, %rd362, 27;
	add.s64 	%rd365, %rd364, %rd363;
	mul.lo.s64 	%rd366, %rd365, 469762049;
	sub.s64 	%rd367, %rd361, %rd366;
	st.shared.u64 	[%r58+32], %rd367;
	ld.shared.u64 	%rd368, [%r59+32];
	sub.s64 	%rd369, %rd51, %rd368;
	add.s64 	%rd370, %rd369, 469762049;
	mul.hi.s64 	%rd371, %rd370, 5270498295554651223;
	shr.u64 	%rd372, %rd371, 63;
	shr.s64 	%rd373, %rd371, 27;
	add.s64 	%rd374, %rd373, %rd372;
	mul.lo.s64 	%rd375, %rd374, 469762049;
	sub.s64 	%rd376, %rd370, %rd375;
	st.shared.u64 	[%r59+32], %rd376;
	add.s32 	%r60, %r56, 1;
	and.b32  	%r61, %r60, %r32;
	shl.b32 	%r169, %r61, 3;
	sub.s32 	%r62, %r208, %r169;
	ld.shared.u64 	%rd57, [%r62+48];
	setp.ne.s32 	%p26, %r61, 0;
	sub.s32 	%r63, %r50, %r169;
	@%p26 bra 	$L__BB5_45;
	ld.shared.u64 	%rd461, [%r63+48];
	mov.u64 	%rd462, %rd57;
	bra.uni 	$L__BB5_46;
$L__BB5_45:
	shl.b32 	%r170, %r61, %r30;
	shl.b32 	%r171, %r170, %r22;
	mul.wide.u32 	%rd377, %r171, 8;
	add.s64 	%rd378, %rd2, %rd377;
	ld.global.u64 	%rd379, [%rd378];
	mul.hi.s64 	%rd380, %rd379, 5270498295554651223;
	shr.u64 	%rd381, %rd380, 63;
	shr.s64 	%rd382, %rd380, 27;
	add.s64 	%rd383, %rd382, %rd381;
	mul.lo.s64 	%rd384, %rd383, 469762049;
	sub.s64 	%rd385, %rd379, %rd384;
	ld.shared.u64 	%rd386, [%r63+48];
	mul.lo.s64 	%rd387, %rd385, %rd386;
	mul.hi.s64 	%rd388, %rd387, 5270498295554651223;
	shr.u64 	%rd389, %rd388, 63;
	shr.s64 	%rd390, %rd388, 27;
	add.s64 	%rd391, %rd390, %rd389;
	mul.lo.s64 	%rd392, %rd391, 469762049;
	sub.s64 	%rd461, %rd387, %rd392;
	st.shared.u64 	[%r63+48], %rd461;
	ld.shared.u64 	%rd462, [%r62+48];
$L__BB5_46:
	add.s64 	%rd393, %rd461, %rd462;
	mul.hi.s64 	%rd394, %rd393, 5270498295554651223;
	shr.u64 	%rd395, %rd394, 63;
	shr.s64 	%rd396, %rd394, 27;
	add.s64 	%rd397, %rd396, %rd395;
	mul.lo.s64 	%rd398, %rd397, 469762049;
	sub.s64 	%rd399, %rd393, %rd398;
	st.shared.u64 	[%r62+48], %rd399;
	ld.shared.u64 	%rd400, [%r63+48];
	sub.s64 	%rd401, %rd57, %rd400;
	add.s64 	%rd402, %rd401, 469762049;
	mul.hi.s64 	%rd403, %rd402, 5270498295554651223;
	shr.u64 	%rd404, %rd403, 63;
	shr.s64 	%rd405, %rd403, 27;
	add.s64 	%rd406, %rd405, %rd404;
	mul.lo.s64 	%rd407, %rd406, 469762049;
	sub.s64 	%rd408, %rd402, %rd407;
	st.shared.u64 	[%r63+48], %rd408;
	add.s32 	%r208, %r208, 64;
	add.s32 	%r207, %r60, 1;
	setp.ne.s32 	%p27, %r207, %r25;
	@%p27 bra 	$L__BB5_34;
$L__BB5_47:
	bar.sync 	0;
	add.s32 	%r206, %r30, -1;
	setp.gt.s32 	%p28, %r30, 0;
	@%p28 bra 	$L__BB5_18;
$L__BB5_48:
	shr.u32 	%r67, %r4, 1;
	shr.u32 	%r68, %r5, 1;
	setp.ge.u32 	%p29, %r67, %r68;
	@%p29 bra 	$L__BB5_55;
	sub.s32 	%r172, %r68, %r67;
	and.b32  	%r69, %r172, 3;
	setp.eq.s32 	%p30, %r69, 0;
	mov.u32 	%r214, %r67;
	@%p30 bra 	$L__BB5_52;
	add.s32 	%r212, %r2, %r67;
	shl.b32 	%r71, %r2, 3;
	shl.b32 	%r173, %r67, 3;
	mov.u32 	%r174, u;
	add.s32 	%r211, %r174, %r173;
	neg.s32 	%r210, %r69;
	mov.u32 	%r214, %r67;
$L__BB5_51:
	.pragma "nounroll";
	ld.shared.u64 	%rd409, [%r211];
	shl.b32 	%r175, %r214, %r85;
	mul.wide.u32 	%rd410, %r175, 8;
	add.s64 	%rd411, %rd5, %rd410;
	st.global.u64 	[%rd411], %rd409;
	add.s32 	%r176, %r211, %r71;
	ld.shared.u64 	%rd412, [%r176];
	shl.b32 	%r177, %r212, %r85;
	mul.wide.u32 	%rd413, %r177, 8;
	add.s64 	%rd414, %rd5, %rd413;
	st.global.u64 	[%rd414], %rd412;
	add.s32 	%r214, %r214, 1;
	add.s32 	%r212, %r212, 1;
	add.s32 	%r211, %r211, 8;
	add.s32 	%r210, %r210, 1;
	setp.ne.s32 	%p31, %r210, 0;
	@%p31 bra 	$L__BB5_51;
$L__BB5_52:
	sub.s32 	%r178, %r67, %r68;
	setp.gt.u32 	%p32, %r178, -4;
	@%p32 bra 	$L__BB5_55;
	mov.u32 	%r180, u;
	shl.b32 	%r184, %r2, 3;
$L__BB5_54:
	shl.b32 	%r179, %r214, 3;
	add.s32 	%r181, %r180, %r179;
	ld.shared.u64 	%rd415, [%r181];
	shl.b32 	%r182, %r214, %r85;
	mul.wide.u32 	%rd416, %r182, 8;
	add.s64 	%rd417, %rd5, %rd416;
	st.global.u64 	[%rd417], %rd415;
	add.s32 	%r183, %r214, %r2;
	add.s32 	%r185, %r181, %r184;
	ld.shared.u64 	%rd418, [%r185];
	shl.b32 	%r186, %r183, %r85;
	mul.wide.u32 	%rd419, %r186, 8;
	add.s64 	%rd420, %rd5, %rd419;
	st.global.u64 	[%rd420], %rd418;
	add.s32 	%r187, %r214, 1;
	ld.shared.u64 	%rd421, [%r181+8];
	shl.b32 	%r188, %r187, %r85;
	mul.wide.u32 	%rd422, %r188, 8;
	add.s64 	%rd423, %rd5, %rd422;
	st.global.u64 	[%rd423], %rd421;
	add.s32 	%r189, %r183, 1;
	ld.shared.u64 	%rd424, [%r185+8];
	shl.b32 	%r190, %r189, %r85;
	mul.wide.u32 	%rd425, %r190, 8;
	add.s64 	%rd426, %rd5, %rd425;
	st.global.u64 	[%rd426], %rd424;
	add.s32 	%r191, %r214, 2;
	ld.shared.u64 	%rd427, [%r181+16];
	shl.b32 	%r192, %r191, %r85;
	mul.wide.u32 	%rd428, %r192, 8;
	add.s64 	%rd429, %rd5, %rd428;
	st.global.u64 	[%rd429], %rd427;
	add.s32 	%r193, %r183, 2;
	ld.shared.u64 	%rd430, [%r185+16];
	shl.b32 	%r194, %r193, %r85;
	mul.wide.u32 	%rd431, %r194, 8;
	add.s64 	%rd432, %rd5, %rd431;
	st.global.u64 	[%rd432], %rd430;
	add.s32 	%r195, %r214, 3;
	ld.shared.u64 	%rd433, [%r181+24];
	shl.b32 	%r196, %r195, %r85;
	mul.wide.u32 	%rd434, %r196, 8;
	add.s64 	%rd435, %rd5, %rd434;
	st.global.u64 	[%rd435], %rd433;
	add.s32 	%r197, %r183, 3;
	ld.shared.u64 	%rd436, [%r185+24];
	shl.b32 	%r198, %r197, %r85;
	mul.wide.u32 	%rd437, %r198, 8;
	add.s64 	%rd438, %rd5, %rd437;
	st.global.u64 	[%rd438], %rd436;
	add.s32 	%r214, %r214, 4;
	setp.ne.s32 	%p33, %r214, %r68;
	@%p33 bra 	$L__BB5_54;
$L__BB5_55:
	ret;

}
	// .globl	_Z15improve_groupedPxS_S_S_jjjjj
.visible .entry _Z15improve_groupedPxS_S_S_jjjjj(
	.param .u64 .ptr .align 1 _Z15improve_groupedPxS_S_S_jjjjj_param_0,
	.param .u64 .ptr .align 1 _Z15improve_groupedPxS_S_S_jjjjj_param_1,
	.param .u64 .ptr .align 1 _Z15improve_groupedPxS_S_S_jjjjj_param_2,
	.param .u64 .ptr .align 1 _Z15improve_groupedPxS_S_S_jjjjj_param_3,
	.param .u32 _Z15improve_groupedPxS_S_S_jjjjj_param_4,
	.param .u32 _Z15improve_groupedPxS_S_S_jjjjj_param_5,
	.param .u32 _Z15improve_groupedPxS_S_S_jjjjj_param_6,
	.param .u32 _Z15improve_groupedPxS_S_S_jjjjj_param_7,
	.param .u32 _Z15improve_groupedPxS_S_S_jjjjj_param_8
)
{
	.reg .pred 	%p<34>;
	.reg .b32 	%r<236>;
	.reg .b64 	%rd<379>;

	ld.param.u64 	%rd29, [_Z15improve_groupedPxS_S_S_jjjjj_param_0];
	ld.param.u64 	%rd30, [_Z15improve_groupedPxS_S_S_jjjjj_param_1];
	ld.param.u64 	%rd31, [_Z15improve_groupedPxS_S_S_jjjjj_param_2];
	ld.param.u64 	%rd32, [_Z15improve_groupedPxS_S_S_jjjjj_param_3];
	ld.param.u32 	%r75, [_Z15improve_groupedPxS_S_S_jjjjj_param_4];
	ld.param.u32 	%r72, [_Z15improve_groupedPxS_S_S_jjjjj_param_5];
	ld.param.u32 	%r73, [_Z15improve_groupedPxS_S_S_jjjjj_param_6];
	ld.param.u32 	%r74, [_Z15improve_groupedPxS_S_S_jjjjj_param_7];
	ld.param.u32 	%r76, [_Z15improve_groupedPxS_S_S_jjjjj_param_8];
	cvta.to.global.u64 	%rd1, %rd29;
	cvta.to.global.u64 	%rd2, %rd31;
	cvta.to.global.u64 	%rd33, %rd30;
	cvta.to.global.u64 	%rd3, %rd32;
	mov.u32 	%r77, %tid.x;
	add.s32 	%r78, %r76, -1;
	and.b32  	%r79, %r78, %r77;
	div.u32 	%r80, %r77, %r76;
	mov.u32 	%r81, %ntid.x;
	div.u32 	%r82, %r81, %r76;
	mov.u32 	%r83, %ctaid.x;
	mad.lo.s32 	%r84, %r82, %r83, %r80;
	shr.u32 	%r1, %r75, %r73;
	mov.b32 	%r85, -1;
	shl.b32 	%r86, %r85, %r72;
	not.b32 	%r87, %r86;
	and.b32  	%r88, %r84, %r87;
	mul.lo.s32 	%r89, %r76, %r80;
	shl.b32 	%r2, %r89, 1;
	cvt.u64.u32 	%rd4, %r84;
	sub.s32 	%r90, %r84, %r88;
	shl.b32 	%r91, %r90, %r73;
	add.s32 	%r92, %r91, %r88;
	mul.wide.u32 	%rd34, %r92, 8;
	add.s64 	%rd5, %rd33, %rd34;
	mov.b32 	%r93, 1;
	shl.b32 	%r94, %r93, %r73;
	shr.u32 	%r3, %r94, 1;
	div.u32 	%r4, %r94, %r76;
	mul.lo.s32 	%r5, %r4, %r79;
	add.s32 	%r6, %r5, %r4;
	shr.u32 	%r95, %r75, %r72;
	shr.u32 	%r96, %r95, %r73;
	mul.lo.s32 	%r222, %r88, %r96;
	setp.eq.s32 	%p1, %r222, 0;
	mov.b64 	%rd371, 1;
	@%p1 bra 	$L__BB6_5;
	mov.b64 	%rd371, 1;
	mov.b32 	%r221, 0;
$L__BB6_2:
	and.b32  	%r98, %r222, 1;
	setp.eq.b32 	%p2, %r98, 1;
	not.pred 	%p3, %p2;
	@%p3 bra 	$L__BB6_4;
	mul.wide.u32 	%rd36, %r221, 8;
	add.s64 	%rd37, %rd3, %rd36;
	ld.global.u64 	%rd38, [%rd37];
	mul.lo.s64 	%rd39, %rd38, %rd371;
	mul.hi.s64 	%rd40, %rd39, 5270498295554651223;
	shr.u64 	%rd41, %rd40, 63;
	shr.s64 	%rd42, %rd40, 27;
	add.s64 	%rd43, %rd42, %rd41;
	mul.lo.s64 	%rd44, %rd43, 469762049;
	sub.s64 	%rd371, %rd39, %rd44;
$L__BB6_4:
	shr.u32 	%r10, %r222, 1;
	add.s32 	%r221, %r221, 1;
	setp.lt.u32 	%p4, %r222, 2;
	mov.u32 	%r222, %r10;
	@%p4 bra 	$L__BB6_5;
	bra.uni 	$L__BB6_2;
$L__BB6_5:
	setp.eq.s32 	%p5, %r5, 0;
	mov.b64 	%rd374, 1;
	@%p5 bra 	$L__BB6_10;
	mov.b64 	%rd374, 1;
	mov.u64 	%rd376, %rd371;
	mov.u32 	%r226, %r5;
$L__BB6_7:
	and.b32  	%r99, %r226, 1;
	setp.eq.b32 	%p6, %r99, 1;
	not.pred 	%p7, %p6;
	@%p7 bra 	$L__BB6_9;
	mul.lo.s64 	%rd47, %rd374, %rd376;
	mul.hi.s64 	%rd48, %rd47, 5270498295554651223;
	shr.u64 	%rd49, %rd48, 63;
	shr.s64 	%rd50, %rd48, 27;
	add.s64 	%rd51, %rd50, %rd49;
	mul.lo.s64 	%rd52, %rd51, 469762049;
	sub.s64 	%rd374, %rd47, %rd52;
$L__BB6_9:
	shr.u32 	%r20, %r226, 1;
	mul.lo.s64 	%rd53, %rd376, %rd376;
	mul.hi.u64 	%rd54, %rd53, 5270498295554651223;
	shr.u64 	%rd55, %rd54, 27;
	mul.lo.s64 	%rd56, %rd55, 469762049;
	sub.s64 	%rd376, %rd53, %rd56;
	setp.lt.u32 	%p8, %r226, 2;
	mov.u32 	%r226, %r20;
	@%p8 bra 	$L__BB6_10;
	bra.uni 	$L__BB6_7;
$L__BB6_10:
	shl.b32 	%r100, %r2, 3;
	mov.u32 	%r101, u_g;
	add.s32 	%r12, %r101, %r100;
	setp.ge.u32 	%p9, %r5, %r6;
	@%p9 bra 	$L__BB6_16;
	and.b32  	%r13, %r4, 3;
	setp.eq.s32 	%p10, %r13, 0;
	mov.u32 	%r225, %r5;
	@%p10 bra 	$L__BB6_14;
	mov.b32 	%r224, 0;
	mov.u32 	%r225, %r5;
$L__BB6_13:
	.pragma "nounroll";
	mul.lo.s32 	%r103, %r225, %r1;
	cvt.u64.u32 	%rd57, %r103;
	add.s64 	%rd58, %rd57, %rd4;
	shl.b64 	%rd59, %rd58, 3;
	add.s64 	%rd60, %rd1, %rd59;
	ld.global.u64 	%rd61, [%rd60];
	mul.lo.s64 	%rd62, %rd61, %rd374;
	mul.hi.s64 	%rd63, %rd62, 5270498295554651223;
	shr.u64 	%rd64, %rd63, 63;
	shr.s64 	%rd65, %rd63, 27;
	add.s64 	%rd66, %rd65, %rd64;
	mul.lo.s64 	%rd67, %rd66, 469762049;
	sub.s64 	%rd68, %rd62, %rd67;
	shl.b32 	%r104, %r225, 3;
	add.s32 	%r105, %r12, %r104;
	st.shared.u64 	[%r105], %rd68;
	mul.lo.s64 	%rd69, %rd374, %rd371;
	mul.hi.s64 	%rd70, %rd69, 5270498295554651223;
	shr.u64 	%rd71, %rd70, 63;
	shr.s64 	%rd72, %rd70, 27;
	add.s64 	%rd73, %rd72, %rd71;
	mul.lo.s64 	%rd74, %rd73, 469762049;
	sub.s64 	%rd374, %rd69, %rd74;
	add.s32 	%r225, %r225, 1;
	add.s32 	%r224, %r224, 1;
	setp.ne.s32 	%p11, %r224, %r13;
	@%p11 bra 	$L__BB6_13;
$L__BB6_14:
	add.s32 	%r106, %r4, -1;
	setp.lt.u32 	%p12, %r106, 3;
	@%p12 bra 	$L__BB6_16;
$L__BB6_15:
	mul.lo.s32 	%r107, %r225, %r1;
	cvt.u64.u32 	%rd75, %r107;
	add.s64 	%rd76, %rd75, %rd4;
	shl.b64 	%rd77, %rd76, 3;
	add.s64 	%rd78, %rd1, %rd77;
	ld.global.u64 	%rd79, [%rd78];
	mul.lo.s64 	%rd80, %rd79, %rd374;
	mul.hi.s64 	%rd81, %rd80, 5270498295554651223;
	shr.u64 	%rd82, %rd81, 63;
	shr.s64 	%rd83, %rd81, 27;
	add.s64 	%rd84, %rd83, %rd82;
	mul.lo.s64 	%rd85, %rd84, 469762049;
	sub.s64 	%rd86, %rd80, %rd85;
	shl.b32 	%r108, %r225, 3;
	add.s32 	%r109, %r12, %r108;
	st.shared.u64 	[%r109], %rd86;
	mul.lo.s64 	%rd87, %rd374, %rd371;
	mul.hi.s64 	%rd88, %rd87, 5270498295554651223;
	shr.u64 	%rd89, %rd88, 63;
	shr.s64 	%rd90, %rd88, 27;
	add.s64 	%rd91, %rd90, %rd89;
	mul.lo.s64 	%rd92, %rd91, 469762049;
	sub.s64 	%rd93, %rd87, %rd92;
	add.s32 	%r110, %r107, %r1;
	cvt.u64.u32 	%rd94, %r110;
	add.s64 	%rd95, %rd94, %rd4;
	shl.b64 	%rd96, %rd95, 3;
	add.s64 	%rd97, %rd1, %rd96;
	ld.global.u64 	%rd98, [%rd97];
	mul.lo.s64 	%rd99, %rd98, %rd93;
	mul.hi.s64 	%rd100, %rd99, 5270498295554651223;
	shr.u64 	%rd101, %rd100, 63;
	shr.s64 	%rd102, %rd100, 27;
	add.s64 	%rd103, %rd102, %rd101;
	mul.lo.s64 	%rd104, %rd103, 469762049;
	sub.s64 	%rd105, %rd99, %rd104;
	st.shared.u64 	[%r109+8], %rd105;
	mul.lo.s64 	%rd106, %rd93, %rd371;
	mul.hi.s64 	%rd107, %rd106, 5270498295554651223;
	shr.u64 	%rd108, %rd107, 63;
	shr.s64 	%rd109, %rd107, 27;
	add.s64 	%rd110, %rd109, %rd108;
	mul.lo.s64 	%rd111, %rd110, 469762049;
	sub.s64 	%rd112, %rd106, %rd111;
	add.s32 	%r111, %r110, %r1;
	cvt.u64.u32 	%rd113, %r111;
	add.s64 	%rd114, %rd113, %rd4;
	shl.b64 	%rd115, %rd114, 3;
	add.s64 	%rd116, %rd1, %rd115;
	ld.global.u64 	%rd117, [%rd116];
	mul.lo.s64 	%rd118, %rd117, %rd112;
	mul.hi.s64 	%rd119, %rd118, 5270498295554651223;
	shr.u64 	%rd120, %rd119, 63;
	shr.s64 	%rd121, %rd119, 27;
	add.s64 	%rd122, %rd121, %rd120;
	mul.lo.s64 	%rd123, %rd122, 469762049;
	sub.s64 	%rd124, %rd118, %rd123;
	st.shared.u64 	[%r109+16], %rd124;
	mul.lo.s64 	%rd125, %rd112, %rd371;
	mul.hi.s64 	%rd126, %rd125, 5270498295554651223;
	shr.u64 	%rd127, %rd126, 63;
	shr.s64 	%rd128, %rd126, 27;
	add.s64 	%rd129, %rd128, %rd127;
	mul.lo.s64 	%rd130, %rd129, 469762049;
	sub.s64 	%rd131, %rd125, %rd130;
	add.s32 	%r112, %r111, %r1;
	cvt.u64.u32 	%rd132, %r112;
	add.s64 	%rd133, %rd132, %rd4;
	shl.b64 	%rd134, %rd133, 3;
	add.s64 	%rd135, %rd1, %rd134;
	ld.global.u64 	%rd136, [%rd135];
	mul.lo.s64 	%rd137, %rd136, %rd131;
	mul.hi.s64 	%rd138, %rd137, 5270498295554651223;
	shr.u64 	%rd139, %rd138, 63;
	shr.s64 	%rd140, %rd138, 27;
	add.s64 	%rd141, %rd140, %rd139;
	mul.lo.s64 	%rd142, %rd141, 469762049;
	sub.s64 	%rd143, %rd137, %rd142;
	st.shared.u64 	[%r109+24], %rd143;
	mul.lo.s64 	%rd144, %rd131, %rd371;
	mul.hi.s64 	%rd145, %rd144, 5270498295554651223;
	shr.u64 	%rd146, %rd145, 63;
	shr.s64 	%rd147, %rd145, 27;
	add.s64 	%rd148, %rd147, %rd146;
	mul.lo.s64 	%rd149, %rd148, 469762049;
	sub.s64 	%rd374, %rd144, %rd149;
	add.s32 	%r225, %r225, 4;
	setp.lt.u32 	%p13, %r225, %r6;
	@%p13 bra 	$L__BB6_15;
$L__BB6_16:
	bar.sync 	0;
	sub.s32 	%r23, %r74, %r73;
	setp.eq.s32 	%p14, %r73, 0;
	@%p14 bra 	$L__BB6_39;
	shr.u32 	%r24, %r5, 1;
	shr.u32 	%r25, %r6, 1;
	sub.s32 	%r114, %r25, %r24;
	and.b32  	%r26, %r114, 3;
	add.s32 	%r27, %r24, 1;
	add.s32 	%r28, %r24, 2;
	add.s32 	%r29, %r24, 3;
	mov.b32 	%r228, 0;
$L__BB6_18:
	setp.ge.u32 	%p15, %r24, %r25;
	shr.u32 	%r31, %r3, %r228;
	@%p15 bra 	$L__BB6_38;
	setp.eq.s32 	%p16, %r26, 0;
	add.s32 	%r32, %r31, -1;
	mov.u32 	%r229, %r24;
	@%p16 bra 	$L__BB6_28;
	and.b32  	%r33, %r24, %r32;
	and.b32  	%r115, %r5, 536870910;
	sub.s32 	%r116, %r115, %r33;
	shl.b32 	%r117, %r116, 3;
	add.s32 	%r118, %r12, %r117;
	ld.shared.u64 	%rd150, [%r118];
	shl.b32 	%r34, %r31, 3;
	add.s32 	%r35, %r118, %r34;
	ld.shared.u64 	%rd151, [%r35];
	add.s64 	%rd152, %rd151, %rd150;
	mul.hi.s64 	%rd153, %rd152, 5270498295554651223;
	shr.u64 	%rd154, %rd153, 63;
	shr.s64 	%rd155, %rd153, 27;
	add.s64 	%rd156, %rd155, %rd154;
	mul.lo.s64 	%rd157, %rd156, 469762049;
	sub.s64 	%rd158, %rd152, %rd157;
	st.shared.u64 	[%r118], %rd158;
	ld.shared.u64 	%rd159, [%r35];
	sub.s64 	%rd160, %rd150, %rd159;
	add.s64 	%rd161, %rd160, 469762049;
	mul.hi.s64 	%rd162, %rd161, 5270498295554651223;
	shr.u64 	%rd163, %rd162, 63;
	shr.s64 	%rd164, %rd162, 27;
	add.s64 	%rd165, %rd164, %rd163;
	mul.lo.s64 	%rd166, %rd165, 469762049;
	sub.s64 	%rd21, %rd161, %rd166;
	st.shared.u64 	[%r35], %rd21;
	setp.eq.s32 	%p17, %r33, 0;
	@%p17 bra 	$L__BB6_22;
	shl.b32 	%r119, %r33, %r228;
	shl.b32 	%r120, %r119, %r23;
	mul.wide.u32 	%rd167, %r120, 8;
	add.s64 	%rd168, %rd2, %rd167;
	ld.global.u64 	%rd169, [%rd168];
	mul.lo.s64 	%rd170, %rd21, %rd169;
	mul.hi.s64 	%rd171, %rd170, 5270498295554651223;
	shr.u64 	%rd172, %rd171, 63;
	shr.s64 	%rd173, %rd171, 27;
	add.s64 	%rd174, %rd173, %rd172;
	mul.lo.s64 	%rd175, %rd174, 469762049;
	sub.s64 	%rd176, %rd170, %rd175;
	st.shared.u64 	[%r35], %rd176;
$L__BB6_22:
	setp.eq.s32 	%p18, %r26, 1;
	mov.u32 	%r229, %r27;
	@%p18 bra 	$L__BB6_28;
	and.b32  	%r36, %r27, %r32;
	shl.b32 	%r121, %r27, 1;
	sub.s32 	%r122, %r121, %r36;
	shl.b32 	%r123, %r122, 3;
	add.s32 	%r124, %r12, %r123;
	ld.shared.u64 	%rd177, [%r124];
	add.s32 	%r37, %r124, %r34;
	ld.shared.u64 	%rd178, [%r37];
	add.s64 	%rd179, %rd178, %rd177;
	mul.hi.s64 	%rd180, %rd179, 5270498295554651223;
	shr.u64 	%rd181, %rd180, 63;
	shr.s64 	%rd182, %rd180, 27;
	add.s64 	%rd183, %rd182, %rd181;
	mul.lo.s64 	%rd184, %rd183, 469762049;
	sub.s64 	%rd185, %rd179, %rd184;
	st.shared.u64 	[%r124], %rd185;
	ld.shared.u64 	%rd186, [%r37];
	sub.s64 	%rd187, %rd177, %rd186;
	add.s64 	%rd188, %rd187, 469762049;
	mul.hi.s64 	%rd189, %rd188, 5270498295554651223;
	shr.u64 	%rd190, %rd189, 63;
	shr.s64 	%rd191, %rd189, 27;
	add.s64 	%rd192, %rd191, %rd190;
	mul.lo.s64 	%rd193, %rd192, 469762049;
	sub.s64 	%rd22, %rd188, %rd193;
	st.shared.u64 	[%r37], %rd22;
	setp.eq.s32 	%p19, %r36, 0;
	@%p19 bra 	$L__BB6_25;
	shl.b32 	%r125, %r36, %r228;
	shl.b32 	%r126, %r125, %r23;
	mul.wide.u32 	%rd194, %r126, 8;
	add.s64 	%rd195, %rd2, %rd194;
	ld.global.u64 	%rd196, [%rd195];
	mul.lo.s64 	%rd197, %rd22, %rd196;
	mul.hi.s64 	%rd198, %rd197, 5270498295554651223;
	shr.u64 	%rd199, %rd198, 63;
	shr.s64 	%rd200, %rd198, 27;
	add.s64 	%rd201, %rd200, %rd199;
	mul.lo.s64 	%rd202, %rd201, 469762049;
	sub.s64 	%rd203, %rd197, %rd202;
	st.shared.u64 	[%r37], %rd203;
$L__BB6_25:
	setp.eq.s32 	%p20, %r26, 2;
	mov.u32 	%r229, %r28;
	@%p20 bra 	$L__BB6_28;
	and.b32  	%r38, %r28, %r32;
	shl.b32 	%r127, %r28, 1;
	sub.s32 	%r128, %r127, %r38;
	shl.b32 	%r129, %r128, 3;
	add.s32 	%r130, %r12, %r129;
	ld.shared.u64 	%rd204, [%r130];
	add.s32 	%r39, %r130, %r34;
	ld.shared.u64 	%rd205, [%r39];
	add.s64 	%rd206, %rd205, %rd204;
	mul.hi.s64 	%rd207, %rd206, 5270498295554651223;
	shr.u64 	%rd208, %rd207, 63;
	shr.s64 	%rd209, %rd207, 27;
	add.s64 	%rd210, %rd209, %rd208;
	mul.lo.s64 	%rd211, %rd210, 469762049;
	sub.s64 	%rd212, %rd206, %rd211;
	st.shared.u64 	[%r130], %rd212;
	ld.shared.u64 	%rd213, [%r39];
	sub.s64 	%rd214, %rd204, %rd213;
	add.s64 	%rd215, %rd214, 469762049;
	mul.hi.s64 	%rd216, %rd215, 5270498295554651223;
	shr.u64 	%rd217, %rd216, 63;
	shr.s64 	%rd218, %rd216, 27;
	add.s64 	%rd219, %rd218, %rd217;
	mul.lo.s64 	%rd220, %rd219, 469762049;
	sub.s64 	%rd23, %rd215, %rd220;
	st.shared.u64 	[%r39], %rd23;
	setp.eq.s32 	%p21, %r38, 0;
	mov.u32 	%r229, %r29;
	@%p21 bra 	$L__BB6_28;
	shl.b32 	%r131, %r38, %r228;
	shl.b32 	%r132, %r131, %r23;
	mul.wide.u32 	%rd221, %r132, 8;
	add.s64 	%rd222, %rd2, %rd221;
	ld.global.u64 	%rd223, [%rd222];
	mul.lo.s64 	%rd224, %rd23, %rd223;
	mul.hi.s64 	%rd225, %rd224, 5270498295554651223;
	shr.u64 	%rd226, %rd225, 63;
	shr.s64 	%rd227, %rd225, 27;
	add.s64 	%rd228, %rd227, %rd226;
	mul.lo.s64 	%rd229, %rd228, 469762049;
	sub.s64 	%rd230, %rd224, %rd229;
	st.shared.u64 	[%r39], %rd230;
	mov.u32 	%r229, %r29;
$L__BB6_28:
	sub.s32 	%r133, %r24, %r25;
	setp.gt.u32 	%p22, %r133, -4;
	@%p22 bra 	$L__BB6_38;
$L__BB6_29:
	and.b32  	%r42, %r229, %r32;
	shl.b32 	%r134, %r229, 1;
	sub.s32 	%r135, %r134, %r42;
	shl.b32 	%r136, %r135, 3;
	add.s32 	%r137, %r12, %r136;
	ld.shared.u64 	%rd231, [%r137];
	shl.b32 	%r43, %r31, 3;
	add.s32 	%r44, %r137, %r43;
	ld.shared.u64 	%rd232, [%r44];
	add.s64 	%rd233, %rd232, %rd231;
	mul.hi.s64 	%rd234, %rd233, 5270498295554651223;
	shr.u64 	%rd235, %rd234, 63;
	shr.s64 	%rd236, %rd234, 27;
	add.s64 	%rd237, %rd236, %rd235;
	mul.lo.s64 	%rd238, %rd237, 469762049;
	sub.s64 	%rd239, %rd233, %rd238;
	st.shared.u64 	[%r137], %rd239;
	ld.shared.u64 	%rd240, [%r44];
	sub.s64 	%rd241, %rd231, %rd240;
	add.s64 	%rd242, %rd241, 469762049;
	mul.hi.s64 	%rd243, %rd242, 5270498295554651223;
	shr.u64 	%rd244, %rd243, 63;
	shr.s64 	%rd245, %rd243, 27;
	add.s64 	%rd246, %rd245, %rd244;
	mul.lo.s64 	%rd247, %rd246, 469762049;
	sub.s64 	%rd24, %rd242, %rd247;
	st.shared.u64 	[%r44], %rd24;
	setp.eq.s32 	%p23, %r42, 0;
	@%p23 bra 	$L__BB6_31;
	shl.b32 	%r138, %r42, %r228;
	shl.b32 	%r139, %r138, %r23;
	mul.wide.u32 	%rd248, %r139, 8;
	add.s64 	%rd249, %rd2, %rd248;
	ld.global.u64 	%rd250, [%rd249];
	mul.lo.s64 	%rd251, %rd24, %rd250;
	mul.hi.s64 	%rd252, %rd251, 5270498295554651223;
	shr.u64 	%rd253, %rd252, 63;
	shr.s64 	%rd254, %rd252, 27;
	add.s64 	%rd255, %rd254, %rd253;
	mul.lo.s64 	%rd256, %rd255, 469762049;
	sub.s64 	%rd257, %rd251, %rd256;
	st.shared.u64 	[%r44], %rd257;
$L__BB6_31:
	add.s32 	%r45, %r229, 1;
	and.b32  	%r46, %r45, %r32;
	shl.b32 	%r140, %r45, 1;
	sub.s32 	%r141, %r140, %r46;
	shl.b32 	%r142, %r141, 3;
	add.s32 	%r143, %r12, %r142;
	ld.shared.u64 	%rd258, [%r143];
	add.s32 	%r47, %r143, %r43;
	ld.shared.u64 	%rd259, [%r47];
	add.s64 	%rd260, %rd259, %rd258;
	mul.hi.s64 	%rd261, %rd260, 5270498295554651223;
	shr.u64 	%rd262, %rd261, 63;
	shr.s64 	%rd263, %rd261, 27;
	add.s64 	%rd264, %rd263, %rd262;
	mul.lo.s64 	%rd265, %rd264, 469762049;
	sub.s64 	%rd266, %rd260, %rd265;
	st.shared.u64 	[%r143], %rd266;
	ld.shared.u64 	%rd267, [%r47];
	sub.s64 	%rd268, %rd258, %rd267;
	add.s64 	%rd269, %rd268, 469762049;
	mul.hi.s64 	%rd270, %rd269, 5270498295554651223;
	shr.u64 	%rd271, %rd270, 63;
	shr.s64 	%rd272, %rd270, 27;
	add.s64 	%rd273, %rd272, %rd271;
	mul.lo.s64 	%rd274, %rd273, 469762049;
	sub.s64 	%rd25, %rd269, %rd274;
	st.shared.u64 	[%r47], %rd25;
	setp.eq.s32 	%p24, %r46, 0;
	@%p24 bra 	$L__BB6_33;
	shl.b32 	%r144, %r46, %r228;
	shl.b32 	%r145, %r144, %r23;
	mul.wide.u32 	%rd275, %r145, 8;
	add.s64 	%rd276, %rd2, %rd275;
	ld.global.u64 	%rd277, [%rd276];
	mul.lo.s64 	%rd278, %rd25, %rd277;
	mul.hi.s64 	%rd279, %rd278, 5270498295554651223;
	shr.u64 	%rd280, %rd279, 63;
	shr.s64 	%rd281, %rd279, 27;
	add.s64 	%rd282, %rd281, %rd280;
	mul.lo.s64 	%rd283, %rd282, 469762049;
	sub.s64 	%rd284, %rd278, %rd283;
	st.shared.u64 	[%r47], %rd284;
$L__BB6_33:
	shl.b32 	%r146, %r229, 1;
	add.s32 	%r48, %r45, 1;
	and.b32  	%r49, %r48, %r32;
	sub.s32 	%r147, %r146, %r49;
	shl.b32 	%r148, %r147, 3;
	add.s32 	%r149, %r148, %r12;
	add.s32 	%r150, %r149, 32;
	ld.shared.u64 	%rd285, [%r149+32];
	add.s32 	%r50, %r150, %r43;
	ld.shared.u64 	%rd286, [%r50];
	add.s64 	%rd287, %rd286, %rd285;
	mul.hi.s64 	%rd288, %rd287, 5270498295554651223;
	shr.u64 	%rd289, %rd288, 63;
	shr.s64 	%rd290, %rd288, 27;
	add.s64 	%rd291, %rd290, %rd289;
	mul.lo.s64 	%rd292, %rd291, 469762049;
	sub.s64 	%rd293, %rd287, %rd292;
	st.shared.u64 	[%r149+32], %rd293;
	ld.shared.u64 	%rd294, [%r50];
	sub.s64 	%rd295, %rd285, %rd294;
	add.s64 	%rd296, %rd295, 469762049;
	mul.hi.s64 	%rd297, %rd296, 5270498295554651223;
	shr.u64 	%rd298, %rd297, 63;
	shr.s64 	%rd299, %rd297, 27;
	add.s64 	%rd300, %rd299, %rd298;
	mul.lo.s64 	%rd301, %rd300, 469762049;
	sub.s64 	%rd26, %rd296, %rd301;
	st.shared.u64 	[%r50], %rd26;
	setp.eq.s32 	%p25, %r49, 0;
	@%p25 bra 	$L__BB6_35;
	shl.b32 	%r151, %r49, %r228;
	shl.b32 	%r152, %r151, %r23;
	mul.wide.u32 	%rd302, %r152, 8;
	add.s64 	%rd303, %rd2, %rd302;
	ld.global.u64 	%rd304, [%rd303];
	mul.lo.s64 	%rd305, %rd26, %rd304;
	mul.hi.s64 	%rd306, %rd305, 5270498295554651223;
	shr.u64 	%rd307, %rd306, 63;
	shr.s64 	%rd308, %rd306, 27;
	add.s64 	%rd309, %rd308, %rd307;
	mul.lo.s64 	%rd310, %rd309, 469762049;
	sub.s64 	%rd311, %rd305, %rd310;
	st.shared.u64 	[%r50], %rd311;
$L__BB6_35:
	shl.b32 	%r153, %r229, 1;
	add.s32 	%r51, %r48, 1;
	and.b32  	%r52, %r51, %r32;
	sub.s32 	%r154, %r153, %r52;
	shl.b32 	%r155, %r154, 3;
	add.s32 	%r156, %r155, %r12;
	add.s32 	%r157, %r156, 48;
	ld.shared.u64 	%rd312, [%r156+48];
	add.s32 	%r53, %r157, %r43;
	ld.shared.u64 	%rd313, [%r53];
	add.s64 	%rd314, %rd313, %rd312;
	mul.hi.s64 	%rd315, %rd314, 5270498295554651223;
	shr.u64 	%rd316, %rd315, 63;
	shr.s64 	%rd317, %rd315, 27;
	add.s64 	%rd318, %rd317, %rd316;
	mul.lo.s64 	%rd319, %rd318, 469762049;
	sub.s64 	%rd320, %rd314, %rd319;
	st.shared.u64 	[%r156+48], %rd320;
	ld.shared.u64 	%rd321, [%r53];
	sub.s64 	%rd322, %rd312, %rd321;
	add.s64 	%rd323, %rd322, 469762049;
	mul.hi.s64 	%rd324, %rd323, 5270498295554651223;
	shr.u64 	%rd325, %rd324, 63;
	shr.s64 	%rd326, %rd324, 27;
	add.s64 	%rd327, %rd326, %rd325;
	mul.lo.s64 	%rd328, %rd327, 469762049;
	sub.s64 	%rd27, %rd323, %rd328;
	st.shared.u64 	[%r53], %rd27;
	setp.eq.s32 	%p26, %r52, 0;
	@%p26 bra 	$L__BB6_37;
	shl.b32 	%r158, %r52, %r228;
	shl.b32 	%r159, %r158, %r23;
	mul.wide.u32 	%rd329, %r159, 8;
	add.s64 	%rd330, %rd2, %rd329;
	ld.global.u64 	%rd331, [%rd330];
	mul.lo.s64 	%rd332, %rd27, %rd331;
	mul.hi.s64 	%rd333, %rd332, 5270498295554651223;
	shr.u64 	%rd334, %rd333, 63;
	shr.s64 	%rd335, %rd333, 27;
	add.s64 	%rd336, %rd335, %rd334;
	mul.lo.s64 	%rd337, %rd336, 469762049;
	sub.s64 	%rd338, %rd332, %rd337;
	st.shared.u64 	[%r53], %rd338;
$L__BB6_37:
	add.s32 	%r229, %r51, 1;
	setp.lt.u32 	%p27, %r229, %r25;
	@%p27 bra 	$L__BB6_29;
$L__BB6_38:
	bar.sync 	0;
	add.s32 	%r228, %r228, 1;
	setp.ne.s32 	%p28, %r228, %r73;
	@%p28 bra 	$L__BB6_18;
$L__BB6_39:
	shr.u32 	%r56, %r5, 1;
	shr.u32 	%r57, %r6, 1;
	setp.ge.u32 	%p29, %r56, %r57;
	@%p29 bra 	$L__BB6_46;
	sub.s32 	%r58, 32, %r73;
	sub.s32 	%r160, %r57, %r56;
	and.b32  	%r59, %r160, 3;
	setp.eq.s32 	%p30, %r59, 0;
	mov.u32 	%r233, %r56;
	@%p30 bra 	$L__BB6_43;
	neg.s32 	%r231, %r59;
	mov.u32 	%r233, %r56;
$L__BB6_42:
	.pragma "nounroll";
	brev.b32 	%r161, %r233;
	shr.u32 	%r162, %r161, %r58;
	shl.b32 	%r163, %r162, 3;
	add.s32 	%r164, %r12, %r163;
	ld.shared.u64 	%rd339, [%r164];
	shl.b32 	%r165, %r233, %r72;
	mul.wide.u32 	%rd340, %r165, 8;
	add.s64 	%rd341, %rd5, %rd340;
	st.global.u64 	[%rd341], %rd339;
	add.s32 	%r166, %r233, %r3;
	brev.b32 	%r167, %r166;
	shr.u32 	%r168, %r167, %r58;
	shl.b32 	%r169, %r168, 3;
	add.s32 	%r170, %r12, %r169;
	ld.shared.u64 	%rd342, [%r170];
	shl.b32 	%r171, %r166, %r72;
	mul.wide.u32 	%rd343, %r171, 8;
	add.s64 	%rd344, %rd5, %rd343;
	st.global.u64 	[%rd344], %rd342;
	add.s32 	%r233, %r233, 1;
	add.s32 	%r231, %r231, 1;
	setp.ne.s32 	%p31, %r231, 0;
	@%p31 bra 	$L__BB6_42;
$L__BB6_43:
	sub.s32 	%r172, %r56, %r57;
	setp.gt.u32 	%p32, %r172, -4;
	@%p32 bra 	$L__BB6_46;
	add.s32 	%r173, %r233, %r3;
	add.s32 	%r235, %r173, 3;
	add.s32 	%r234, %r233, 1;
$L__BB6_45:
	add.s32 	%r174, %r234, -1;
	brev.b32 	%r175, %r174;
	shr.u32 	%r176, %r175, %r58;
	shl.b32 	%r177, %r176, 3;
	add.s32 	%r178, %r12, %r177;
	ld.shared.u64 	%rd345, [%r178];
	shl.b32 	%r179, %r174, %r72;
	mul.wide.u32 	%rd346, %r179, 8;
	add.s64 	%rd347, %rd5, %rd346;
	st.global.u64 	[%rd347], %rd345;
	add.s32 	%r180, %r235, -2;
	add.s32 	%r181, %r235, -3;
	brev.b32 	%r182, %r181;
	shr.u32 	%r183, %r182, %r58;
	shl.b32 	%r184, %r183, 3;
	add.s32 	%r185, %r12, %r184;
	ld.shared.u64 	%rd348, [%r185];
	shl.b32 	%r186, %r181, %r72;
	mul.wide.u32 	%rd349, %r186, 8;
	add.s64 	%rd350, %rd5, %rd349;
	st.global.u64 	[%rd350], %rd348;
	brev.b32 	%r187, %r234;
	shr.u32 	%r188, %r187, %r58;
	shl.b32 	%r189, %r188, 3;
	add.s32 	%r190, %r12, %r189;
	ld.shared.u64 	%rd351, [%r190];
	shl.b32 	%r191, %r234, %r72;
	mul.wide.u32 	%rd352, %r191, 8;
	add.s64 	%rd353, %rd5, %rd352;
	st.global.u64 	[%rd353], %rd351;
	brev.b32 	%r192, %r180;
	shr.u32 	%r193, %r192, %r58;
	shl.b32 	%r194, %r193, 3;
	add.s32 	%r195, %r12, %r194;
	ld.shared.u64 	%rd354, [%r195];
	shl.b32 	%r196, %r180, %r72;
	mul.wide.u32 	%rd355, %r196, 8;
	add.s64 	%rd356, %rd5, %rd355;
	st.global.u64 	[%rd356], %rd354;
	add.s32 	%r197, %r234, 1;
	brev.b32 	%r198, %r197;
	shr.u32 	%r199, %r198, %r58;
	shl.b32 	%r200, %r199, 3;
	add.s32 	%r201, %r12, %r200;
	ld.shared.u64 	%rd357, [%r201];
	shl.b32 	%r202, %r197, %r72;
	mul.wide.u32 	%rd358, %r202, 8;
	add.s64 	%rd359, %rd5, %rd358;
	st.global.u64 	[%rd359], %rd357;
	add.s32 	%r203, %r235, -1;
	brev.b32 	%r204, %r203;
	shr.u32 	%r205, %r204, %r58;
	shl.b32 	%r206, %r205, 3;
	add.s32 	%r207, %r12, %r206;
	ld.shared.u64 	%rd360, [%r207];
	shl.b32 	%r208, %r203, %r72;
	mul.wide.u32 	%rd361, %r208, 8;
	add.s64 	%rd362, %rd5, %rd361;
	st.global.u64 	[%rd362], %rd360;
	add.s32 	%r209, %r234, 2;
	brev.b32 	%r210, %r209;
	shr.u32 	%r211, %r210, %r58;
	shl.b32 	%r212, %r211, 3;
	add.s32 	%r213, %r12, %r212;
	ld.shared.u64 	%rd363, [%r213];
	shl.b32 	%r214, %r209, %r72;
	mul.wide.u32 	%rd364, %r214, 8;
	add.s64 	%rd365, %rd5, %rd364;
	st.global.u64 	[%rd365], %rd363;
	brev.b32 	%r215, %r235;
	shr.u32 	%r216, %r215, %r58;
	shl.b32 	%r217, %r216, 3;
	add.s32 	%r218, %r12, %r217;
	ld.shared.u64 	%rd366, [%r218];
	shl.b32 	%r219, %r235, %r72;
	mul.wide.u32 	%rd367, %r219, 8;
	add.s64 	%rd368, %rd5, %rd367;
	st.global.u64 	[%rd368], %rd366;
	add.s32 	%r235, %r235, 4;
	add.s32 	%r71, %r234, 4;
	add.s32 	%r220, %r234, 3;
	setp.lt.u32 	%p33, %r220, %r57;
	mov.u32 	%r234, %r71;
	@%p33 bra 	$L__BB6_45;
$L__BB6_46:
	ret;

}
	// .globl	_Z28improve_group_coalesced_readPxS_S_S_jjjjj
.visible .entry _Z28improve_group_coalesced_readPxS_S_S_jjjjj(
	.param .u64 .ptr .align 1 _Z28improve_group_coalesced_readPxS_S_S_jjjjj_param_0,
	.param .u64 .ptr .align 1 _Z28improve_group_coalesced_readPxS_S_S_jjjjj_param_1,
	.param .u64 .ptr .align 1 _Z28improve_group_coalesced_readPxS_S_S_jjjjj_param_2,
	.param .u64 .ptr .align 1 _Z28improve_group_coalesced_readPxS_S_S_jjjjj_param_3,
	.param .u32 _Z28improve_group_coalesced_readPxS_S_S_jjjjj_param_4,
	.param .u32 _Z28improve_group_coalesced_readPxS_S_S_jjjjj_param_5,
	.param .u32 _Z28improve_group_coalesced_readPxS_S_S_jjjjj_param_6,
	.param .u32 _Z28improve_group_coalesced_readPxS_S_S_jjjjj_param_7,
	.param .u32 _Z28improve_group_coalesced_readPxS_S_S_jjjjj_param_8
)
{
	.reg .pred 	%p<34>;
	.reg .b16 	%rs<4>;
	.reg .b32 	%r<264>;
	.reg .b64 	%rd<379>;

	ld.param.u64 	%rd29, [_Z28improve_group_coalesced_readPxS_S_S_jjjjj_param_0];
	ld.param.u64 	%rd30, [_Z28improve_group_coalesced_readPxS_S_S_jjjjj_param_1];
	ld.param.u64 	%rd31, [_Z28improve_group_coalesced_readPxS_S_S_jjjjj_param_2];
	ld.param.u64 	%rd32, [_Z28improve_group_coalesced_readPxS_S_S_jjjjj_param_3];
	ld.param.u32 	%r79, [_Z28improve_group_coalesced_readPxS_S_S_jjjjj_param_4];
	ld.param.u32 	%r76, [_Z28improve_group_coalesced_readPxS_S_S_jjjjj_param_5];
	ld.param.u32 	%r77, [_Z28improve_group_coalesced_readPxS_S_S_jjjjj_param_6];
	ld.param.u32 	%r80, [_Z28improve_group_coalesced_readPxS_S_S_jjjjj_param_8];
	cvta.to.global.u64 	%rd1, %rd29;
	cvta.to.global.u64 	%rd2, %rd31;
	cvta.to.global.u64 	%rd33, %rd30;
	cvta.to.global.u64 	%rd3, %rd32;
	mov.u32 	%r81, %tid.x;
	add.s32 	%r82, %r80, -1;
	and.b32  	%r83, %r82, %r81;
	div.u32 	%r84, %r81, %r80;
	mov.u32 	%r85, %ntid.x;
	div.u32 	%r86, %r85, %r80;
	mov.u32 	%r87, %ctaid.x;
	mul.lo.s32 	%r88, %r86, %r87;
	add.s32 	%r89, %r88, %r84;
	shr.u32 	%r1, %r79, %r77;
	mov.b32 	%r90, -1;
	shl.b32 	%r91, %r90, %r76;
	not.b32 	%r92, %r91;
	and.b32  	%r93, %r89, %r92;
	shl.b32 	%r94, %r80, 1;
	mul.lo.s32 	%r2, %r84, %r94;
	mov.b32 	%r95, 1;
	shl.b32 	%r96, %r95, %r77;
	div.u32 	%r3, %r96, %r80;
	mul.lo.s32 	%r4, %r3, %r83;
	add.s32 	%r5, %r4, %r3;
	add.s32 	%r97, %r86, -1;
	and.b32  	%r98, %r97, %r81;
	add.s32 	%r99, %r98, %r88;
	cvt.u16.u32 	%rs1, %r81;
	cvt.u16.u32 	%rs2, %r86;
	div.u16 	%rs3, %rs1, %rs2;
	cvt.u32.u16 	%r100, %rs3;
	and.b32  	%r101, %r99, %r92;
	mul.lo.s32 	%r6, %r98, %r94;
	mul.lo.s32 	%r253, %r3, %r100;
	add.s32 	%r8, %r253, %r3;
	cvt.u64.u32 	%rd4, %r99;
	sub.s32 	%r102, %r89, %r93;
	shl.b32 	%r103, %r102, %r77;
	add.s32 	%r104, %r103, %r93;
	mul.wide.u32 	%rd34, %r104, 8;
	add.s64 	%rd5, %rd33, %rd34;
	shr.u32 	%r105, %r79, %r76;
	shr.u32 	%r106, %r105, %r77;
	mul.lo.s32 	%r250, %r101, %r106;
	setp.eq.s32 	%p1, %r250, 0;
	mov.b64 	%rd371, 1;
	@%p1 bra 	$L__BB7_5;
	mov.b64 	%rd371, 1;
	mov.b32 	%r249, 0;
$L__BB7_2:
	and.b32  	%r108, %r250, 1;
	setp.eq.b32 	%p2, %r108, 1;
	not.pred 	%p3, %p2;
	@%p3 bra 	$L__BB7_4;
	mul.wide.u32 	%rd36, %r249, 8;
	add.s64 	%rd37, %rd3, %rd36;
	ld.global.u64 	%rd38, [%rd37];
	mul.lo.s64 	%rd39, %rd38, %rd371;
	mul.hi.s64 	%rd40, %rd39, 5270498295554651223;
	shr.u64 	%rd41, %rd40, 63;
	shr.s64 	%rd42, %rd40, 27;
	add.s64 	%rd43, %rd42, %rd41;
	mul.lo.s64 	%rd44, %rd43, 469762049;
	sub.s64 	%rd371, %rd39, %rd44;
$L__BB7_4:
	shr.u32 	%r12, %r250, 1;
	add.s32 	%r249, %r249, 1;
	setp.lt.u32 	%p4, %r250, 2;
	mov.u32 	%r250, %r12;
	@%p4 bra 	$L__BB7_5;
	bra.uni 	$L__BB7_2;
$L__BB7_5:
	setp.eq.s32 	%p5, %r253, 0;
	mov.b64 	%rd374, 1;
	@%p5 bra 	$L__BB7_10;
	mov.b64 	%rd374, 1;
	mov.u64 	%rd376, %rd371;
	mov.u32 	%r254, %r253;
$L__BB7_7:
	and.b32  	%r109, %r254, 1;
	setp.eq.b32 	%p6, %r109, 1;
	not.pred 	%p7, %p6;
	@%p7 bra 	$L__BB7_9;
	mul.lo.s64 	%rd47, %rd374, %rd376;
	mul.hi.s64 	%rd48, %rd47, 5270498295554651223;
	shr.u64 	%rd49, %rd48, 63;
	shr.s64 	%rd50, %rd48, 27;
	add.s64 	%rd51, %rd50, %rd49;
	mul.lo.s64 	%rd52, %rd51, 469762049;
	sub.s64 	%rd374, %rd47, %rd52;
$L__BB7_9:
	shr.u32 	%r21, %r254, 1;
	mul.lo.s64 	%rd53, %rd376, %rd376;
	mul.hi.u64 	%rd54, %rd53, 5270498295554651223;
	shr.u64 	%rd55, %rd54, 27;
	mul.lo.s64 	%rd56, %rd55, 469762049;
	sub.s64 	%rd376, %rd53, %rd56;
	setp.lt.u32 	%p8, %r254, 2;
	mov.u32 	%r254, %r21;
	@%p8 bra 	$L__BB7_10;
	bra.uni 	$L__BB7_7;
$L__BB7_10:
	setp.ge.u32 	%p9, %r253, %r8;
	@%p9 bra 	$L__BB7_16;
	and.b32  	%r14, %r3, 3;
	setp.eq.s32 	%p10, %r14, 0;
	@%p10 bra 	$L__BB7_14;
	mov.b32 	%r252, 0;
	mov.u32 	%r114, u_g;
$L__BB7_13:
	.pragma "nounroll";
	mul.lo.s32 	%r111, %r253, %r1;
	cvt.u64.u32 	%rd57, %r111;
	add.s64 	%rd58, %rd57, %rd4;
	shl.b64 	%rd59, %rd58, 3;
	add.s64 	%rd60, %rd1, %rd59;
	ld.global.u64 	%rd61, [%rd60];
	mul.lo.s64 	%rd62, %rd61, %rd374;
	mul.hi.s64 	%rd63, %rd62, 5270498295554651223;
	shr.u64 	%rd64, %rd63, 63;
	shr.s64 	%rd65, %rd63, 27;
	add.s64 	%rd66, %rd65, %rd64;
	mul.lo.s64 	%rd67, %rd66, 469762049;
	sub.s64 	%rd68, %rd62, %rd67;
	add.s32 	%r112, %r253, %r6;
	shl.b32 	%r113, %r112, 3;
	add.s32 	%r115, %r114, %r113;
	st.shared.u64 	[%r115], %rd68;
	mul.lo.s64 	%rd69, %rd374, %rd371;
	mul.hi.s64 	%rd70, %rd69, 5270498295554651223;
	shr.u64 	%rd71, %rd70, 63;
	shr.s64 	%rd72, %rd70, 27;
	add.s64 	%rd73, %rd72, %rd71;
	mul.lo.s64 	%rd74, %rd73, 469762049;
	sub.s64 	%rd374, %rd69, %rd74;
	add.s32 	%r253, %r253, 1;
	add.s32 	%r252, %r252, 1;
	setp.ne.s32 	%p11, %r252, %r14;
	@%p11 bra 	$L__BB7_13;
$L__BB7_14:
	add.s32 	%r116, %r3, -1;
	setp.lt.u32 	%p12, %r116, 3;
	@%p12 bra 	$L__BB7_16;
$L__BB7_15:
	mul.lo.s32 	%r117, %r253, %r1;
	cvt.u64.u32 	%rd75, %r117;
	add.s64 	%rd76, %rd75, %rd4;
	shl.b64 	%rd77, %rd76, 3;
	add.s64 	%rd78, %rd1, %rd77;
	ld.global.u64 	%rd79, [%rd78];
	mul.lo.s64 	%rd80, %rd79, %rd374;
	mul.hi.s64 	%rd81, %rd80, 5270498295554651223;
	shr.u64 	%rd82, %rd81, 63;
	shr.s64 	%rd83, %rd81, 27;
	add.s64 	%rd84, %rd83, %rd82;
	mul.lo.s64 	%rd85, %rd84, 469762049;
	sub.s64 	%rd86, %rd80, %rd85;
	add.s32 	%r118, %r253, %r6;
	shl.b32 	%r119, %r118, 3;
	mov.u32 	%r120, u_g;
	add.s32 	%r121, %r120, %r119;
	st.shared.u64 	[%r121], %rd86;
	mul.lo.s64 	%rd87, %rd374, %rd371;
	mul.hi.s64 	%rd88, %rd87, 5270498295554651223;
	shr.u64 	%rd89, %rd88, 63;
	shr.s64 	%rd90, %rd88, 27;
	add.s64 	%rd91, %rd90, %rd89;
	mul.lo.s64 	%rd92, %rd91, 469762049;
	sub.s64 	%rd93, %rd87, %rd92;
	add.s32 	%r122, %r117, %r1;
	cvt.u64.u32 	%rd94, %r122;
	add.s64 	%rd95, %rd94, %rd4;
	shl.b64 	%rd96, %rd95, 3;
	add.s64 	%rd97, %rd1, %rd96;
	ld.global.u64 	%rd98, [%rd97];
	mul.lo.s64 	%rd99, %rd98, %rd93;
	mul.hi.s64 	%rd100, %rd99, 5270498295554651223;
	shr.u64 	%rd101, %rd100, 63;
	shr.s64 	%rd102, %rd100, 27;
	add.s64 	%rd103, %rd102, %rd101;
	mul.lo.s64 	%rd104, %rd103, 469762049;
	sub.s64 	%rd105, %rd99, %rd104;
	st.shared.u64 	[%r121+8], %rd105;
	mul.lo.s64 	%rd106, %rd93, %rd371;
	mul.hi.s64 	%rd107, %rd106, 5270498295554651223;
	shr.u64 	%rd108, %rd107, 63;
	shr.s64 	%rd109, %rd107, 27;
	add.s64 	%rd110, %rd109, %rd108;
	mul.lo.s64 	%rd111, %rd110, 469762049;
	sub.s64 	%rd112, %rd106, %rd111;
	add.s32 	%r123, %r122, %r1;
	cvt.u64.u32 	%rd113, %r123;
	add.s64 	%rd114, %rd113, %rd4;
	shl.b64 	%rd115, %rd114, 3;
	add.s64 	%rd116, %rd1, %rd115;
	ld.global.u64 	%rd117, [%rd116];
	mul.lo.s64 	%rd118, %rd117, %rd112;
	mul.hi.s64 	%rd119, %rd118, 5270498295554651223;
	shr.u64 	%rd120, %rd119, 63;
	shr.s64 	%rd121, %rd119, 27;
	add.s64 	%rd122, %rd121, %rd120;
	mul.lo.s64 	%rd123, %rd122, 469762049;
	sub.s64 	%rd124, %rd118, %rd123;
	st.shared.u64 	[%r121+16], %rd124;
	mul.lo.s64 	%rd125, %rd112, %rd371;
	mul.hi.s64 	%rd126, %rd125, 5270498295554651223;
	shr.u64 	%rd127, %rd126, 63;
	shr.s64 	%rd128, %rd126, 27;
	add.s64 	%rd129, %rd128, %rd127;
	mul.lo.s64 	%rd130, %rd129, 469762049;
	sub.s64 	%rd131, %rd125, %rd130;
	add.s32 	%r124, %r123, %r1;
	cvt.u64.u32 	%rd132, %r124;
	add.s64 	%rd133, %rd132, %rd4;
	shl.b64 	%rd134, %rd133, 3;
	add.s64 	%rd135, %rd1, %rd134;
	ld.global.u64 	%rd136, [%rd135];
	mul.lo.s64 	%rd137, %rd136, %rd131;
	mul.hi.s64 	%rd138, %rd137, 5270498295554651223;
	shr.u64 	%rd139, %rd138, 63;
	shr.s64 	%rd140, %rd138, 27;
	add.s64 	%rd141, %rd140, %rd139;
	mul.lo.s64 	%rd142, %rd141, 469762049;
	sub.s64 	%rd143, %rd137, %rd142;
	st.shared.u64 	[%r121+24], %rd143;
	mul.lo.s64 	%rd144, %rd131, %rd371;
	mul.hi.s64 	%rd145, %rd144, 5270498295554651223;
	shr.u64 	%rd146, %rd145, 63;
	shr.s64 	%rd147, %rd145, 27;
	add.s64 	%rd148, %rd147, %rd146;
	mul.lo.s64 	%rd149, %rd148, 469762049;
	sub.s64 	%rd374, %rd144, %rd149;
	add.s32 	%r253, %r253, 4;
	setp.lt.u32 	%p13, %r253, %r8;
	@%p13 bra 	$L__BB7_15;
$L__BB7_16:
	ld.param.u32 	%r248, [_Z28improve_group_coalesced_readPxS_S_S_jjjjj_param_7];
	ld.param.u32 	%r245, [_Z28improve_group_coalesced_readPxS_S_S_jjjjj_param_6];
	mov.b32 	%r125, 1;
	shl.b32 	%r126, %r125, %r245;
	shr.u32 	%r24, %r126, 1;
	bar.sync 	0;
	shl.b32 	%r127, %r2, 3;
	mov.u32 	%r128, u_g;
	add.s32 	%r25, %r128, %r127;
	sub.s32 	%r26, %r248, %r245;
	setp.eq.s32 	%p14, %r245, 0;
	@%p14 bra 	$L__BB7_39;
	shr.u32 	%r27, %r4, 1;
	shr.u32 	%r28, %r5, 1;
	add.s32 	%r29, %r27, 1;
	add.s32 	%r30, %r27, 2;
	mov.b32 	%r256, 0;
$L__BB7_18:
	setp.ge.u32 	%p15, %r27, %r28;
	shr.u32 	%r32, %r24, %r256;
	@%p15 bra 	$L__BB7_38;
	sub.s32 	%r130, %r28, %r27;
	and.b32  	%r33, %r130, 3;
	setp.eq.s32 	%p16, %r33, 0;
	add.s32 	%r34, %r32, -1;
	mov.u32 	%r257, %r27;
	@%p16 bra 	$L__BB7_28;
	and.b32  	%r35, %r27, %r34;
	and.b32  	%r131, %r4, 536870910;
	sub.s32 	%r132, %r131, %r35;
	shl.b32 	%r133, %r132, 3;
	add.s32 	%r134, %r25, %r133;
	ld.shared.u64 	%rd150, [%r134];
	shl.b32 	%r36, %r32, 3;
	add.s32 	%r37, %r134, %r36;
	ld.shared.u64 	%rd151, [%r37];
	add.s64 	%rd152, %rd151, %rd150;
	mul.hi.s64 	%rd153, %rd152, 5270498295554651223;
	shr.u64 	%rd154, %rd153, 63;
	shr.s64 	%rd155, %rd153, 27;
	add.s64 	%rd156, %rd155, %rd154;
	mul.lo.s64 	%rd157, %rd156, 469762049;
	sub.s64 	%rd158, %rd152, %rd157;
	st.shared.u64 	[%r134], %rd158;
	ld.shared.u64 	%rd159, [%r37];
	sub.s64 	%rd160, %rd150, %rd159;
	add.s64 	%rd161, %rd160, 469762049;
	mul.hi.s64 	%rd162, %rd161, 5270498295554651223;
	shr.u64 	%rd163, %rd162, 63;
	shr.s64 	%rd164, %rd162, 27;
	add.s64 	%rd165, %rd164, %rd163;
	mul.lo.s64 	%rd166, %rd165, 469762049;
	sub.s64 	%rd21, %rd161, %rd166;
	st.shared.u64 	[%r37], %rd21;
	setp.eq.s32 	%p17, %r35, 0;
	@%p17 bra 	$L__BB7_22;
	shl.b32 	%r136, %r35, %r256;
	shl.b32 	%r137, %r136, %r26;
	mul.wide.u32 	%rd167, %r137, 8;
	add.s64 	%rd168, %rd2, %rd167;
	ld.global.u64 	%rd169, [%rd168];
	mul.lo.s64 	%rd170, %rd21, %rd169;
	mul.hi.s64 	%rd171, %rd170, 5270498295554651223;
	shr.u64 	%rd172, %rd171, 63;
	shr.s64 	%rd173, %rd171, 27;
	add.s64 	%rd174, %rd173, %rd172;
	mul.lo.s64 	%rd175, %rd174, 469762049;
	sub.s64 	%rd176, %rd170, %rd175;
	st.shared.u64 	[%r37], %rd176;
$L__BB7_22:
	setp.eq.s32 	%p18, %r33, 1;
	mov.u32 	%r257, %r29;
	@%p18 bra 	$L__BB7_28;
	and.b32  	%r38, %r29, %r34;
	shl.b32 	%r138, %r29, 1;
	sub.s32 	%r139, %r138, %r38;
	shl.b32 	%r140, %r139, 3;
	add.s32 	%r141, %r25, %r140;
	ld.shared.u64 	%rd177, [%r141];
	add.s32 	%r39, %r141, %r36;
	ld.shared.u64 	%rd178, [%r39];
	add.s64 	%rd179, %rd178, %rd177;
	mul.hi.s64 	%rd180, %rd179, 5270498295554651223;
	shr.u64 	%rd181, %rd180, 63;
	shr.s64 	%rd182, %rd180, 27;
	add.s64 	%rd183, %rd182, %rd181;
	mul.lo.s64 	%rd184, %rd183, 469762049;
	sub.s64 	%rd185, %rd179, %rd184;
	st.shared.u64 	[%r141], %rd185;
	ld.shared.u64 	%rd186, [%r39];
	sub.s64 	%rd187, %rd177, %rd186;
	add.s64 	%rd188, %rd187, 469762049;
	mul.hi.s64 	%rd189, %rd188, 5270498295554651223;
	shr.u64 	%rd190, %rd189, 63;
	shr.s64 	%rd191, %rd189, 27;
	add.s64 	%rd192, %rd191, %rd190;
	mul.lo.s64 	%rd193, %rd192, 469762049;
	sub.s64 	%rd22, %rd188, %rd193;
	st.shared.u64 	[%r39], %rd22;
	setp.eq.s32 	%p19, %r38, 0;
	@%p19 bra 	$L__BB7_25;
	shl.b32 	%r142, %r38, %r256;
	shl.b32 	%r143, %r142, %r26;
	mul.wide.u32 	%rd194, %r143, 8;
	add.s64 	%rd195, %rd2, %rd194;
	ld.global.u64 	%rd196, [%rd195];
	mul.lo.s64 	%rd197, %rd22, %rd196;
	mul.hi.s64 	%rd198, %rd197, 5270498295554651223;
	shr.u64 	%rd199, %rd198, 63;
	shr.s64 	%rd200, %rd198, 27;
	add.s64 	%rd201, %rd200, %rd199;
	mul.lo.s64 	%rd202, %rd201, 469762049;
	sub.s64 	%rd203, %rd197, %rd202;
	st.shared.u64 	[%r39], %rd203;
$L__BB7_25:
	setp.eq.s32 	%p20, %r33, 2;
	mov.u32 	%r257, %r30;
	@%p20 bra 	$L__BB7_28;
	add.s32 	%r257, %r27, 3;
	and.b32  	%r41, %r30, %r34;
	shl.b32 	%r144, %r30, 1;
	sub.s32 	%r145, %r144, %r41;
	shl.b32 	%r146, %r145, 3;
	add.s32 	%r147, %r25, %r146;
	ld.shared.u64 	%rd204, [%r147];
	add.s32 	%r42, %r147, %r36;
	ld.shared.u64 	%rd205, [%r42];
	add.s64 	%rd206, %rd205, %rd204;
	mul.hi.s64 	%rd207, %rd206, 5270498295554651223;
	shr.u64 	%rd208, %rd207, 63;
	shr.s64 	%rd209, %rd207, 27;
	add.s64 	%rd210, %rd209, %rd208;
	mul.lo.s64 	%rd211, %rd210, 469762049;
	sub.s64 	%rd212, %rd206, %rd211;
	st.shared.u64 	[%r147], %rd212;
	ld.shared.u64 	%rd213, [%r42];
	sub.s64 	%rd214, %rd204, %rd213;
	add.s64 	%rd215, %rd214, 469762049;
	mul.hi.s64 	%rd216, %rd215, 5270498295554651223;
	shr.u64 	%rd217, %rd216, 63;
	shr.s64 	%rd218, %rd216, 27;
	add.s64 	%rd219, %rd218, %rd217;
	mul.lo.s64 	%rd220, %rd219, 469762049;
	sub.s64 	%rd23, %rd215, %rd220;
	st.shared.u64 	[%r42], %rd23;
	setp.eq.s32 	%p21, %r41, 0;
	@%p21 bra 	$L__BB7_28;
	shl.b32 	%r148, %r41, %r256;
	shl.b32 	%r149, %r148, %r26;
	mul.wide.u32 	%rd221, %r149, 8;
	add.s64 	%rd222, %rd2, %rd221;
	ld.global.u64 	%rd223, [%rd222];
	mul.lo.s64 	%rd224, %rd23, %rd223;
	mul.hi.s64 	%rd225, %rd224, 5270498295554651223;
	shr.u64 	%rd226, %rd225, 63;
	shr.s64 	%rd227, %rd225, 27;
	add.s64 	%rd228, %rd227, %rd226;
	mul.lo.s64 	%rd229, %rd228, 469762049;
	sub.s64 	%rd230, %rd224, %rd229;
	st.shared.u64 	[%r42], %rd230;
$L__BB7_28:
	sub.s32 	%r150, %r27, %r28;
	setp.gt.u32 	%p22, %r150, -4;
	@%p22 bra 	$L__BB7_38;
$L__BB7_29:
	add.s32 	%r152, %r32, -1;
	and.b32  	%r45, %r257, %r152;
	shl.b32 	%r153, %r257, 1;
	sub.s32 	%r154, %r153, %r45;
	shl.b32 	%r155, %r154, 3;
	add.s32 	%r156, %r25, %r155;
	ld.shared.u64 	%rd231, [%r156];
	shl.b32 	%r46, %r32, 3;
	add.s32 	%r47, %r156, %r46;
	ld.shared.u64 	%rd232, [%r47];
	add.s64 	%rd233, %rd232, %rd231;
	mul.hi.s64 	%rd234, %rd233, 5270498295554651223;
	shr.u64 	%rd235, %rd234, 63;
	shr.s64 	%rd236, %rd234, 27;
	add.s64 	%rd237, %rd236, %rd235;
	mul.lo.s64 	%rd238, %rd237, 469762049;
	sub.s64 	%rd239, %rd233, %rd238;
	st.shared.u64 	[%r156], %rd239;
	ld.shared.u64 	%rd240, [%r47];
	sub.s64 	%rd241, %rd231, %rd240;
	add.s64 	%rd242, %rd241, 469762049;
	mul.hi.s64 	%rd243, %rd242, 5270498295554651223;
	shr.u64 	%rd244, %rd243, 63;
	shr.s64 	%rd245, %rd243, 27;
	add.s64 	%rd246, %rd245, %rd244;
	mul.lo.s64 	%rd247, %rd246, 469762049;
	sub.s64 	%rd24, %rd242, %rd247;
	st.shared.u64 	[%r47], %rd24;
	setp.eq.s32 	%p23, %r45, 0;
	@%p23 bra 	$L__BB7_31;
	shl.b32 	%r157, %r45, %r256;
	shl.b32 	%r158, %r157, %r26;
	mul.wide.u32 	%rd248, %r158, 8;
	add.s64 	%rd249, %rd2, %rd248;
	ld.global.u64 	%rd250, [%rd249];
	mul.lo.s64 	%rd251, %rd24, %rd250;
	mul.hi.s64 	%rd252, %rd251, 5270498295554651223;
	shr.u64 	%rd253, %rd252, 63;
	shr.s64 	%rd254, %rd252, 27;
	add.s64 	%rd255, %rd254, %rd253;
	mul.lo.s64 	%rd256, %rd255, 469762049;
	sub.s64 	%rd257, %rd251, %rd256;
	st.shared.u64 	[%r47], %rd257;
$L__BB7_31:
	add.s32 	%r48, %r257, 1;
	add.s32 	%r160, %r32, -1;
	and.b32  	%r49, %r48, %r160;
	shl.b32 	%r161, %r48, 1;
	sub.s32 	%r162, %r161, %r49;
	shl.b32 	%r163, %r162, 3;
	add.s32 	%r164, %r25, %r163;
	ld.shared.u64 	%rd258, [%r164];
	add.s32 	%r50, %r164, %r46;
	ld.shared.u64 	%rd259, [%r50];
	add.s64 	%rd260, %rd259, %rd258;
	mul.hi.s64 	%rd261, %rd260, 5270498295554651223;
	shr.u64 	%rd262, %rd261, 63;
	shr.s64 	%rd263, %rd261, 27;
	add.s64 	%rd264, %rd263, %rd262;
	mul.lo.s64 	%rd265, %rd264, 469762049;
	sub.s64 	%rd266, %rd260, %rd265;
	st.shared.u64 	[%r164], %rd266;
	ld.shared.u64 	%rd267, [%r50];
	sub.s64 	%rd268, %rd258, %rd267;
	add.s64 	%rd269, %rd268, 469762049;
	mul.hi.s64 	%rd270, %rd269, 5270498295554651223;
	shr.u64 	%rd271, %rd270, 63;
	shr.s64 	%rd272, %rd270, 27;
	add.s64 	%rd273, %rd272, %rd271;
	mul.lo.s64 	%rd274, %rd273, 469762049;
	sub.s64 	%rd25, %rd269, %rd274;
	st.shared.u64 	[%r50], %rd25;
	setp.eq.s32 	%p24, %r49, 0;
	@%p24 bra 	$L__BB7_33;
	shl.b32 	%r165, %r49, %r256;
	shl.b32 	%r166, %r165, %r26;
	mul.wide.u32 	%rd275, %r166, 8;
	add.s64 	%rd276, %rd2, %rd275;
	ld.global.u64 	%rd277, [%rd276];
	mul.lo.s64 	%rd278, %rd25, %rd277;
	mul.hi.s64 	%rd279, %rd278, 5270498295554651223;
	shr.u64 	%rd280, %rd279, 63;
	shr.s64 	%rd281, %rd279, 27;
	add.s64 	%rd282, %rd281, %rd280;
	mul.lo.s64 	%rd283, %rd282, 469762049;
	sub.s64 	%rd284, %rd278, %rd283;
	st.shared.u64 	[%r50], %rd284;
$L__BB7_33:
	shl.b32 	%r167, %r257, 1;
	add.s32 	%r51, %r48, 1;
	add.s32 	%r52, %r32, -1;
	and.b32  	%r53, %r51, %r52;
	sub.s32 	%r169, %r167, %r53;
	shl.b32 	%r170, %r169, 3;
	add.s32 	%r171, %r170, %r25;
	add.s32 	%r172, %r171, 32;
	ld.shared.u64 	%rd285, [%r171+32];
	add.s32 	%r54, %r172, %r46;
	ld.shared.u64 	%rd286, [%r54];
	add.s64 	%rd287, %rd286, %rd285;
	mul.hi.s64 	%rd288, %rd287, 5270498295554651223;
	shr.u64 	%rd289, %rd288, 63;
	shr.s64 	%rd290, %rd288, 27;
	add.s64 	%rd291, %rd290, %rd289;
	mul.lo.s64 	%rd292, %rd291, 469762049;
	sub.s64 	%rd293, %rd287, %rd292;
	st.shared.u64 	[%r171+32], %rd293;
	ld.shared.u64 	%rd294, [%r54];
	sub.s64 	%rd295, %rd285, %rd294;
	add.s64 	%rd296, %rd295, 469762049;
	mul.hi.s64 	%rd297, %rd296, 5270498295554651223;
	shr.u64 	%rd298, %rd297, 63;
	shr.s64 	%rd299, %rd297, 27;
	add.s64 	%rd300, %rd299, %rd298;
	mul.lo.s64 	%rd301, %rd300, 469762049;
	sub.s64 	%rd26, %rd296, %rd301;
	st.shared.u64 	[%r54], %rd26;
	setp.eq.s32 	%p25, %r53, 0;
	@%p25 bra 	$L__BB7_35;
	shl.b32 	%r173, %r53, %r256;
	shl.b32 	%r174, %r173, %r26;
	mul.wide.u32 	%rd302, %r174, 8;
	add.s64 	%rd303, %rd2, %rd302;
	ld.global.u64 	%rd304, [%rd303];
	mul.lo.s64 	%rd305, %rd26, %rd304;
	mul.hi.s64 	%rd306, %rd305, 5270498295554651223;
	shr.u64 	%rd307, %rd306, 63;
	shr.s64 	%rd308, %rd306, 27;
	add.s64 	%rd309, %rd308, %rd307;
	mul.lo.s64 	%rd310, %rd309, 469762049;
	sub.s64 	%rd311, %rd305, %rd310;
	st.shared.u64 	[%r54], %rd311;
$L__BB7_35:
	add.s32 	%r55, %r51, 1;
	and.b32  	%r56, %r55, %r52;
	sub.s32 	%r176, %r167, %r56;
	shl.b32 	%r177, %r176, 3;
	add.s32 	%r178, %r177, %r25;
	add.s32 	%r179, %r178, 48;
	ld.shared.u64 	%rd312, [%r178+48];
	add.s32 	%r57, %r179, %r46;
	ld.shared.u64 	%rd313, [%r57];
	add.s64 	%rd314, %rd313, %rd312;
	mul.hi.s64 	%rd315, %rd314, 5270498295554651223;
	shr.u64 	%rd316, %rd315, 63;
	shr.s64 	%rd317, %rd315, 27;
	add.s64 	%rd318, %rd317, %rd316;
	mul.lo.s64 	%rd319, %rd318, 469762049;
	sub.s64 	%rd320, %rd314, %rd319;
	st.shared.u64 	[%r178+48], %rd320;
	ld.shared.u64 	%rd321, [%r57];
	sub.s64 	%rd322, %rd312, %rd321;
	add.s64 	%rd323, %rd322, 469762049;
	mul.hi.s64 	%rd324, %rd323, 5270498295554651223;
	shr.u64 	%rd325, %rd324, 63;
	shr.s64 	%rd326, %rd324, 27;
	add.s64 	%rd327, %rd326, %rd325;
	mul.lo.s64 	%rd328, %rd327, 469762049;
	sub.s64 	%rd27, %rd323, %rd328;
	st.shared.u64 	[%r57], %rd27;
	setp.eq.s32 	%p26, %r56, 0;
	@%p26 bra 	$L__BB7_37;
	shl.b32 	%r180, %r56, %r256;
	shl.b32 	%r181, %r180, %r26;
	mul.wide.u32 	%rd329, %r181, 8;
	add.s64 	%rd330, %rd2, %rd329;
	ld.global.u64 	%rd331, [%rd330];
	mul.lo.s64 	%rd332, %rd27, %rd331;
	mul.hi.s64 	%rd333, %rd332, 5270498295554651223;
	shr.u64 	%rd334, %rd333, 63;
	shr.s64 	%rd335, %rd333, 27;
	add.s64 	%rd336, %rd335, %rd334;
	mul.lo.s64 	%rd337, %rd336, 469762049;
	sub.s64 	%rd338, %rd332, %rd337;
	st.shared.u64 	[%r57], %rd338;
$L__BB7_37:
	add.s32 	%r257, %r55, 1;
	setp.lt.u32 	%p27, %r257, %r28;
	@%p27 bra 	$L__BB7_29;
$L__BB7_38:
	ld.param.u32 	%r246, [_Z28improve_group_coalesced_readPxS_S_S_jjjjj_param_6];
	bar.sync 	0;
	add.s32 	%r256, %r256, 1;
	setp.ne.s32 	%p28, %r256, %r246;
	@%p28 bra 	$L__BB7_18;
$L__BB7_39:
	shr.u32 	%r60, %r4, 1;
	shr.u32 	%r61, %r5, 1;
	setp.ge.u32 	%p29, %r60, %r61;
	@%p29 bra 	$L__BB7_46;
	ld.param.u32 	%r247, [_Z28improve_group_coalesced_readPxS_S_S_jjjjj_param_6];
	sub.s32 	%r62, 32, %r247;
	sub.s32 	%r182, %r61, %r60;
	and.b32  	%r63, %r182, 3;
	setp.eq.s32 	%p30, %r63, 0;
	mov.u32 	%r261, %r60;
	@%p30 bra 	$L__BB7_43;
	neg.s32 	%r259, %r63;
	mov.u32 	%r261, %r60;
$L__BB7_42:
	.pragma "nounroll";
	ld.param.u32 	%r243, [_Z28improve_group_coalesced_readPxS_S_S_jjjjj_param_5];
	brev.b32 	%r183, %r261;
	shr.u32 	%r184, %r183, %r62;
	shl.b32 	%r185, %r184, 3;
	add.s32 	%r186, %r25, %r185;
	ld.shared.u64 	%rd339, [%r186];
	shl.b32 	%r187, %r261, %r243;
	mul.wide.u32 	%rd340, %r187, 8;
	add.s64 	%rd341, %rd5, %rd340;
	st.global.u64 	[%rd341], %rd339;
	add.s32 	%r188, %r261, %r24;
	brev.b32 	%r189, %r188;
	shr.u32 	%r190, %r189, %r62;
	shl.b32 	%r191, %r190, 3;
	add.s32 	%r192, %r25, %r191;
	ld.shared.u64 	%rd342, [%r192];
	shl.b32 	%r193, %r188, %r243;
	mul.wide.u32 	%rd343, %r193, 8;
	add.s64 	%rd344, %rd5, %rd343;
	st.global.u64 	[%rd344], %rd342;
	add.s32 	%r261, %r261, 1;
	add.s32 	%r259, %r259, 1;
	setp.ne.s32 	%p31, %r259, 0;
	@%p31 bra 	$L__BB7_42;
$L__BB7_43:
	sub.s32 	%r194, %r60, %r61;
	setp.gt.u32 	%p32, %r194, -4;
	@%p32 bra 	$L__BB7_46;
	add.s32 	%r195, %r261, %r24;
	add.s32 	%r263, %r195, 3;
	add.s32 	%r262, %r261, 1;
$L__BB7_45:
	ld.param.u32 	%r244, [_Z28improve_group_coalesced_readPxS_S_S_jjjjj_param_5];
	add.s32 	%r196, %r262, -1;
	brev.b32 	%r197, %r196;
	shr.u32 	%r198, %r197, %r62;
	shl.b32 	%r199, %r198, 3;
	add.s32 	%r200, %r25, %r199;
	ld.shared.u64 	%rd345, [%r200];
	shl.b32 	%r201, %r196, %r244;
	mul.wide.u32 	%rd346, %r201, 8;
	add.s64 	%rd347, %rd5, %rd346;
	st.global.u64 	[%rd347], %rd345;
	add.s32 	%r202, %r263, -2;
	add.s32 	%r203, %r263, -3;
	brev.b32 	%r204, %r203;
	shr.u32 	%r205, %r204, %r62;
	shl.b32 	%r206, %r205, 3;
	add.s32 	%r207, %r25, %r206;
	ld.shared.u64 	%rd348, [%r207];
	shl.b32 	%r208, %r203, %r244;
	mul.wide.u32 	%rd349, %r208, 8;
	add.s64 	%rd350, %rd5, %rd349;
	st.global.u64 	[%rd350], %rd348;
	brev.b32 	%r209, %r262;
	shr.u32 	%r210, %r209, %r62;
	shl.b32 	%r211, %r210, 3;
	add.s32 	%r212, %r25, %r211;
	ld.shared.u64 	%rd351, [%r212];
	shl.b32 	%r213, %r262, %r244;
	mul.wide.u32 	%rd352, %r213, 8;
	add.s64 	%rd353, %rd5, %rd352;
	st.global.u64 	[%rd353], %rd351;
	brev.b32 	%r214, %r202;
	shr.u32 	%r215, %r214, %r62;
	shl.b32 	%r216, %r215, 3;
	add.s32 	%r217, %r25, %r216;
	ld.shared.u64 	%rd354, [%r217];
	shl.b32 	%r218, %r202, %r244;
	mul.wide.u32 	%rd355, %r218, 8;
	add.s64 	%rd356, %rd5, %rd355;
	st.global.u64 	[%rd356], %rd354;
	add.s32 	%r219, %r262, 1;
	brev.b32 	%r220, %r219;
	shr.u32 	%r221, %r220, %r62;
	shl.b32 	%r222, %r221, 3;
	add.s32 	%r223, %r25, %r222;
	ld.shared.u64 	%rd357, [%r223];
	shl.b32 	%r224, %r219, %r244;
	mul.wide.u32 	%rd358, %r224, 8;
	add.s64 	%rd359, %rd5, %rd358;
	st.global.u64 	[%rd359], %rd357;
	add.s32 	%r225, %r263, -1;
	brev.b32 	%r226, %r225;
	shr.u32 	%r227, %r226, %r62;
	shl.b32 	%r228, %r227, 3;
	add.s32 	%r229, %r25, %r228;
	ld.shared.u64 	%rd360, [%r229];
	shl.b32 	%r230, %r225, %r244;
	mul.wide.u32 	%rd361, %r230, 8;
	add.s64 	%rd362, %rd5, %rd361;
	st.global.u64 	[%rd362], %rd360;
	add.s32 	%r231, %r262, 2;
	brev.b32 	%r232, %r231;
	shr.u32 	%r233, %r232, %r62;
	shl.b32 	%r234, %r233, 3;
	add.s32 	%r235, %r25, %r234;
	ld.shared.u64 	%rd363, [%r235];
	shl.b32 	%r236, %r231, %r244;
	mul.wide.u32 	%rd364, %r236, 8;
	add.s64 	%rd365, %rd5, %rd364;
	st.global.u64 	[%rd365], %rd363;
	brev.b32 	%r237, %r263;
	shr.u32 	%r238, %r237, %r62;
	shl.b32 	%r239, %r238, 3;
	add.s32 	%r240, %r25, %r239;
	ld.shared.u64 	%rd366, [%r240];
	shl.b32 	%r241, %r263, %r244;
	mul.wide.u32 	%rd367, %r241, 8;
	add.s64 	%rd368, %rd5, %rd367;
	st.global.u64 	[%rd368], %rd366;
	add.s32 	%r263, %r263, 4;
	add.s32 	%r75, %r262, 4;
	add.s32 	%r242, %r262, 3;
	setp.lt.u32 	%p33, %r242, %r61;
	mov.u32 	%r262, %r75;
	@%p33 bra 	$L__BB7_45;
$L__BB7_46:
	ret;

}
	// .globl	_Z38improve_group_coalesced_read_and_writePxS_S_S_jjjjj
.visible .entry _Z38improve_group_coalesced_read_and_writePxS_S_S_jjjjj(
	.param .u64 .ptr .align 1 _Z38improve_group_coalesced_read_and_writePxS_S_S_jjjjj_param_0,
	.param .u64 .ptr .align 1 _Z38improve_group_coalesced_read_and_writePxS_S_S_jjjjj_param_1,
	.param .u64 .ptr .align 1 _Z38improve_group_coalesced_read_and_writePxS_S_S_jjjjj_param_2,
	.param .u64 .ptr .align 1 _Z38improve_group_coalesced_read_and_writePxS_S_S_jjjjj_param_3,
	.param .u32 _Z38improve_group_coalesced_read_and_writePxS_S_S_jjjjj_param_4,
	.param .u32 _Z38improve_group_coalesced_read_and_writePxS_S_S_jjjjj_param_5,
	.param .u32 _Z38improve_group_coalesced_read_and_writePxS_S_S_jjjjj_param_6,
	.param .u32 _Z38improve_group_coalesced_read_and_writePxS_S_S_jjjjj_param_7,
	.param .u32 _Z38improve_group_coalesced_read_and_writePxS_S_S_jjjjj_param_8
)
{
	.reg .pred 	%p<40>;
	.reg .b16 	%rs<4>;
	.reg .b32 	%r<319>;
	.reg .b64 	%rd<401>;

	ld.param.u64 	%rd32, [_Z38improve_group_coalesced_read_and_writePxS_S_S_jjjjj_param_0];
	ld.param.u64 	%rd33, [_Z38improve_group_coalesced_read_and_writePxS_S_S_jjjjj_param_1];
	ld.param.u64 	%rd34, [_Z38improve_group_coalesced_read_and_writePxS_S_S_jjjjj_param_2];
	ld.param.u64 	%rd30, [_Z38improve_group_coalesced_read_and_writePxS_S_S_jjjjj_param_3];
	ld.param.u32 	%r94, [_Z38improve_group_coalesced_read_and_writePxS_S_S_jjjjj_param_4];
	ld.param.u32 	%r91, [_Z38improve_group_coalesced_read_and_writePxS_S_S_jjjjj_param_5];
	ld.param.u32 	%r92, [_Z38improve_group_coalesced_read_and_writePxS_S_S_jjjjj_param_6];
	ld.param.u32 	%r93, [_Z38improve_group_coalesced_read_and_writePxS_S_S_jjjjj_param_7];
	ld.param.u32 	%r95, [_Z38improve_group_coalesced_read_and_writePxS_S_S_jjjjj_param_8];
	cvta.to.global.u64 	%rd1, %rd32;
	cvta.to.global.u64 	%rd2, %rd34;
	cvta.to.global.u64 	%rd3, %rd33;
	mov.u32 	%r96, %tid.x;
	add.s32 	%r97, %r95, -1;
	and.b32  	%r98, %r97, %r96;
	div.u32 	%r1, %r96, %r95;
	mov.u32 	%r99, %ntid.x;
	div.u32 	%r100, %r99, %r95;
	shr.u32 	%r2, %r94, %r92;
	mov.b32 	%r101, 1;
	shl.b32 	%r102, %r101, %r92;
	shr.u32 	%r3, %r102, 1;
	div.u32 	%r4, %r102, %r95;
	mul.lo.s32 	%r5, %r4, %r98;
	add.s32 	%r6, %r5, %r4;
	add.s32 	%r103, %r100, -1;
	and.b32  	%r104, %r103, %r96;
	mov.u32 	%r105, %ctaid.x;
	mul.lo.s32 	%r7, %r100, %r105;
	add.s32 	%r106, %r104, %r7;
	cvt.u16.u32 	%rs1, %r96;
	cvt.u16.u32 	%rs2, %r100;
	div.u16 	%rs3, %rs1, %rs2;
	cvt.u32.u16 	%r107, %rs3;
	mov.b32 	%r108, -1;
	shl.b32 	%r109, %r108, %r91;
	not.b32 	%r110, %r109;
	and.b32  	%r8, %r106, %r110;
	shl.b32 	%r9, %r95, 1;
	mul.lo.s32 	%r10, %r104, %r9;
	mul.lo.s32 	%r11, %r4, %r107;
	add.s32 	%r12, %r11, %r4;
	cvt.u64.u32 	%rd4, %r106;
	shr.u32 	%r111, %r94, %r91;
	shr.u32 	%r112, %r111, %r92;
	mul.lo.s32 	%r301, %r8, %r112;
	setp.eq.s32 	%p1, %r301, 0;
	mov.b64 	%rd393, 1;
	@%p1 bra 	$L__BB8_5;
	cvta.to.global.u64 	%rd5, %rd30;
	mov.b64 	%rd393, 1;
	mov.b32 	%r300, 0;
$L__BB8_2:
	and.b32  	%r114, %r301, 1;
	setp.eq.b32 	%p2, %r114, 1;
	not.pred 	%p3, %p2;
	@%p3 bra 	$L__BB8_4;
	mul.wide.u32 	%rd36, %r300, 8;
	add.s64 	%rd37, %rd5, %rd36;
	ld.global.u64 	%rd38, [%rd37];
	mul.lo.s64 	%rd39, %rd38, %rd393;
	mul.hi.s64 	%rd40, %rd39, 5270498295554651223;
	shr.u64 	%rd41, %rd40, 63;
	shr.s64 	%rd42, %rd40, 27;
	add.s64 	%rd43, %rd42, %rd41;
	mul.lo.s64 	%rd44, %rd43, 469762049;
	sub.s64 	%rd393, %rd39, %rd44;
$L__BB8_4:
	shr.u32 	%r16, %r301, 1;
	add.s32 	%r300, %r300, 1;
	setp.lt.u32 	%p4, %r301, 2;
	mov.u32 	%r301, %r16;
	@%p4 bra 	$L__BB8_5;
	bra.uni 	$L__BB8_2;
$L__BB8_5:
	setp.eq.s32 	%p5, %r11, 0;
	mov.b64 	%rd396, 1;
	@%p5 bra 	$L__BB8_10;
	mov.b64 	%rd396, 1;
	mov.u64 	%rd398, %rd393;
	mov.u32 	%r305, %r11;
$L__BB8_7:
	and.b32  	%r115, %r305, 1;
	setp.eq.b32 	%p6, %r115, 1;
	not.pred 	%p7, %p6;
	@%p7 bra 	$L__BB8_9;
	mul.lo.s64 	%rd47, %rd396, %rd398;
	mul.hi.s64 	%rd48, %rd47, 5270498295554651223;
	shr.u64 	%rd49, %rd48, 63;
	shr.s64 	%rd50, %rd48, 27;
	add.s64 	%rd51, %rd50, %rd49;
	mul.lo.s64 	%rd52, %rd51, 469762049;
	sub.s64 	%rd396, %rd47, %rd52;
$L__BB8_9:
	shr.u32 	%r25, %r305, 1;
	mul.lo.s64 	%rd53, %rd398, %rd398;
	mul.hi.u64 	%rd54, %rd53, 5270498295554651223;
	shr.u64 	%rd55, %rd54, 27;
	mul.lo.s64 	%rd56, %rd55, 469762049;
	sub.s64 	%rd398, %rd53, %rd56;
	setp.lt.u32 	%p8, %r305, 2;
	mov.u32 	%r305, %r25;
	@%p8 bra 	$L__BB8_10;
	bra.uni 	$L__BB8_7;
$L__BB8_10:
	setp.ge.u32 	%p9, %r11, %r12;
	@%p9 bra 	$L__BB8_16;
	and.b32  	%r18, %r4, 3;
	setp.eq.s32 	%p10, %r18, 0;
	mov.u32 	%r304, %r11;
	@%p10 bra 	$L__BB8_14;
	mov.b32 	%r303, 0;
	mov.u32 	%r120, u_g;
	mov.u32 	%r304, %r11;
$L__BB8_13:
	.pragma "nounroll";
	mul.lo.s32 	%r117, %r304, %r2;
	cvt.u64.u32 	%rd57, %r117;
	add.s64 	%rd58, %rd57, %rd4;
	shl.b64 	%rd59, %rd58, 3;
	add.s64 	%rd60, %rd1, %rd59;
	ld.global.u64 	%rd61, [%rd60];
	mul.lo.s64 	%rd62, %rd61, %rd396;
	mul.hi.s64 	%rd63, %rd62, 5270498295554651223;
	shr.u64 	%rd64, %rd63, 63;
	shr.s64 	%rd65, %rd63, 27;
	add.s64 	%rd66, %rd65, %rd64;
	mul.lo.s64 	%rd67, %rd66, 469762049;
	sub.s64 	%rd68, %rd62, %rd67;
	add.s32 	%r118, %r304, %r10;
	shl.b32 	%r119, %r118, 3;
	add.s32 	%r121, %r120, %r119;
	st.shared.u64 	[%r121], %rd68;
	mul.lo.s64 	%rd69, %rd396, %rd393;
	mul.hi.s64 	%rd70, %rd69, 5270498295554651223;
	shr.u64 	%rd71, %rd70, 63;
	shr.s64 	%rd72, %rd70, 27;
	add.s64 	%rd73, %rd72, %rd71;
	mul.lo.s64 	%rd74, %rd73, 469762049;
	sub.s64 	%rd396, %rd69, %rd74;
	add.s32 	%r304, %r304, 1;
	add.s32 	%r303, %r303, 1;
	setp.ne.s32 	%p11, %r303, %r18;
	@%p11 bra 	$L__BB8_13;
$L__BB8_14:
	add.s32 	%r122, %r4, -1;
	setp.lt.u32 	%p12, %r122, 3;
	@%p12 bra 	$L__BB8_16;
$L__BB8_15:
	mul.lo.s32 	%r123, %r304, %r2;
	cvt.u64.u32 	%rd75, %r123;
	add.s64 	%rd76, %rd75, %rd4;
	shl.b64 	%rd77, %rd76, 3;
	add.s64 	%rd78, %rd1, %rd77;
	ld.global.u64 	%rd79, [%rd78];
	mul.lo.s64 	%rd80, %rd79, %rd396;
	mul.hi.s64 	%rd81, %rd80, 5270498295554651223;
	shr.u64 	%rd82, %rd81, 63;
	shr.s64 	%rd83, %rd81, 27;
	add.s64 	%rd84, %rd83, %rd82;
	mul.lo.s64 	%rd85, %rd84, 469762049;
	sub.s64 	%rd86, %rd80, %rd85;
	add.s32 	%r124, %r304, %r10;
	shl.b32 	%r125, %r124, 3;
	mov.u32 	%r126, u_g;
	add.s32 	%r127, %r126, %r125;
	st.shared.u64 	[%r127], %rd86;
	mul.lo.s64 	%rd87, %rd396, %rd393;
	mul.hi.s64 	%rd88, %rd87, 5270498295554651223;
	shr.u64 	%rd89, %rd88, 63;
	shr.s64 	%rd90, %rd88, 27;
	add.s64 	%rd91, %rd90, %rd89;
	mul.lo.s64 	%rd92, %rd91, 469762049;
	sub.s64 	%rd93, %rd87, %rd92;
	add.s32 	%r128, %r123, %r2;
	cvt.u64.u32 	%rd94, %r128;
	add.s64 	%rd95, %rd94, %rd4;
	shl.b64 	%rd96, %rd95, 3;
	add.s64 	%rd97, %rd1, %rd96;
	ld.global.u64 	%rd98, [%rd97];
	mul.lo.s64 	%rd99, %rd98, %rd93;
	mul.hi.s64 	%rd100, %rd99, 5270498295554651223;
	shr.u64 	%rd101, %rd100, 63;
	shr.s64 	%rd102, %rd100, 27;
	add.s64 	%rd103, %rd102, %rd101;
	mul.lo.s64 	%rd104, %rd103, 469762049;
	sub.s64 	%rd105, %rd99, %rd104;
	st.shared.u64 	[%r127+8], %rd105;
	mul.lo.s64 	%rd106, %rd93, %rd393;
	mul.hi.s64 	%rd107, %rd106, 5270498295554651223;
	shr.u64 	%rd108, %rd107, 63;
	shr.s64 	%rd109, %rd107, 27;
	add.s64 	%rd110, %rd109, %rd108;
	mul.lo.s64 	%rd111, %rd110, 469762049;
	sub.s64 	%rd112, %rd106, %rd111;
	add.s32 	%r129, %r128, %r2;
	cvt.u64.u32 	%rd113, %r129;
	add.s64 	%rd114, %rd113, %rd4;
	shl.b64 	%rd115, %rd114, 3;
	add.s64 	%rd116, %rd1, %rd115;
	ld.global.u64 	%rd117, [%rd116];
	mul.lo.s64 	%rd118, %rd117, %rd112;
	mul.hi.s64 	%rd119, %rd118, 5270498295554651223;
	shr.u64 	%rd120, %rd119, 63;
	shr.s64 	%rd121, %rd119, 27;
	add.s64 	%rd122, %rd121, %rd120;
	mul.lo.s64 	%rd123, %rd122, 469762049;
	sub.s64 	%rd124, %rd118, %rd123;
	st.shared.u64 	[%r127+16], %rd124;
	mul.lo.s64 	%rd125, %rd112, %rd393;
	mul.hi.s64 	%rd126, %rd125, 5270498295554651223;
	shr.u64 	%rd127, %rd126, 63;
	shr.s64 	%rd128, %rd126, 27;
	add.s64 	%rd129, %rd128, %rd127;
	mul.lo.s64 	%rd130, %rd129, 469762049;
	sub.s64 	%rd131, %rd125, %rd130;
	add.s32 	%r130, %r129, %r2;
	cvt.u64.u32 	%rd132, %r130;
	add.s64 	%rd133, %rd132, %rd4;
	shl.b64 	%rd134, %rd133, 3;
	add.s64 	%rd135, %rd1, %rd134;
	ld.global.u64 	%rd136, [%rd135];
	mul.lo.s64 	%rd137, %rd136, %rd131;
	mul.hi.s64 	%rd138, %rd137, 5270498295554651223;
	shr.u64 	%rd139, %rd138, 63;
	shr.s64 	%rd140, %rd138, 27;
	add.s64 	%rd141, %rd140, %rd139;
	mul.lo.s64 	%rd142, %rd141, 469762049;
	sub.s64 	%rd143, %rd137, %rd142;
	st.shared.u64 	[%r127+24], %rd143;
	mul.lo.s64 	%rd144, %rd131, %rd393;
	mul.hi.s64 	%rd145, %rd144, 5270498295554651223;
	shr.u64 	%rd146, %rd145, 63;
	shr.s64 	%rd147, %rd145, 27;
	add.s64 	%rd148, %rd147, %rd146;
	mul.lo.s64 	%rd149, %rd148, 469762049;
	sub.s64 	%rd396, %rd144, %rd149;
	add.s32 	%r304, %r304, 4;
	setp.lt.u32 	%p13, %r304, %r12;
	@%p13 bra 	$L__BB8_15;
$L__BB8_16:
	bar.sync 	0;
	mul.lo.s32 	%r131, %r1, %r9;
	shl.b32 	%r132, %r131, 3;
	mov.u32 	%r133, u_g;
	add.s32 	%r28, %r133, %r132;
	sub.s32 	%r29, %r93, %r92;
	setp.eq.s32 	%p14, %r92, 0;
	@%p14 bra 	$L__BB8_39;
	shr.u32 	%r30, %r5, 1;
	shr.u32 	%r31, %r6, 1;
	sub.s32 	%r135, %r31, %r30;
	and.b32  	%r32, %r135, 3;
	add.s32 	%r33, %r30, 1;
	add.s32 	%r34, %r30, 2;
	add.s32 	%r35, %r30, 3;
	mov.b32 	%r307, 0;
$L__BB8_18:
	setp.ge.u32 	%p15, %r30, %r31;
	shr.u32 	%r37, %r3, %r307;
	@%p15 bra 	$L__BB8_38;
	setp.eq.s32 	%p16, %r32, 0;
	add.s32 	%r38, %r37, -1;
	mov.u32 	%r308, %r30;
	@%p16 bra 	$L__BB8_28;
	and.b32  	%r39, %r30, %r38;
	and.b32  	%r136, %r5, 536870910;
	sub.s32 	%r137, %r136, %r39;
	shl.b32 	%r138, %r137, 3;
	add.s32 	%r139, %r28, %r138;
	ld.shared.u64 	%rd150, [%r139];
	shl.b32 	%r40, %r37, 3;
	add.s32 	%r41, %r139, %r40;
	ld.shared.u64 	%rd151, [%r41];
	add.s64 	%rd152, %rd151, %rd150;
	mul.hi.s64 	%rd153, %rd152, 5270498295554651223;
	shr.u64 	%rd154, %rd153, 63;
	shr.s64 	%rd155, %rd153, 27;
	add.s64 	%rd156, %rd155, %rd154;
	mul.lo.s64 	%rd157, %rd156, 469762049;
	sub.s64 	%rd158, %rd152, %rd157;
	st.shared.u64 	[%r139], %rd158;
	ld.shared.u64 	%rd159, [%r41];
	sub.s64 	%rd160, %rd150, %rd159;
	add.s64 	%rd161, %rd160, 469762049;
	mul.hi.s64 	%rd162, %rd161, 5270498295554651223;
	shr.u64 	%rd163, %rd162, 63;
	shr.s64 	%rd164, %rd162, 27;
	add.s64 	%rd165, %rd164, %rd163;
	mul.lo.s64 	%rd166, %rd165, 469762049;
	sub.s64 	%rd21, %rd161, %rd166;
	st.shared.u64 	[%r41], %rd21;
	setp.eq.s32 	%p17, %r39, 0;
	@%p17 bra 	$L__BB8_22;
	shl.b32 	%r140, %r39, %r307;
	shl.b32 	%r141, %r140, %r29;
	mul.wide.u32 	%rd167, %r141, 8;
	add.s64 	%rd168, %rd2, %rd167;
	ld.global.u64 	%rd169, [%rd168];
	mul.lo.s64 	%rd170, %rd21, %rd169;
	mul.hi.s64 	%rd171, %rd170, 5270498295554651223;
	shr.u64 	%rd172, %rd171, 63;
	shr.s64 	%rd173, %rd171, 27;
	add.s64 	%rd174, %rd173, %rd172;
	mul.lo.s64 	%rd175, %rd174, 469762049;
	sub.s64 	%rd176, %rd170, %rd175;
	st.shared.u64 	[%r41], %rd176;
$L__BB8_22:
	setp.eq.s32 	%p18, %r32, 1;
	mov.u32 	%r308, %r33;
	@%p18 bra 	$L__BB8_28;
	and.b32  	%r42, %r33, %r38;
	shl.b32 	%r142, %r33, 1;
	sub.s32 	%r143, %r142, %r42;
	shl.b32 	%r144, %r143, 3;
	add.s32 	%r145, %r28, %r144;
	ld.shared.u64 	%rd177, [%r145];
	add.s32 	%r43, %r145, %r40;
	ld.shared.u64 	%rd178, [%r43];
	add.s64 	%rd179, %rd178, %rd177;
	mul.hi.s64 	%rd180, %rd179, 5270498295554651223;
	shr.u64 	%rd181, %rd180, 63;
	shr.s64 	%rd182, %rd180, 27;
	add.s64 	%rd183, %rd182, %rd181;
	mul.lo.s64 	%rd184, %rd183, 469762049;
	sub.s64 	%rd185, %rd179, %rd184;
	st.shared.u64 	[%r145], %rd185;
	ld.shared.u64 	%rd186, [%r43];
	sub.s64 	%rd187, %rd177, %rd186;
	add.s64 	%rd188, %rd187, 469762049;
	mul.hi.s64 	%rd189, %rd188, 5270498295554651223;
	shr.u64 	%rd190, %rd189, 63;
	shr.s64 	%rd191, %rd189, 27;
	add.s64 	%rd192, %rd191, %rd190;
	mul.lo.s64 	%rd193, %rd192, 469762049;
	sub.s64 	%rd22, %rd188, %rd193;
	st.shared.u64 	[%r43], %rd22;
	setp.eq.s32 	%p19, %r42, 0;
	@%p19 bra 	$L__BB8_25;
	shl.b32 	%r146, %r42, %r307;
	shl.b32 	%r147, %r146, %r29;
	mul.wide.u32 	%rd194, %r147, 8;
	add.s64 	%rd195, %rd2, %rd194;
	ld.global.u64 	%rd196, [%rd195];
	mul.lo.s64 	%rd197, %rd22, %rd196;
	mul.hi.s64 	%rd198, %rd197, 5270498295554651223;
	shr.u64 	%rd199, %rd198, 63;
	shr.s64 	%rd200, %rd198, 27;
	add.s64 	%rd201, %rd200, %rd199;
	mul.lo.s64 	%rd202, %rd201, 469762049;
	sub.s64 	%rd203, %rd197, %rd202;
	st.shared.u64 	[%r43], %rd203;
$L__BB8_25:
	setp.eq.s32 	%p20, %r32, 2;
	mov.u32 	%r308, %r34;
	@%p20 bra 	$L__BB8_28;
	and.b32  	%r44, %r34, %r38;
	shl.b32 	%r148, %r34, 1;
	sub.s32 	%r149, %r148, %r44;
	shl.b32 	%r150, %r149, 3;
	add.s32 	%r151, %r28, %r150;
	ld.shared.u64 	%rd204, [%r151];
	add.s32 	%r45, %r151, %r40;
	ld.shared.u64 	%rd205, [%r45];
	add.s64 	%rd206, %rd205, %rd204;
	mul.hi.s64 	%rd207, %rd206, 5270498295554651223;
	shr.u64 	%rd208, %rd207, 63;
	shr.s64 	%rd209, %rd207, 27;
	add.s64 	%rd210, %rd209, %rd208;
	mul.lo.s64 	%rd211, %rd210, 469762049;
	sub.s64 	%rd212, %rd206, %rd211;
	st.shared.u64 	[%r151], %rd212;
	ld.shared.u64 	%rd213, [%r45];
	sub.s64 	%rd214, %rd204, %rd213;
	add.s64 	%rd215, %rd214, 469762049;
	mul.hi.s64 	%rd216, %rd215, 5270498295554651223;
	shr.u64 	%rd217, %rd216, 63;
	shr.s64 	%rd218, %rd216, 27;
	add.s64 	%rd219, %rd218, %rd217;
	mul.lo.s64 	%rd220, %rd219, 469762049;
	sub.s64 	%rd23, %rd215, %rd220;
	st.shared.u64 	[%r45], %rd23;
	setp.eq.s32 	%p21, %r44, 0;
	mov.u32 	%r308, %r35;
	@%p21 bra 	$L__BB8_28;
	shl.b32 	%r152, %r44, %r307;
	shl.b32 	%r153, %r152, %r29;
	mul.wide.u32 	%rd221, %r153, 8;
	add.s64 	%rd222, %rd2, %rd221;
	ld.global.u64 	%rd223, [%rd222];
	mul.lo.s64 	%rd224, %rd23, %rd223;
	mul.hi.s64 	%rd225, %rd224, 5270498295554651223;
	shr.u64 	%rd226, %rd225, 63;
	shr.s64 	%rd227, %rd225, 27;
	add.s64 	%rd228, %rd227, %rd226;
	mul.lo.s64 	%rd229, %rd228, 469762049;
	sub.s64 	%rd230, %rd224, %rd229;
	st.shared.u64 	[%r45], %rd230;
	mov.u32 	%r308, %r35;
$L__BB8_28:
	sub.s32 	%r154, %r30, %r31;
	setp.gt.u32 	%p22, %r154, -4;
	@%p22 bra 	$L__BB8_38;
$L__BB8_29:
	and.b32  	%r48, %r308, %r38;
	shl.b32 	%r155, %r308, 1;
	sub.s32 	%r156, %r155, %r48;
	shl.b32 	%r157, %r156, 3;
	add.s32 	%r158, %r28, %r157;
	ld.shared.u64 	%rd231, [%r158];
	shl.b32 	%r49, %r37, 3;
	add.s32 	%r50, %r158, %r49;
	ld.shared.u64 	%rd232, [%r50];
	add.s64 	%rd233, %rd232, %rd231;
	mul.hi.s64 	%rd234, %rd233, 5270498295554651223;
	shr.u64 	%rd235, %rd234, 63;
	shr.s64 	%rd236, %rd234, 27;
	add.s64 	%rd237, %rd236, %rd235;
	mul.lo.s64 	%rd238, %rd237, 469762049;
	sub.s64 	%rd239, %rd233, %rd238;
	st.shared.u64 	[%r158], %rd239;
	ld.shared.u64 	%rd240, [%r50];
	sub.s64 	%rd241, %rd231, %rd240;
	add.s64 	%rd242, %rd241, 469762049;
	mul.hi.s64 	%rd243, %rd242, 5270498295554651223;
	shr.u64 	%rd244, %rd243, 63;
	shr.s64 	%rd245, %rd243, 27;
	add.s64 	%rd246, %rd245, %rd244;
	mul.lo.s64 	%rd247, %rd246, 469762049;
	sub.s64 	%rd24, %rd242, %rd247;
	st.shared.u64 	[%r50], %rd24;
	setp.eq.s32 	%p23, %r48, 0;
	@%p23 bra 	$L__BB8_31;
	shl.b32 	%r159, %r48, %r307;
	shl.b32 	%r160, %r159, %r29;
	mul.wide.u32 	%rd248, %r160, 8;
	add.s64 	%rd249, %rd2, %rd248;
	ld.global.u64 	%rd250, [%rd249];
	mul.lo.s64 	%rd251, %rd24, %rd250;
	mul.hi.s64 	%rd252, %rd251, 5270498295554651223;
	shr.u64 	%rd253, %rd252, 63;
	shr.s64 	%rd254, %rd252, 27;
	add.s64 	%rd255, %rd254, %rd253;
	mul.lo.s64 	%rd256, %rd255, 469762049;
	sub.s64 	%rd257, %rd251, %rd256;
	st.shared.u64 	[%r50], %rd257;
$L__BB8_31:
	add.s32 	%r51, %r308, 1;
	and.b32  	%r52, %r51, %r38;
	shl.b32 	%r161, %r51, 1;
	sub.s32 	%r162, %r161, %r52;
	shl.b32 	%r163, %r162, 3;
	add.s32 	%r164, %r28, %r163;
	ld.shared.u64 	%rd258, [%r164];
	add.s32 	%r53, %r164, %r49;
	ld.shared.u64 	%rd259, [%r53];
	add.s64 	%rd260, %rd259, %rd258;
	mul.hi.s64 	%rd261, %rd260, 5270498295554651223;
	shr.u64 	%rd262, %rd261, 63;
	shr.s64 	%rd263, %rd261, 27;
	add.s64 	%rd264, %rd263, %rd262;
	mul.lo.s64 	%rd265, %rd264, 469762049;
	sub.s64 	%rd266, %rd260, %rd265;
	st.shared.u64 	[%r164], %rd266;
	ld.shared.u64 	%rd267, [%r53];
	sub.s64 	%rd268, %rd258, %rd267;
	add.s64 	%rd269, %rd268, 469762049;
	mul.hi.s64 	%rd270, %rd269, 5270498295554651223;
	shr.u64 	%rd271, %rd270, 63;
	shr.s64 	%rd272, %rd270, 27;
	add.s64 	%rd273, %rd272, %rd271;
	mul.lo.s64 	%rd274, %rd273, 469762049;
	sub.s64 	%rd25, %rd269, %rd274;
	st.shared.u64 	[%r53], %rd25;
	setp.eq.s32 	%p24, %r52, 0;
	@%p24 bra 	$L__BB8_33;
	shl.b32 	%r165, %r52, %r307;
	shl.b32 	%r166, %r165, %r29;
	mul.wide.u32 	%rd275, %r166, 8;
	add.s64 	%rd276, %rd2, %rd275;
	ld.global.u64 	%rd277, [%rd276];
	mul.lo.s64 	%rd278, %rd25, %rd277;
	mul.hi.s64 	%rd279, %rd278, 5270498295554651223;
	shr.u64 	%rd280, %rd279, 63;
	shr.s64 	%rd281, %rd279, 27;
	add.s64 	%rd282, %rd281, %rd280;
	mul.lo.s64 	%rd283, %rd282, 469762049;
	sub.s64 	%rd284, %rd278, %rd283;
	st.shared.u64 	[%r53], %rd284;
$L__BB8_33:
	shl.b32 	%r167, %r308, 1;
	add.s32 	%r54, %r51, 1;
	and.b32  	%r55, %r54, %r38;
	sub.s32 	%r168, %r167, %r55;
	shl.b32 	%r169, %r168, 3;
	add.s32 	%r170, %r169, %r28;
	add.s32 	%r171, %r170, 32;
	ld.shared.u64 	%rd285, [%r170+32];
	add.s32 	%r56, %r171, %r49;
	ld.shared.u64 	%rd286, [%r56];
	add.s64 	%rd287, %rd286, %rd285;
	mul.hi.s64 	%rd288, %rd287, 5270498295554651223;
	shr.u64 	%rd289, %rd288, 63;
	shr.s64 	%rd290, %rd288, 27;
	add.s64 	%rd291, %rd290, %rd289;
	mul.lo.s64 	%rd292, %rd291, 469762049;
	sub.s64 	%rd293, %rd287, %rd292;
	st.shared.u64 	[%r170+32], %rd293;
	ld.shared.u64 	%rd294, [%r56];
	sub.s64 	%rd295, %rd285, %rd294;
	add.s64 	%rd296, %rd295, 469762049;
	mul.hi.s64 	%rd297, %rd296, 5270498295554651223;
	shr.u64 	%rd298, %rd297, 63;
	shr.s64 	%rd299, %rd297, 27;
	add.s64 	%rd300, %rd299, %rd298;
	mul.lo.s64 	%rd301, %rd300, 469762049;
	sub.s64 	%rd26, %rd296, %rd301;
	st.shared.u64 	[%r56], %rd26;
	setp.eq.s32 	%p25, %r55, 0;
	@%p25 bra 	$L__BB8_35;
	shl.b32 	%r172, %r55, %r307;
	shl.b32 	%r173, %r172, %r29;
	mul.wide.u32 	%rd302, %r173, 8;
	add.s64 	%rd303, %rd2, %rd302;
	ld.global.u64 	%rd304, [%rd303];
	mul.lo.s64 	%rd305, %rd26, %rd304;
	mul.hi.s64 	%rd306, %rd305, 5270498295554651223;
	shr.u64 	%rd307, %rd306, 63;
	shr.s64 	%rd308, %rd306, 27;
	add.s64 	%rd309, %rd308, %rd307;
	mul.lo.s64 	%rd310, %rd309, 469762049;
	sub.s64 	%rd311, %rd305, %rd310;
	st.shared.u64 	[%r56], %rd311;
$L__BB8_35:
	shl.b32 	%r174, %r308, 1;
	add.s32 	%r57, %r54, 1;
	and.b32  	%r58, %r57, %r38;
	sub.s32 	%r175, %r174, %r58;
	shl.b32 	%r176, %r175, 3;
	add.s32 	%r177, %r176, %r28;
	add.s32 	%r178, %r177, 48;
	ld.shared.u64 	%rd312, [%r177+48];
	add.s32 	%r59, %r178, %r49;
	ld.shared.u64 	%rd313, [%r59];
	add.s64 	%rd314, %rd313, %rd312;
	mul.hi.s64 	%rd315, %rd314, 5270498295554651223;
	shr.u64 	%rd316, %rd315, 63;
	shr.s64 	%rd317, %rd315, 27;
	add.s64 	%rd318, %rd317, %rd316;
	mul.lo.s64 	%rd319, %rd318, 469762049;
	sub.s64 	%rd320, %rd314, %rd319;
	st.shared.u64 	[%r177+48], %rd320;
	ld.shared.u64 	%rd321, [%r59];
	sub.s64 	%rd322, %rd312, %rd321;
	add.s64 	%rd323, %rd322, 469762049;
	mul.hi.s64 	%rd324, %rd323, 5270498295554651223;
	shr.u64 	%rd325, %rd324, 63;
	shr.s64 	%rd326, %rd324, 27;
	add.s64 	%rd327, %rd326, %rd325;
	mul.lo.s64 	%rd328, %rd327, 469762049;
	sub.s64 	%rd27, %rd323, %rd328;
	st.shared.u64 	[%r59], %rd27;
	setp.eq.s32 	%p26, %r58, 0;
	@%p26 bra 	$L__BB8_37;
	shl.b32 	%r179, %r58, %r307;
	shl.b32 	%r180, %r179, %r29;
	mul.wide.u32 	%rd329, %r180, 8;
	add.s64 	%rd330, %rd2, %rd329;
	ld.global.u64 	%rd331, [%rd330];
	mul.lo.s64 	%rd332, %rd27, %rd331;
	mul.hi.s64 	%rd333, %rd332, 5270498295554651223;
	shr.u64 	%rd334, %rd333, 63;
	shr.s64 	%rd335, %rd333, 27;
	add.s64 	%rd336, %rd335, %rd334;
	mul.lo.s64 	%rd337, %rd336, 469762049;
	sub.s64 	%rd338, %rd332, %rd337;
	st.shared.u64 	[%r59], %rd338;
$L__BB8_37:
	add.s32 	%r308, %r57, 1;
	setp.lt.u32 	%p27, %r308, %r31;
	@%p27 bra 	$L__BB8_29;
$L__BB8_38:
	bar.sync 	0;
	add.s32 	%r307, %r307, 1;
	setp.ne.s32 	%p28, %r307, %r92;
	@%p28 bra 	$L__BB8_18;
$L__BB8_39:
	setp.ne.s32 	%p29, %r91, 0;
	@%p29 bra 	$L__BB8_47;
	add.s32 	%r248, %r7, %r1;
	shl.b32 	%r249, %r248, %r92;
	mul.wide.u32 	%rd370, %r249, 8;
	add.s64 	%rd28, %rd3, %rd370;
	shr.u32 	%r62, %r5, 1;
	shr.u32 	%r63, %r6, 1;
	setp.ge.u32 	%p35, %r62, %r63;
	@%p35 bra 	$L__BB8_54;
	sub.s32 	%r64, 32, %r92;
	sub.s32 	%r250, %r63, %r62;
	and.b32  	%r65, %r250, 3;
	setp.eq.s32 	%p36, %r65, 0;
	mov.u32 	%r312, %r62;
	@%p36 bra 	$L__BB8_44;
	neg.s32 	%r310, %r65;
	mov.u32 	%r312, %r62;
$L__BB8_43:
	.pragma "nounroll";
	brev.b32 	%r251, %r312;
	shr.u32 	%r252, %r251, %r64;
	shl.b32 	%r253, %r252, 3;
	add.s32 	%r254, %r28, %r253;
	ld.shared.u64 	%rd371, [%r254];
	mul.wide.u32 	%rd372, %r312, 8;
	add.s64 	%rd373, %rd28, %rd372;
	st.global.u64 	[%rd373], %rd371;
	add.s32 	%r255, %r312, %r3;
	brev.b32 	%r256, %r255;
	shr.u32 	%r257, %r256, %r64;
	shl.b32 	%r258, %r257, 3;
	add.s32 	%r259, %r28, %r258;
	ld.shared.u64 	%rd374, [%r259];
	mul.wide.u32 	%rd375, %r255, 8;
	add.s64 	%rd376, %rd28, %rd375;
	st.global.u64 	[%rd376], %rd374;
	add.s32 	%r312, %r312, 1;
	add.s32 	%r310, %r310, 1;
	setp.ne.s32 	%p37, %r310, 0;
	@%p37 bra 	$L__BB8_43;
$L__BB8_44:
	sub.s32 	%r260, %r62, %r63;
	setp.gt.u32 	%p38, %r260, -4;
	@%p38 bra 	$L__BB8_54;
	mul.wide.u32 	%rd385, %r3, 8;
$L__BB8_46:
	brev.b32 	%r261, %r312;
	shr.u32 	%r262, %r261, %r64;
	shl.b32 	%r263, %r262, 3;
	add.s32 	%r264, %r28, %r263;
	ld.shared.u64 	%rd377, [%r264];
	mul.wide.u32 	%rd378, %r312, 8;
	add.s64 	%rd379, %rd28, %rd378;
	st.global.u64 	[%rd379], %rd377;
	add.s32 	%r265, %r312, %r3;
	brev.b32 	%r266, %r265;
	shr.u32 	%r267, %r266, %r64;
	shl.b32 	%r268, %r267, 3;
	add.s32 	%r269, %r28, %r268;
	ld.shared.u64 	%rd380, [%r269];
	mul.wide.u32 	%rd381, %r265, 8;
	add.s64 	%rd382, %rd28, %rd381;
	st.global.u64 	[%rd382], %rd380;
	add.s32 	%r270, %r312, 1;
	brev.b32 	%r271, %r270;
	shr.u32 	%r272, %r271, %r64;
	shl.b32 	%r273, %r272, 3;
	add.s32 	%r274, %r28, %r273;
	ld.shared.u64 	%rd383, [%r274];
	st.global.u64 	[%rd379+8], %rd383;
	add.s32 	%r275, %r265, 1;
	brev.b32 	%r276, %r275;
	shr.u32 	%r277, %r276, %r64;
	shl.b32 	%r278, %r277, 3;
	add.s32 	%r279, %r28, %r278;
	ld.shared.u64 	%rd384, [%r279];
	add.s64 	%rd386, %rd379, %rd385;
	st.global.u64 	[%rd386+8], %rd384;
	add.s32 	%r280, %r312, 2;
	brev.b32 	%r281, %r280;
	shr.u32 	%r282, %r281, %r64;
	shl.b32 	%r283, %r282, 3;
	add.s32 	%r284, %r28, %r283;
	ld.shared.u64 	%rd387, [%r284];
	st.global.u64 	[%rd379+16], %rd387;
	add.s32 	%r285, %r265, 2;
	brev.b32 	%r286, %r285;
	shr.u32 	%r287, %r286, %r64;
	shl.b32 	%r288, %r287, 3;
	add.s32 	%r289, %r28, %r288;
	ld.shared.u64 	%rd388, [%r289];
	st.global.u64 	[%rd386+16], %rd388;
	add.s32 	%r290, %r312, 3;
	brev.b32 	%r291, %r290;
	shr.u32 	%r292, %r291, %r64;
	shl.b32 	%r293, %r292, 3;
	add.s32 	%r294, %r28, %r293;
	ld.shared.u64 	%rd389, [%r294];
	st.global.u64 	[%rd379+24], %rd389;
	add.s32 	%r295, %r265, 3;
	brev.b32 	%r296, %r295;
	shr.u32 	%r297, %r296, %r64;
	shl.b32 	%r298, %r297, 3;
	add.s32 	%r299, %r28, %r298;
	ld.shared.u64 	%rd390, [%r299];
	st.global.u64 	[%rd386+24], %rd390;
	add.s32 	%r312, %r312, 4;
	setp.lt.u32 	%p39, %r312, %r63;
	@%p39 bra 	$L__BB8_46;
	bra.uni 	$L__BB8_54;
$L__BB8_47:
	cvt.u32.u64 	%r181, %rd4;
	sub.s32 	%r182, %r181, %r8;
	shl.b32 	%r183, %r182, %r92;
	add.s32 	%r184, %r183, %r8;
	mul.wide.u32 	%rd339, %r184, 8;
	add.s64 	%rd29, %rd3, %rd339;
	shr.u32 	%r74, %r11, 1;
	shr.u32 	%r75, %r12, 1;
	setp.ge.u32 	%p30, %r74, %r75;
	@%p30 bra 	$L__BB8_54;
	shl.b32 	%r185, %r10, 3;
	mov.u32 	%r186, u_g;
	add.s32 	%r76, %r186, %r185;
	sub.s32 	%r77, 32, %r92;
	sub.s32 	%r187, %r75, %r74;
	and.b32  	%r78, %r187, 3;
	setp.eq.s32 	%p31, %r78, 0;
	mov.u32 	%r316, %r74;
	@%p31 bra 	$L__BB8_51;
	neg.s32 	%r314, %r78;
	mov.u32 	%r316, %r74;
$L__BB8_50:
	.pragma "nounroll";
	brev.b32 	%r188, %r316;
	shr.u32 	%r189, %r188, %r77;
	shl.b32 	%r190, %r189, 3;
	add.s32 	%r191, %r76, %r190;
	ld.shared.u64 	%rd340, [%r191];
	shl.b32 	%r192, %r316, %r91;
	mul.wide.u32 	%rd341, %r192, 8;
	add.s64 	%rd342, %rd29, %rd341;
	st.global.u64 	[%rd342], %rd340;
	add.s32 	%r193, %r316, %r3;
	brev.b32 	%r194, %r193;
	shr.u32 	%r195, %r194, %r77;
	shl.b32 	%r196, %r195, 3;
	add.s32 	%r197, %r76, %r196;
	ld.shared.u64 	%rd343, [%r197];
	shl.b32 	%r198, %r193, %r91;
	mul.wide.u32 	%rd344, %r198, 8;
	add.s64 	%rd345, %rd29, %rd344;
	st.global.u64 	[%rd345], %rd343;
	add.s32 	%r316, %r316, 1;
	add.s32 	%r314, %r314, 1;
	setp.ne.s32 	%p32, %r314, 0;
	@%p32 bra 	$L__BB8_50;
$L__BB8_51:
	sub.s32 	%r199, %r74, %r75;
	setp.gt.u32 	%p33, %r199, -4;
	@%p33 bra 	$L__BB8_54;
	add.s32 	%r200, %r316, %r3;
	add.s32 	%r318, %r200, 3;
	add.s32 	%r317, %r316, 1;
$L__BB8_53:
	add.s32 	%r201, %r317, -1;
	brev.b32 	%r202, %r201;
	shr.u32 	%r203, %r202, %r77;
	shl.b32 	%r204, %r203, 3;
	add.s32 	%r205, %r76, %r204;
	ld.shared.u64 	%rd346, [%r205];
	shl.b32 	%r206, %r201, %r91;
	mul.wide.u32 	%rd347, %r206, 8;
	add.s64 	%rd348, %rd29, %rd347;
	st.global.u64 	[%rd348], %rd346;
	add.s32 	%r207, %r318, -2;
	add.s32 	%r208, %r318, -3;
	brev.b32 	%r209, %r208;
	shr.u32 	%r210, %r209, %r77;
	shl.b32 	%r211, %r210, 3;
	add.s32 	%r212, %r76, %r211;
	ld.shared.u64 	%rd349, [%r212];
	shl.b32 	%r213, %r208, %r91;
	mul.wide.u32 	%rd350, %r213, 8;
	add.s64 	%rd351, %rd29, %rd350;
	st.global.u64 	[%rd351], %rd349;
	brev.b32 	%r214, %r317;
	shr.u32 	%r215, %r214, %r77;
	shl.b32 	%r216, %r215, 3;
	add.s32 	%r217, %r76, %r216;
	ld.shared.u64 	%rd352, [%r217];
	shl.b32 	%r218, %r317, %r91;
	mul.wide.u32 	%rd353, %r218, 8;
	add.s64 	%rd354, %rd29, %rd353;
	st.global.u64 	[%rd354], %rd352;
	brev.b32 	%r219, %r207;
	shr.u32 	%r220, %r219, %r77;
	shl.b32 	%r221, %r220, 3;
	add.s32 	%r222, %r76, %r221;
	ld.shared.u64 	%rd355, [%r222];
	shl.b32 	%r223, %r207, %r91;
	mul.wide.u32 	%rd356, %r223, 8;
	add.s64 	%rd357, %rd29, %rd356;
	st.global.u64 	[%rd357], %rd355;
	add.s32 	%r224, %r317, 1;
	brev.b32 	%r225, %r224;
	shr.u32 	%r226, %r225, %r77;
	shl.b32 	%r227, %r226, 3;
	add.s32 	%r228, %r76, %r227;
	ld.shared.u64 	%rd358, [%r228];
	shl.b32 	%r229, %r224, %r91;
	mul.wide.u32 	%rd359, %r229, 8;
	add.s64 	%rd360, %rd29, %rd359;
	st.global.u64 	[%rd360], %rd358;
	add.s32 	%r230, %r318, -1;
	brev.b32 	%r231, %r230;
	shr.u32 	%r232, %r231, %r77;
	shl.b32 	%r233, %r232, 3;
	add.s32 	%r234, %r76, %r233;
	ld.shared.u64 	%rd361, [%r234];
	shl.b32 	%r235, %r230, %r91;
	mul.wide.u32 	%rd362, %r235, 8;
	add.s64 	%rd363, %rd29, %rd362;
	st.global.u64 	[%rd363], %rd361;
	add.s32 	%r236, %r317, 2;
	brev.b32 	%r237, %r236;
	shr.u32 	%r238, %r237, %r77;
	shl.b32 	%r239, %r238, 3;
	add.s32 	%r240, %r76, %r239;
	ld.shared.u64 	%rd364, [%r240];
	shl.b32 	%r241, %r236, %r91;
	mul.wide.u32 	%rd365, %r241, 8;
	add.s64 	%rd366, %rd29, %rd365;
	st.global.u64 	[%rd366], %rd364;
	brev.b32 	%r242, %r318;
	shr.u32 	%r243, %r242, %r77;
	shl.b32 	%r244, %r243, 3;
	add.s32 	%r245, %r76, %r244;
	ld.shared.u64 	%rd367, [%r245];
	shl.b32 	%r246, %r318, %r91;
	mul.wide.u32 	%rd368, %r246, 8;
	add.s64 	%rd369, %rd29, %rd368;
	st.global.u64 	[%rd369], %rd367;
	add.s32 	%r318, %r318, 4;
	add.s32 	%r90, %r317, 4;
	add.s32 	%r247, %r317, 3;
	setp.lt.u32 	%p34, %r247, %r75;
	mov.u32 	%r317, %r90;
	@%p34 bra 	$L__BB8_53;
$L__BB8_54:
	ret;

}
	// .globl	_Z28improve_reduce_bank_conflictPxS_S_S_jjjjj
.visible .entry _Z28improve_reduce_bank_conflictPxS_S_S_jjjjj(
	.param .u64 .ptr .align 1 _Z28improve_reduce_bank_conflictPxS_S_S_jjjjj_param_0,
	.param .u64 .ptr .align 1 _Z28improve_reduce_bank_conflictPxS_S_S_jjjjj_param_1,
	.param .u64 .ptr .align 1 _Z28improve_reduce_bank_conflictPxS_S_S_jjjjj_param_2,
	.param .u64 .ptr .align 1 _Z28improve_reduce_bank_conflictPxS_S_S_jjjjj_param_3,
	.param .u32 _Z28improve_reduce_bank_conflictPxS_S_S_jjjjj_param_4,
	.param .u32 _Z28improve_reduce_bank_conflictPxS_S_S_jjjjj_param_5,
	.param .u32 _Z28improve_reduce_bank_conflictPxS_S_S_jjjjj_param_6,
	.param .u32 _Z28improve_reduce_bank_conflictPxS_S_S_jjjjj_param_7,
	.param .u32 _Z28improve_reduce_bank_conflictPxS_S_S_jjjjj_param_8
)
{
	.reg .pred 	%p<40>;
	.reg .b16 	%rs<4>;
	.reg .b32 	%r<322>;
	.reg .b64 	%rd<380>;

	ld.param.u64 	%rd60, [_Z28improve_reduce_bank_conflictPxS_S_S_jjjjj_param_0];
	ld.param.u64 	%rd61, [_Z28improve_reduce_bank_conflictPxS_S_S_jjjjj_param_1];
	ld.param.u64 	%rd62, [_Z28improve_reduce_bank_conflictPxS_S_S_jjjjj_param_2];
	ld.param.u64 	%rd58, [_Z28improve_reduce_bank_conflictPxS_S_S_jjjjj_param_3];
	ld.param.u32 	%r94, [_Z28improve_reduce_bank_conflictPxS_S_S_jjjjj_param_4];
	ld.param.u32 	%r91, [_Z28improve_reduce_bank_conflictPxS_S_S_jjjjj_param_5];
	ld.param.u32 	%r92, [_Z28improve_reduce_bank_conflictPxS_S_S_jjjjj_param_6];
	ld.param.u32 	%r93, [_Z28improve_reduce_bank_conflictPxS_S_S_jjjjj_param_7];
	ld.param.u32 	%r95, [_Z28improve_reduce_bank_conflictPxS_S_S_jjjjj_param_8];
	cvta.to.global.u64 	%rd1, %rd60;
	cvta.to.global.u64 	%rd2, %rd62;
	cvta.to.global.u64 	%rd3, %rd61;
	mov.u32 	%r96, %tid.x;
	add.s32 	%r97, %r95, -1;
	and.b32  	%r98, %r97, %r96;
	div.u32 	%r1, %r96, %r95;
	mov.u32 	%r99, %ntid.x;
	div.u32 	%r100, %r99, %r95;
	shr.u32 	%r2, %r94, %r92;
	mov.b32 	%r101, 1;
	shl.b32 	%r102, %r101, %r92;
	shr.u32 	%r3, %r102, 1;
	div.u32 	%r4, %r102, %r95;
	mul.lo.s32 	%r5, %r4, %r98;
	add.s32 	%r6, %r5, %r4;
	add.s32 	%r103, %r100, -1;
	and.b32  	%r104, %r103, %r96;
	mov.u32 	%r105, %ctaid.x;
	mul.lo.s32 	%r7, %r100, %r105;
	add.s32 	%r106, %r104, %r7;
	cvt.u16.u32 	%rs1, %r96;
	cvt.u16.u32 	%rs2, %r100;
	div.u16 	%rs3, %rs1, %rs2;
	cvt.u32.u16 	%r107, %rs3;
	mov.b32 	%r108, -1;
	shl.b32 	%r109, %r108, %r91;
	not.b32 	%r110, %r109;
	and.b32  	%r8, %r106, %r110;
	shl.b32 	%r111, %r95, 1;
	or.b32  	%r9, %r111, 1;
	mad.lo.s32 	%r10, %r104, %r111, %r104;
	mul.lo.s32 	%r11, %r4, %r107;
	add.s32 	%r12, %r11, %r4;
	cvt.u64.u32 	%rd4, %r106;
	shr.u32 	%r112, %r94, %r91;
	shr.u32 	%r113, %r112, %r92;
	mul.lo.s32 	%r304, %r8, %r113;
	setp.eq.s32 	%p1, %r304, 0;
	mov.b64 	%rd365, 1;
	@%p1 bra 	$L__BB9_5;
	cvta.to.global.u64 	%rd5, %rd58;
	mov.b64 	%rd365, 1;
	mov.b32 	%r303, 0;
$L__BB9_2:
	and.b32  	%r115, %r304, 1;
	setp.eq.b32 	%p2, %r115, 1;
	not.pred 	%p3, %p2;
	@%p3 bra 	$L__BB9_4;
	mul.wide.u32 	%rd64, %r303, 8;
	add.s64 	%rd65, %rd5, %rd64;
	ld.global.u64 	%rd66, [%rd65];
	mul.lo.s64 	%rd67, %rd66, %rd365;
	mul.hi.s64 	%rd68, %rd67, 5270498295554651223;
	shr.u64 	%rd69, %rd68, 63;
	shr.s64 	%rd70, %rd68, 27;
	add.s64 	%rd71, %rd70, %rd69;
	mul.lo.s64 	%rd72, %rd71, 469762049;
	sub.s64 	%rd365, %rd67, %rd72;
$L__BB9_4:
	shr.u32 	%r16, %r304, 1;
	add.s32 	%r303, %r303, 1;
	setp.lt.u32 	%p4, %r304, 2;
	mov.u32 	%r304, %r16;
	@%p4 bra 	$L__BB9_5;
	bra.uni 	$L__BB9_2;
$L__BB9_5:
	setp.eq.s32 	%p5, %r11, 0;
	mov.b64 	%rd368, 1;
	@%p5 bra 	$L__BB9_10;
	mov.b64 	%rd368, 1;
	mov.u64 	%rd370, %rd365;
	mov.u32 	%r308, %r11;
$L__BB9_7:
	and.b32  	%r116, %r308, 1;
	setp.eq.b32 	%p6, %r116, 1;
	not.pred 	%p7, %p6;
	@%p7 bra 	$L__BB9_9;
	mul.lo.s64 	%rd75, %rd368, %rd370;
	mul.hi.s64 	%rd76, %rd75, 5270498295554651223;
	shr.u64 	%rd77, %rd76, 63;
	shr.s64 	%rd78, %rd76, 27;
	add.s64 	%rd79, %rd78, %rd77;
	mul.lo.s64 	%rd80, %rd79, 469762049;
	sub.s64 	%rd368, %rd75, %rd80;
$L__BB9_9:
	shr.u32 	%r25, %r308, 1;
	mul.lo.s64 	%rd81, %rd370, %rd370;
	mul.hi.u64 	%rd82, %rd81, 5270498295554651223;
	shr.u64 	%rd83, %rd82, 27;
	mul.lo.s64 	%rd84, %rd83, 469762049;
	sub.s64 	%rd370, %rd81, %rd84;
	setp.lt.u32 	%p8, %r308, 2;
	mov.u32 	%r308, %r25;
	@%p8 bra 	$L__BB9_10;
	bra.uni 	$L__BB9_7;
$L__BB9_10:
	setp.ge.u32 	%p9, %r11, %r12;
	@%p9 bra 	$L__BB9_16;
	and.b32  	%r18, %r4, 3;
	setp.eq.s32 	%p10, %r18, 0;
	mov.u32 	%r307, %r11;
	@%p10 bra 	$L__BB9_14;
	mov.b32 	%r306, 0;
	mov.u32 	%r121, u_g;
	mov.u32 	%r307, %r11;
$L__BB9_13:
	.pragma "nounroll";
	mul.lo.s32 	%r118, %r307, %r2;
	cvt.u64.u32 	%rd85, %r118;
	add.s64 	%rd86, %rd85, %rd4;
	shl.b64 	%rd87, %rd86, 3;
	add.s64 	%rd88, %rd1, %rd87;
	ld.global.u64 	%rd89, [%rd88];
	mul.lo.s64 	%rd90, %rd89, %rd368;
	mul.hi.s64 	%rd91, %rd90, 5270498295554651223;
	shr.u64 	%rd92, %rd91, 63;
	shr.s64 	%rd93, %rd91, 27;
	add.s64 	%rd94, %rd93, %rd92;
	mul.lo.s64 	%rd95, %rd94, 469762049;
	sub.s64 	%rd96, %rd90, %rd95;
	add.s32 	%r119, %r307, %r10;
	shl.b32 	%r120, %r119, 3;
	add.s32 	%r122, %r121, %r120;
	st.shared.u64 	[%r122], %rd96;
	mul.lo.s64 	%rd97, %rd368, %rd365;
	mul.hi.s64 	%rd98, %rd97, 5270498295554651223;
	shr.u64 	%rd99, %rd98, 63;
	shr.s64 	%rd100, %rd98, 27;
	add.s64 	%rd101, %rd100, %rd99;
	mul.lo.s64 	%rd102, %rd101, 469762049;
	sub.s64 	%rd368, %rd97, %rd102;
	add.s32 	%r307, %r307, 1;
	add.s32 	%r306, %r306, 1;
	setp.ne.s32 	%p11, %r306, %r18;
	@%p11 bra 	$L__BB9_13;
$L__BB9_14:
	add.s32 	%r123, %r4, -1;
	setp.lt.u32 	%p12, %r123, 3;
	@%p12 bra 	$L__BB9_16;
$L__BB9_15:
	mul.lo.s32 	%r124, %r307, %r2;
	cvt.u64.u32 	%rd103, %r124;
	add.s64 	%rd104, %rd103, %rd4;
	shl.b64 	%rd105, %rd104, 3;
	add.s64 	%rd106, %rd1, %rd105;
	ld.global.u64 	%rd107, [%rd106];
	mul.lo.s64 	%rd108, %rd107, %rd368;
	mul.hi.s64 	%rd109, %rd108, 5270498295554651223;
	shr.u64 	%rd110, %rd109, 63;
	shr.s64 	%rd111, %rd109, 27;
	add.s64 	%rd112, %rd111, %rd110;
	mul.lo.s64 	%rd113, %rd112, 469762049;
	sub.s64 	%rd114, %rd108, %rd113;
	add.s32 	%r125, %r307, %r10;
	shl.b32 	%r126, %r125, 3;
	mov.u32 	%r127, u_g;
	add.s32 	%r128, %r127, %r126;
	st.shared.u64 	[%r128], %rd114;
	mul.lo.s64 	%rd115, %rd368, %rd365;
	mul.hi.s64 	%rd116, %rd115, 5270498295554651223;
	shr.u64 	%rd117, %rd116, 63;
	shr.s64 	%rd118, %rd116, 27;
	add.s64 	%rd119, %rd118, %rd117;
	mul.lo.s64 	%rd120, %rd119, 469762049;
	sub.s64 	%rd121, %rd115, %rd120;
	add.s32 	%r129, %r124, %r2;
	cvt.u64.u32 	%rd122, %r129;
	add.s64 	%rd123, %rd122, %rd4;
	shl.b64 	%rd124, %rd123, 3;
	add.s64 	%rd125, %rd1, %rd124;
	ld.global.u64 	%rd126, [%rd125];
	mul.lo.s64 	%rd127, %rd126, %rd121;
	mul.hi.s64 	%rd128, %rd127, 5270498295554651223;
	shr.u64 	%rd129, %rd128, 63;
	shr.s64 	%rd130, %rd128, 27;
	add.s64 	%rd131, %rd130, %rd129;
	mul.lo.s64 	%rd132, %rd131, 469762049;
	sub.s64 	%rd133, %rd127, %rd132;
	st.shared.u64 	[%r128+8], %rd133;
	mul.lo.s64 	%rd134, %rd121, %rd365;
	mul.hi.s64 	%rd135, %rd134, 5270498295554651223;
	shr.u64 	%rd136, %rd135, 63;
	shr.s64 	%rd137, %rd135, 27;
	add.s64 	%rd138, %rd137, %rd136;
	mul.lo.s64 	%rd139, %rd138, 469762049;
	sub.s64 	%rd140, %rd134, %rd139;
	add.s32 	%r130, %r129, %r2;
	cvt.u64.u32 	%rd141, %r130;
	add.s64 	%rd142, %rd141, %rd4;
	shl.b64 	%rd143, %rd142, 3;
	add.s64 	%rd144, %rd1, %rd143;
	ld.global.u64 	%rd145, [%rd144];
	mul.lo.s64 	%rd146, %rd145, %rd140;
	mul.hi.s64 	%rd147, %rd146, 5270498295554651223;
	shr.u64 	%rd148, %rd147, 63;
	shr.s64 	%rd149, %rd147, 27;
	add.s64 	%rd150, %rd149, %rd148;
	mul.lo.s64 	%rd151, %rd150, 469762049;
	sub.s64 	%rd152, %rd146, %rd151;
	st.shared.u64 	[%r128+16], %rd152;
	mul.lo.s64 	%rd153, %rd140, %rd365;
	mul.hi.s64 	%rd154, %rd153, 5270498295554651223;
	shr.u64 	%rd155, %rd154, 63;
	shr.s64 	%rd156, %rd154, 27;
	add.s64 	%rd157, %rd156, %rd155;
	mul.lo.s64 	%rd158, %rd157, 469762049;
	sub.s64 	%rd159, %rd153, %rd158;
	add.s32 	%r131, %r130, %r2;
	cvt.u64.u32 	%rd160, %r131;
	add.s64 	%rd161, %rd160, %rd4;
	shl.b64 	%rd162, %rd161, 3;
	add.s64 	%rd163, %rd1, %rd162;
	ld.global.u64 	%rd164, [%rd163];
	mul.lo.s64 	%rd165, %rd164, %rd159;
	mul.hi.s64 	%rd166, %rd165, 5270498295554651223;
	shr.u64 	%rd167, %rd166, 63;
	shr.s64 	%rd168, %rd166, 27;
	add.s64 	%rd169, %rd168, %rd167;
	mul.lo.s64 	%rd170, %rd169, 469762049;
	sub.s64 	%rd171, %rd165, %rd170;
	st.shared.u64 	[%r128+24], %rd171;
	mul.lo.s64 	%rd172, %rd159, %rd365;
	mul.hi.s64 	%rd173, %rd172, 5270498295554651223;
	shr.u64 	%rd174, %rd173, 63;
	shr.s64 	%rd175, %rd173, 27;
	add.s64 	%rd176, %rd175, %rd174;
	mul.lo.s64 	%rd177, %rd176, 469762049;
	sub.s64 	%rd368, %rd172, %rd177;
	add.s32 	%r307, %r307, 4;
	setp.lt.u32 	%p13, %r307, %r12;
	@%p13 bra 	$L__BB9_15;
$L__BB9_16:
	bar.sync 	0;
	mul.lo.s32 	%r132, %r1, %r9;
	shl.b32 	%r133, %r132, 3;
	mov.u32 	%r134, u_g;
	add.s32 	%r28, %r134, %r133;
	sub.s32 	%r29, %r93, %r92;
	setp.eq.s32 	%p14, %r92, 0;
	@%p14 bra 	$L__BB9_47;
	shr.u32 	%r30, %r5, 1;
	shr.u32 	%r31, %r6, 1;
	sub.s32 	%r136, %r31, %r30;
	and.b32  	%r32, %r136, 3;
	add.s32 	%r33, %r30, 1;
	add.s32 	%r34, %r30, 2;
	mov.b32 	%r310, 0;
$L__BB9_18:
	setp.ge.u32 	%p15, %r30, %r31;
	shr.u32 	%r36, %r3, %r310;
	@%p15 bra 	$L__BB9_46;
	setp.eq.s32 	%p16, %r32, 0;
	add.s32 	%r37, %r36, -1;
	mov.u32 	%r311, %r30;
	@%p16 bra 	$L__BB9_32;
	and.b32  	%r38, %r30, %r37;
	and.b32  	%r137, %r5, 536870910;
	sub.s32 	%r138, %r137, %r38;
	shl.b32 	%r139, %r138, 3;
	add.s32 	%r140, %r28, %r139;
	ld.shared.u64 	%rd21, [%r140];
	shr.u32 	%r141, %r3, %r310;
	shl.b32 	%r39, %r141, 3;
	add.s32 	%r40, %r140, %r39;
	ld.shared.u64 	%rd22, [%r40];
	add.s64 	%rd178, %rd22, %rd21;
	mul.hi.s64 	%rd179, %rd178, 5270498295554651223;
	shr.u64 	%rd180, %rd179, 63;
	shr.s64 	%rd181, %rd179, 27;
	add.s64 	%rd182, %rd181, %rd180;
	mul.lo.s64 	%rd183, %rd182, 469762049;
	sub.s64 	%rd184, %rd178, %rd183;
	st.shared.u64 	[%r140], %rd184;
	setp.eq.s32 	%p17, %r38, 0;
	@%p17 bra 	$L__BB9_22;
	shl.b32 	%r142, %r38, %r310;
	shl.b32 	%r143, %r142, %r29;
	mul.wide.u32 	%rd185, %r143, 8;
	add.s64 	%rd186, %rd2, %rd185;
	ld.global.u64 	%rd187, [%rd186];
	sub.s64 	%rd188, %rd21, %rd22;
	add.s64 	%rd189, %rd188, 469762049;
	mul.lo.s64 	%rd373, %rd187, %rd189;
	bra.uni 	$L__BB9_23;
$L__BB9_22:
	sub.s64 	%rd190, %rd21, %rd22;
	add.s64 	%rd373, %rd190, 469762049;
$L__BB9_23:
	setp.eq.s32 	%p18, %r32, 1;
	mul.hi.s64 	%rd191, %rd373, 5270498295554651223;
	shr.u64 	%rd192, %rd191, 63;
	shr.s64 	%rd193, %rd191, 27;
	add.s64 	%rd194, %rd193, %rd192;
	mul.lo.s64 	%rd195, %rd194, 469762049;
	sub.s64 	%rd196, %rd373, %rd195;
	st.shared.u64 	[%r40], %rd196;
	mov.u32 	%r311, %r33;
	@%p18 bra 	$L__BB9_32;
	and.b32  	%r41, %r33, %r37;
	shl.b32 	%r144, %r33, 1;
	sub.s32 	%r145, %r144, %r41;
	shl.b32 	%r146, %r145, 3;
	add.s32 	%r147, %r28, %r146;
	ld.shared.u64 	%rd26, [%r147];
	add.s32 	%r42, %r147, %r39;
	ld.shared.u64 	%rd27, [%r42];
	add.s64 	%rd197, %rd27, %rd26;
	mul.hi.s64 	%rd198, %rd197, 5270498295554651223;
	shr.u64 	%rd199, %rd198, 63;
	shr.s64 	%rd200, %rd198, 27;
	add.s64 	%rd201, %rd200, %rd199;
	mul.lo.s64 	%rd202, %rd201, 469762049;
	sub.s64 	%rd203, %rd197, %rd202;
	st.shared.u64 	[%r147], %rd203;
	setp.eq.s32 	%p19, %r41, 0;
	@%p19 bra 	$L__BB9_26;
	shl.b32 	%r148, %r41, %r310;
	shl.b32 	%r149, %r148, %r29;
	mul.wide.u32 	%rd204, %r149, 8;
	add.s64 	%rd205, %rd2, %rd204;
	ld.global.u64 	%rd206, [%rd205];
	sub.s64 	%rd207, %rd26, %rd27;
	add.s64 	%rd208, %rd207, 469762049;
	mul.lo.s64 	%rd374, %rd206, %rd208;
	bra.uni 	$L__BB9_27;
$L__BB9_26:
	sub.s64 	%rd209, %rd26, %rd27;
	add.s64 	%rd374, %rd209, 469762049;
$L__BB9_27:
	setp.eq.s32 	%p20, %r32, 2;
	mul.hi.s64 	%rd210, %rd374, 5270498295554651223;
	shr.u64 	%rd211, %rd210, 63;
	shr.s64 	%rd212, %rd210, 27;
	add.s64 	%rd213, %rd212, %rd211;
	mul.lo.s64 	%rd214, %rd213, 469762049;
	sub.s64 	%rd215, %rd374, %rd214;
	st.shared.u64 	[%r42], %rd215;
	mov.u32 	%r311, %r34;
	@%p20 bra 	$L__BB9_32;
	and.b32  	%r43, %r34, %r37;
	shl.b32 	%r150, %r34, 1;
	sub.s32 	%r151, %r150, %r43;
	shl.b32 	%r152, %r151, 3;
	add.s32 	%r153, %r28, %r152;
	ld.shared.u64 	%rd31, [%r153];
	add.s32 	%r44, %r153, %r39;
	ld.shared.u64 	%rd32, [%r44];
	add.s64 	%rd216, %rd32, %rd31;
	mul.hi.s64 	%rd217, %rd216, 5270498295554651223;
	shr.u64 	%rd218, %rd217, 63;
	shr.s64 	%rd219, %rd217, 27;
	add.s64 	%rd220, %rd219, %rd218;
	mul.lo.s64 	%rd221, %rd220, 469762049;
	sub.s64 	%rd222, %rd216, %rd221;
	st.shared.u64 	[%r153], %rd222;
	setp.eq.s32 	%p21, %r43, 0;
	@%p21 bra 	$L__BB9_30;
	shl.b32 	%r154, %r43, %r310;
	shl.b32 	%r155, %r154, %r29;
	mul.wide.u32 	%rd223, %r155, 8;
	add.s64 	%rd224, %rd2, %rd223;
	ld.global.u64 	%rd225, [%rd224];
	sub.s64 	%rd226, %rd31, %rd32;
	add.s64 	%rd227, %rd226, 469762049;
	mul.lo.s64 	%rd375, %rd225, %rd227;
	bra.uni 	$L__BB9_31;
$L__BB9_30:
	sub.s64 	%rd228, %rd31, %rd32;
	add.s64 	%rd375, %rd228, 469762049;
$L__BB9_31:
	add.s32 	%r311, %r30, 3;
	mul.hi.s64 	%rd229, %rd375, 5270498295554651223;
	shr.u64 	%rd230, %rd229, 63;
	shr.s64 	%rd231, %rd229, 27;
	add.s64 	%rd232, %rd231, %rd230;
	mul.lo.s64 	%rd233, %rd232, 469762049;
	sub.s64 	%rd234, %rd375, %rd233;
	st.shared.u64 	[%r44], %rd234;
$L__BB9_32:
	sub.s32 	%r156, %r30, %r31;
	setp.gt.u32 	%p22, %r156, -4;
	@%p22 bra 	$L__BB9_46;
$L__BB9_33:
	and.b32  	%r48, %r311, %r37;
	shl.b32 	%r157, %r311, 1;
	sub.s32 	%r158, %r157, %r48;
	shl.b32 	%r159, %r158, 3;
	add.s32 	%r160, %r28, %r159;
	ld.shared.u64 	%rd36, [%r160];
	shr.u32 	%r161, %r3, %r310;
	shl.b32 	%r49, %r161, 3;
	add.s32 	%r50, %r160, %r49;
	ld.shared.u64 	%rd37, [%r50];
	add.s64 	%rd235, %rd37, %rd36;
	mul.hi.s64 	%rd236, %rd235, 5270498295554651223;
	shr.u64 	%rd237, %rd236, 63;
	shr.s64 	%rd238, %rd236, 27;
	add.s64 	%rd239, %rd238, %rd237;
	mul.lo.s64 	%rd240, %rd239, 469762049;
	sub.s64 	%rd241, %rd235, %rd240;
	st.shared.u64 	[%r160], %rd241;
	setp.eq.s32 	%p23, %r48, 0;
	@%p23 bra 	$L__BB9_35;
	shl.b32 	%r162, %r48, %r310;
	shl.b32 	%r163, %r162, %r29;
	mul.wide.u32 	%rd242, %r163, 8;
	add.s64 	%rd243, %rd2, %rd242;
	ld.global.u64 	%rd244, [%rd243];
	sub.s64 	%rd245, %rd36, %rd37;
	add.s64 	%rd246, %rd245, 469762049;
	mul.lo.s64 	%rd376, %rd244, %rd246;
	bra.uni 	$L__BB9_36;
$L__BB9_35:
	sub.s64 	%rd247, %rd36, %rd37;
	add.s64 	%rd376, %rd247, 469762049;
$L__BB9_36:
	mul.hi.s64 	%rd248, %rd376, 5270498295554651223;
	shr.u64 	%rd249, %rd248, 63;
	shr.s64 	%rd250, %rd248, 27;
	add.s64 	%rd251, %rd250, %rd249;
	mul.lo.s64 	%rd252, %rd251, 469762049;
	sub.s64 	%rd253, %rd376, %rd252;
	st.shared.u64 	[%r50], %rd253;
	add.s32 	%r51, %r311, 1;
	and.b32  	%r52, %r51, %r37;
	shl.b32 	%r164, %r51, 1;
	sub.s32 	%r165, %r164, %r52;
	shl.b32 	%r166, %r165, 3;
	add.s32 	%r167, %r28, %r166;
	ld.shared.u64 	%rd41, [%r167];
	add.s32 	%r53, %r167, %r49;
	ld.shared.u64 	%rd42, [%r53];
	add.s64 	%rd254, %rd42, %rd41;
	mul.hi.s64 	%rd255, %rd254, 5270498295554651223;
	shr.u64 	%rd256, %rd255, 63;
	shr.s64 	%rd257, %rd255, 27;
	add.s64 	%rd258, %rd257, %rd256;
	mul.lo.s64 	%rd259, %rd258, 469762049;
	sub.s64 	%rd260, %rd254, %rd259;
	st.shared.u64 	[%r167], %rd260;
	setp.eq.s32 	%p24, %r52, 0;
	@%p24 bra 	$L__BB9_38;
	shl.b32 	%r168, %r52, %r310;
	shl.b32 	%r169, %r168, %r29;
	mul.wide.u32 	%rd261, %r169, 8;
	add.s64 	%rd262, %rd2, %rd261;
	ld.global.u64 	%rd263, [%rd262];
	sub.s64 	%rd264, %rd41, %rd42;
	add.s64 	%rd265, %rd264, 469762049;
	mul.lo.s64 	%rd377, %rd263, %rd265;
	bra.uni 	$L__BB9_39;
$L__BB9_38:
	sub.s64 	%rd266, %rd41, %rd42;
	add.s64 	%rd377, %rd266, 469762049;
$L__BB9_39:
	mul.hi.s64 	%rd267, %rd377, 5270498295554651223;
	shr.u64 	%rd268, %rd267, 63;
	shr.s64 	%rd269, %rd267, 27;
	add.s64 	%rd270, %rd269, %rd268;
	mul.lo.s64 	%rd271, %rd270, 469762049;
	sub.s64 	%rd272, %rd377, %rd271;
	st.shared.u64 	[%r53], %rd272;
	shl.b32 	%r170, %r311, 1;
	add.s32 	%r54, %r51, 1;
	and.b32  	%r55, %r54, %r37;
	sub.s32 	%r171, %r170, %r55;
	shl.b32 	%r172, %r171, 3;
	add.s32 	%r173, %r172, %r28;
	add.s32 	%r174, %r173, 32;
	ld.shared.u64 	%rd46, [%r173+32];
	add.s32 	%r56, %r174, %r49;
	ld.shared.u64 	%rd47, [%r56];
	add.s64 	%rd273, %rd47, %rd46;
	mul.hi.s64 	%rd274, %rd273, 5270498295554651223;
	shr.u64 	%rd275, %rd274, 63;
	shr.s64 	%rd276, %rd274, 27;
	add.s64 	%rd277, %rd276, %rd275;
	mul.lo.s64 	%rd278, %rd277, 469762049;
	sub.s64 	%rd279, %rd273, %rd278;
	st.shared.u64 	[%r173+32], %rd279;
	setp.eq.s32 	%p25, %r55, 0;
	@%p25 bra 	$L__BB9_41;
	shl.b32 	%r175, %r55, %r310;
	shl.b32 	%r176, %r175, %r29;
	mul.wide.u32 	%rd280, %r176, 8;
	add.s64 	%rd281, %rd2, %rd280;
	ld.global.u64 	%rd282, [%rd281];
	sub.s64 	%rd283, %rd46, %rd47;
	add.s64 	%rd284, %rd283, 469762049;
	mul.lo.s64 	%rd378, %rd282, %rd284;
	bra.uni 	$L__BB9_42;
$L__BB9_41:
	sub.s64 	%rd285, %rd46, %rd47;
	add.s64 	%rd378, %rd285, 469762049;
$L__BB9_42:
	mul.hi.s64 	%rd286, %rd378, 5270498295554651223;
	shr.u64 	%rd287, %rd286, 63;
	shr.s64 	%rd288, %rd286, 27;
	add.s64 	%rd289, %rd288, %rd287;
	mul.lo.s64 	%rd290, %rd289, 469762049;
	sub.s64 	%rd291, %rd378, %rd290;
	st.shared.u64 	[%r56], %rd291;
	shl.b32 	%r177, %r311, 1;
	add.s32 	%r57, %r54, 1;
	and.b32  	%r58, %r57, %r37;
	sub.s32 	%r178, %r177, %r58;
	shl.b32 	%r179, %r178, 3;
	add.s32 	%r180, %r179, %r28;
	add.s32 	%r181, %r180, 48;
	ld.shared.u64 	%rd51, [%r180+48];
	add.s32 	%r59, %r181, %r49;
	ld.shared.u64 	%rd52, [%r59];
	add.s64 	%rd292, %rd52, %rd51;
	mul.hi.s64 	%rd293, %rd292, 5270498295554651223;
	shr.u64 	%rd294, %rd293, 63;
	shr.s64 	%rd295, %rd293, 27;
	add.s64 	%rd296, %rd295, %rd294;
	mul.lo.s64 	%rd297, %rd296, 469762049;
	sub.s64 	%rd298, %rd292, %rd297;
	st.shared.u64 	[%r180+48], %rd298;
	setp.eq.s32 	%p26, %r58, 0;
	@%p26 bra 	$L__BB9_44;
	shl.b32 	%r182, %r58, %r310;
	shl.b32 	%r183, %r182, %r29;
	mul.wide.u32 	%rd299, %r183, 8;
	add.s64 	%rd300, %rd2, %rd299;
	ld.global.u64 	%rd301, [%rd300];
	sub.s64 	%rd302, %rd51, %rd52;
	add.s64 	%rd303, %rd302, 469762049;
	mul.lo.s64 	%rd379, %rd301, %rd303;
	bra.uni 	$L__BB9_45;
$L__BB9_44:
	sub.s64 	%rd304, %rd51, %rd52;
	add.s64 	%rd379, %rd304, 469762049;
$L__BB9_45:
	mul.hi.s64 	%rd305, %rd379, 5270498295554651223;
	shr.u64 	%rd306, %rd305, 63;
	shr.s64 	%rd307, %rd305, 27;
	add.s64 	%rd308, %rd307, %rd306;
	mul.lo.s64 	%rd309, %rd308, 469762049;
	sub.s64 	%rd310, %rd379, %rd309;
	st.shared.u64 	[%r59], %rd310;
	add.s32 	%r311, %r57, 1;
	setp.lt.u32 	%p27, %r311, %r31;
	@%p27 bra 	$L__BB9_33;
$L__BB9_46:
	bar.sync 	0;
	add.s32 	%r310, %r310, 1;
	setp.ne.s32 	%p28, %r310, %r92;
	@%p28 bra 	$L__BB9_18;
$L__BB9_47:
	setp.ne.s32 	%p29, %r91, 0;
	@%p29 bra 	$L__BB9_55;
	add.s32 	%r251, %r7, %r1;
	shl.b32 	%r252, %r251, %r92;
	mul.wide.u32 	%rd342, %r252, 8;
	add.s64 	%rd56, %rd3, %rd342;
	shr.u32 	%r62, %r5, 1;
	shr.u32 	%r63, %r6, 1;
	setp.ge.u32 	%p35, %r62, %r63;
	@%p35 bra 	$L__BB9_62;
	sub.s32 	%r64, 32, %r92;
	sub.s32 	%r253, %r63, %r62;
	and.b32  	%r65, %r253, 3;
	setp.eq.s32 	%p36, %r65, 0;
	mov.u32 	%r315, %r62;
	@%p36 bra 	$L__BB9_52;
	neg.s32 	%r313, %r65;
	mov.u32 	%r315, %r62;
$L__BB9_51:
	.pragma "nounroll";
	brev.b32 	%r254, %r315;
	shr.u32 	%r255, %r254, %r64;
	shl.b32 	%r256, %r255, 3;
	add.s32 	%r257, %r28, %r256;
	ld.shared.u64 	%rd343, [%r257];
	mul.wide.u32 	%rd344, %r315, 8;
	add.s64 	%rd345, %rd56, %rd344;
	st.global.u64 	[%rd345], %rd343;
	add.s32 	%r258, %r315, %r3;
	brev.b32 	%r259, %r258;
	shr.u32 	%r260, %r259, %r64;
	shl.b32 	%r261, %r260, 3;
	add.s32 	%r262, %r28, %r261;
	ld.shared.u64 	%rd346, [%r262];
	mul.wide.u32 	%rd347, %r258, 8;
	add.s64 	%rd348, %rd56, %rd347;
	st.global.u64 	[%rd348], %rd346;
	add.s32 	%r315, %r315, 1;
	add.s32 	%r313, %r313, 1;
	setp.ne.s32 	%p37, %r313, 0;
	@%p37 bra 	$L__BB9_51;
$L__BB9_52:
	sub.s32 	%r263, %r62, %r63;
	setp.gt.u32 	%p38, %r263, -4;
	@%p38 bra 	$L__BB9_62;
	mul.wide.u32 	%rd357, %r3, 8;
$L__BB9_54:
	brev.b32 	%r264, %r315;
	shr.u32 	%r265, %r264, %r64;
	shl.b32 	%r266, %r265, 3;
	add.s32 	%r267, %r28, %r266;
	ld.shared.u64 	%rd349, [%r267];
	mul.wide.u32 	%rd350, %r315, 8;
	add.s64 	%rd351, %rd56, %rd350;
	st.global.u64 	[%rd351], %rd349;
	add.s32 	%r268, %r315, %r3;
	brev.b32 	%r269, %r268;
	shr.u32 	%r270, %r269, %r64;
	shl.b32 	%r271, %r270, 3;
	add.s32 	%r272, %r28, %r271;
	ld.shared.u64 	%rd352, [%r272];
	mul.wide.u32 	%rd353, %r268, 8;
	add.s64 	%rd354, %rd56, %rd353;
	st.global.u64 	[%rd354], %rd352;
	add.s32 	%r273, %r315, 1;
	brev.b32 	%r274, %r273;
	shr.u32 	%r275, %r274, %r64;
	shl.b32 	%r276, %r275, 3;
	add.s32 	%r277, %r28, %r276;
	ld.shared.u64 	%rd355, [%r277];
	st.global.u64 	[%rd351+8], %rd355;
	add.s32 	%r278, %r268, 1;
	brev.b32 	%r279, %r278;
	shr.u32 	%r280, %r279, %r64;
	shl.b32 	%r281, %r280, 3;
	add.s32 	%r282, %r28, %r281;
	ld.shared.u64 	%rd356, [%r282];
	add.s64 	%rd358, %rd351, %rd357;
	st.global.u64 	[%rd358+8], %rd356;
	add.s32 	%r283, %r315, 2;
	brev.b32 	%r284, %r283;
	shr.u32 	%r285, %r284, %r64;
	shl.b32 	%r286, %r285, 3;
	add.s32 	%r287, %r28, %r286;
	ld.shared.u64 	%rd359, [%r287];
	st.global.u64 	[%rd351+16], %rd359;
	add.s32 	%r288, %r268, 2;
	brev.b32 	%r289, %r288;
	shr.u32 	%r290, %r289, %r64;
	shl.b32 	%r291, %r290, 3;
	add.s32 	%r292, %r28, %r291;
	ld.shared.u64 	%rd360, [%r292];
	st.global.u64 	[%rd358+16], %rd360;
	add.s32 	%r293, %r315, 3;
	brev.b32 	%r294, %r293;
	shr.u32 	%r295, %r294, %r64;
	shl.b32 	%r296, %r295, 3;
	add.s32 	%r297, %r28, %r296;
	ld.shared.u64 	%rd361, [%r297];
	st.global.u64 	[%rd351+24], %rd361;
	add.s32 	%r298, %r268, 3;
	brev.b32 	%r299, %r298;
	shr.u32 	%r300, %r299, %r64;
	shl.b32 	%r301, %r300, 3;
	add.s32 	%r302, %r28, %r301;
	ld.shared.u64 	%rd362, [%r302];
	st.global.u64 	[%rd358+24], %rd362;
	add.s32 	%r315, %r315, 4;
	setp.lt.u32 	%p39, %r315, %r63;
	@%p39 bra 	$L__BB9_54;
	bra.uni 	$L__BB9_62;
$L__BB9_55:
	cvt.u32.u64 	%r184, %rd4;
	sub.s32 	%r185, %r184, %r8;
	shl.b32 	%r186, %r185, %r92;
	add.s32 	%r187, %r186, %r8;
	mul.wide.u32 	%rd311, %r187, 8;
	add.s64 	%rd57, %rd3, %rd311;
	shr.u32 	%r74, %r11, 1;
	shr.u32 	%r75, %r12, 1;
	setp.ge.u32 	%p30, %r74, %r75;
	@%p30 bra 	$L__BB9_62;
	shl.b32 	%r188, %r10, 3;
	mov.u32 	%r189, u_g;
	add.s32 	%r76, %r189, %r188;
	sub.s32 	%r77, 32, %r92;
	sub.s32 	%r190, %r75, %r74;
	and.b32  	%r78, %r190, 3;
	setp.eq.s32 	%p31, %r78, 0;
	mov.u32 	%r319, %r74;
	@%p31 bra 	$L__BB9_59;
	neg.s32 	%r317, %r78;
	mov.u32 	%r319, %r74;
$L__BB9_58:
	.pragma "nounroll";
	brev.b32 	%r191, %r319;
	shr.u32 	%r192, %r191, %r77;
	shl.b32 	%r193, %r192, 3;
	add.s32 	%r194, %r76, %r193;
	ld.shared.u64 	%rd312, [%r194];
	shl.b32 	%r195, %r319, %r91;
	mul.wide.u32 	%rd313, %r195, 8;
	add.s64 	%rd314, %rd57, %rd313;
	st.global.u64 	[%rd314], %rd312;
	add.s32 	%r196, %r319, %r3;
	brev.b32 	%r197, %r196;
	shr.u32 	%r198, %r197, %r77;
	shl.b32 	%r199, %r198, 3;
	add.s32 	%r200, %r76, %r199;
	ld.shared.u64 	%rd315, [%r200];
	shl.b32 	%r201, %r196, %r91;
	mul.wide.u32 	%rd316, %r201, 8;
	add.s64 	%rd317, %rd57, %rd316;
	st.global.u64 	[%rd317], %rd315;
	add.s32 	%r319, %r319, 1;
	add.s32 	%r317, %r317, 1;
	setp.ne.s32 	%p32, %r317, 0;
	@%p32 bra 	$L__BB9_58;
$L__BB9_59:
	sub.s32 	%r202, %r74, %r75;
	setp.gt.u32 	%p33, %r202, -4;
	@%p33 bra 	$L__BB9_62;
	add.s32 	%r203, %r319, %r3;
	add.s32 	%r321, %r203, 3;
	add.s32 	%r320, %r319, 1;
$L__BB9_61:
	add.s32 	%r204, %r320, -1;
	brev.b32 	%r205, %r204;
	shr.u32 	%r206, %r205, %r77;
	shl.b32 	%r207, %r206, 3;
	add.s32 	%r208, %r76, %r207;
	ld.shared.u64 	%rd318, [%r208];
	shl.b32 	%r209, %r204, %r91;
	mul.wide.u32 	%rd319, %r209, 8;
	add.s64 	%rd320, %rd57, %rd319;
	st.global.u64 	[%rd320], %rd318;
	add.s32 	%r210, %r321, -2;
	add.s32 	%r211, %r321, -3;
	brev.b32 	%r212, %r211;
	shr.u32 	%r213, %r212, %r77;
	shl.b32 	%r214, %r213, 3;
	add.s32 	%r215, %r76, %r214;
	ld.shared.u64 	%rd321, [%r215];
	shl.b32 	%r216, %r211, %r91;
	mul.wide.u32 	%rd322, %r216, 8;
	add.s64 	%rd323, %rd57, %rd322;
	st.global.u64 	[%rd323], %rd321;
	brev.b32 	%r217, %r320;
	shr.u32 	%r218, %r217, %r77;
	shl.b32 	%r219, %r218, 3;
	add.s32 	%r220, %r76, %r219;
	ld.shared.u64 	%rd324, [%r220];
	shl.b32 	%r221, %r320, %r91;
	mul.wide.u32 	%rd325, %r221, 8;
	add.s64 	%rd326, %rd57, %rd325;
	st.global.u64 	[%rd326], %rd324;
	brev.b32 	%r222, %r210;
	shr.u32 	%r223, %r222, %r77;
	shl.b32 	%r224, %r223, 3;
	add.s32 	%r225, %r76, %r224;
	ld.shared.u64 	%rd327, [%r225];
	shl.b32 	%r226, %r210, %r91;
	mul.wide.u32 	%rd328, %r226, 8;
	add.s64 	%rd329, %rd57, %rd328;
	st.global.u64 	[%rd329], %rd327;
	add.s32 	%r227, %r320, 1;
	brev.b32 	%r228, %r227;
	shr.u32 	%r229, %r228, %r77;
	shl.b32 	%r230, %r229, 3;
	add.s32 	%r231, %r76, %r230;
	ld.shared.u64 	%rd330, [%r231];
	shl.b32 	%r232, %r227, %r91;
	mul.wide.u32 	%rd331, %r232, 8;
	add.s64 	%rd332, %rd57, %rd331;
	st.global.u64 	[%rd332], %rd330;
	add.s32 	%r233, %r321, -1;
	brev.b32 	%r234, %r233;
	shr.u32 	%r235, %r234, %r77;
	shl.b32 	%r236, %r235, 3;
	add.s32 	%r237, %r76, %r236;
	ld.shared.u64 	%rd333, [%r237];
	shl.b32 	%r238, %r233, %r91;
	mul.wide.u32 	%rd334, %r238, 8;
	add.s64 	%rd335, %rd57, %rd334;
	st.global.u64 	[%rd335], %rd333;
	add.s32 	%r239, %r320, 2;
	brev.b32 	%r240, %r239;
	shr.u32 	%r241, %r240, %r77;
	shl.b32 	%r242, %r241, 3;
	add.s32 	%r243, %r76, %r242;
	ld.shared.u64 	%rd336, [%r243];
	shl.b32 	%r244, %r239, %r91;
	mul.wide.u32 	%rd337, %r244, 8;
	add.s64 	%rd338, %rd57, %rd337;
	st.global.u64 	[%rd338], %rd336;
	brev.b32 	%r245, %r321;
	shr.u32 	%r246, %r245, %r77;
	shl.b32 	%r247, %r246, 3;
	add.s32 	%r248, %r76, %r247;
	ld.shared.u64 	%rd339, [%r248];
	shl.b32 	%r249, %r321, %r91;
	mul.wide.u32 	%rd340, %r249, 8;
	add.s64 	%rd341, %rd57, %rd340;
	st.global.u64 	[%rd341], %rd339;
	add.s32 	%r321, %r321, 4;
	add.s32 	%r90, %r320, 4;
	add.s32 	%r250, %r320, 3;
	setp.lt.u32 	%p34, %r250, %r75;
	mov.u32 	%r320, %r90;
	@%p34 bra 	$L__BB9_61;
$L__BB9_62:
	ret;

}
	// .globl	_Z15SSIP_NTT_stage1PxS_S_jjjj
.visible .entry _Z15SSIP_NTT_stage1PxS_S_jjjj(
	.param .u64 .ptr .align 1 _Z15SSIP_NTT_stage1PxS_S_jjjj_param_0,
	.param .u64 .ptr .align 1 _Z15SSIP_NTT_stage1PxS_S_jjjj_param_1,
	.param .u64 .ptr .align 1 _Z15SSIP_NTT_stage1PxS_S_jjjj_param_2,
	.param .u32 _Z15SSIP_NTT_stage1PxS_S_jjjj_param_3,
	.param .u32 _Z15SSIP_NTT_stage1PxS_S_jjjj_param_4,
	.param .u32 _Z15SSIP_NTT_stage1PxS_S_jjjj_param_5,
	.param .u32 _Z15SSIP_NTT_stage1PxS_S_jjjj_param_6
)
{
	.reg .pred 	%p<22>;
	.reg .b32 	%r<132>;
	.reg .b64 	%rd<230>;

	ld.param.u64 	%rd26, [_Z15SSIP_NTT_stage1PxS_S_jjjj_param_0];
	ld.param.u64 	%rd27, [_Z15SSIP_NTT_stage1PxS_S_jjjj_param_1];
	ld.param.u64 	%rd25, [_Z15SSIP_NTT_stage1PxS_S_jjjj_param_2];
	ld.param.u32 	%r46, [_Z15SSIP_NTT_stage1PxS_S_jjjj_param_3];
	ld.param.u32 	%r48, [_Z15SSIP_NTT_stage1PxS_S_jjjj_param_4];
	ld.param.u32 	%r47, [_Z15SSIP_NTT_stage1PxS_S_jjjj_param_5];
	ld.param.u32 	%r49, [_Z15SSIP_NTT_stage1PxS_S_jjjj_param_6];
	cvta.to.global.u64 	%rd1, %rd27;
	cvta.to.global.u64 	%rd28, %rd26;
	mov.u32 	%r1, %tid.x;
	mov.u32 	%r50, %ctaid.x;
	sub.s32 	%r51, %r48, %r47;
	add.s32 	%r2, %r51, 1;
	mov.b32 	%r52, 1;
	shl.b32 	%r53, %r52, %r2;
	shr.u32 	%r54, %r50, %r2;
	add.s32 	%r55, %r48, 1;
	shl.b32 	%r56, %r54, %r55;
	add.s32 	%r57, %r53, -1;
	add.s32 	%r58, %r47, -1;
	shl.b32 	%r3, %r52, %r58;
	and.b32  	%r4, %r57, %r50;
	add.s32 	%r59, %r4, %r56;
	mul.wide.u32 	%rd29, %r59, 8;
	add.s64 	%rd30, %rd28, %rd29;
	add.s32 	%r60, %r3, -1;
	and.b32  	%r61, %r60, %r1;
	add.s32 	%r62, %r51, 2;
	shl.b32 	%r63, %r61, %r62;
	mul.wide.u32 	%rd31, %r63, 8;
	add.s64 	%rd2, %rd30, %rd31;
	ld.global.u64 	%rd32, [%rd2];
	shl.b32 	%r64, %r1, 4;
	mov.u32 	%r65, u;
	add.s32 	%r5, %r65, %r64;
	add.s32 	%r66, %r63, %r53;
	mul.wide.u32 	%rd33, %r66, 8;
	add.s64 	%rd3, %rd30, %rd33;
	ld.global.u64 	%rd34, [%rd3];
	shl.b32 	%r6, %r1, 1;
	st.shared.v2.u64 	[%r5], {%rd32, %rd34};
	bar.sync 	0;
	sub.s32 	%r7, %r49, %r47;
	setp.eq.s32 	%p1, %r47, 0;
	@%p1 bra 	$L__BB10_17;
	and.b32  	%r8, %r47, 3;
	setp.lt.u32 	%p2, %r47, 4;
	mov.b32 	%r127, 0;
	@%p2 bra 	$L__BB10_12;
	and.b32  	%r127, %r47, -4;
	neg.s32 	%r124, %r127;
	mov.b32 	%r123, 1;
$L__BB10_3:
	add.s32 	%r13, %r123, -1;
	shr.u32 	%r69, %r3, %r13;
	add.s32 	%r70, %r69, -1;
	and.b32  	%r14, %r70, %r1;
	sub.s32 	%r71, %r6, %r14;
	shl.b32 	%r72, %r71, 3;
	mov.u32 	%r73, u;
	add.s32 	%r74, %r73, %r72;
	ld.shared.u64 	%rd35, [%r74];
	shl.b32 	%r75, %r69, 3;
	add.s32 	%r15, %r74, %r75;
	ld.shared.u64 	%rd36, [%r15];
	add.s64 	%rd37, %rd36, %rd35;
	mul.hi.s64 	%rd38, %rd37, 5270498295554651223;
	shr.u64 	%rd39, %rd38, 63;
	shr.s64 	%rd40, %rd38, 27;
	add.s64 	%rd41, %rd40, %rd39;
	mul.lo.s64 	%rd42, %rd41, 469762049;
	sub.s64 	%rd43, %rd37, %rd42;
	st.shared.u64 	[%r74], %rd43;
	ld.shared.u64 	%rd44, [%r15];
	sub.s64 	%rd45, %rd35, %rd44;
	add.s64 	%rd46, %rd45, 469762049;
	mul.hi.s64 	%rd47, %rd46, 5270498295554651223;
	shr.u64 	%rd48, %rd47, 63;
	shr.s64 	%rd49, %rd47, 27;
	add.s64 	%rd50, %rd49, %rd48;
	mul.lo.s64 	%rd51, %rd50, 469762049;
	sub.s64 	%rd4, %rd46, %rd51;
	st.shared.u64 	[%r15], %rd4;
	setp.eq.s32 	%p3, %r14, 0;
	@%p3 bra 	$L__BB10_5;
	shl.b32 	%r76, %r14, %r13;
	shl.b32 	%r77, %r76, %r7;
	mul.wide.u32 	%rd52, %r77, 8;
	add.s64 	%rd53, %rd1, %rd52;
	ld.global.u64 	%rd54, [%rd53];
	mul.lo.s64 	%rd55, %rd4, %rd54;
	mul.hi.s64 	%rd56, %rd55, 5270498295554651223;
	shr.u64 	%rd57, %rd56, 63;
	shr.s64 	%rd58, %rd56, 27;
	add.s64 	%rd59, %rd58, %rd57;
	mul.lo.s64 	%rd60, %rd59, 469762049;
	sub.s64 	%rd61, %rd55, %rd60;
	st.shared.u64 	[%r15], %rd61;
$L__BB10_5:
	bar.sync 	0;
	add.s32 	%r16, %r123, 2;
	shr.u32 	%r78, %r3, %r123;
	add.s32 	%r79, %r78, -1;
	and.b32  	%r17, %r79, %r1;
	sub.s32 	%r80, %r6, %r17;
	shl.b32 	%r81, %r80, 3;
	mov.u32 	%r82, u;
	add.s32 	%r83, %r82, %r81;
	ld.shared.u64 	%rd62, [%r83];
	shl.b32 	%r84, %r78, 3;
	add.s32 	%r18, %r83, %r84;
	ld.shared.u64 	%rd63, [%r18];
	add.s64 	%rd64, %rd63, %rd62;
	mul.hi.s64 	%rd65, %rd64, 5270498295554651223;
	shr.u64 	%rd66, %rd65, 63;
	shr.s64 	%rd67, %rd65, 27;
	add.s64 	%rd68, %rd67, %rd66;
	mul.lo.s64 	%rd69, %rd68, 469762049;
	sub.s64 	%rd70, %rd64, %rd69;
	st.shared.u64 	[%r83], %rd70;
	ld.shared.u64 	%rd71, [%r18];
	sub.s64 	%rd72, %rd62, %rd71;
	add.s64 	%rd73, %rd72, 469762049;
	mul.hi.s64 	%rd74, %rd73, 5270498295554651223;
	shr.u64 	%rd75, %rd74, 63;
	shr.s64 	%rd76, %rd74, 27;
	add.s64 	%rd77, %rd76, %rd75;
	mul.lo.s64 	%rd78, %rd77, 469762049;
	sub.s64 	%rd5, %rd73, %rd78;
	st.shared.u64 	[%r18], %rd5;
	setp.eq.s32 	%p4, %r17, 0;
	@%p4 bra 	$L__BB10_7;
	shl.b32 	%r85, %r17, %r123;
	shl.b32 	%r86, %r85, %r7;
	mul.wide.u32 	%rd79, %r86, 8;
	add.s64 	%rd80, %rd1, %rd79;
	ld.global.u64 	%rd81, [%rd80];
	mul.lo.s64 	%rd82, %rd5, %rd81;
	mul.hi.s64 	%rd83, %rd82, 5270498295554651223;
	shr.u64 	%rd84, %rd83, 63;
	shr.s64 	%rd85, %rd83, 27;
	add.s64 	%rd86, %rd85, %rd84;
	mul.lo.s64 	%rd87, %rd86, 469762049;
	sub.s64 	%rd88, %rd82, %rd87;
	st.shared.u64 	[%r18], %rd88;
$L__BB10_7:
	bar.sync 	0;
	add.s32 	%r19, %r123, 1;
	shr.u32 	%r87, %r3, %r19;
	add.s32 	%r88, %r87, -1;
	and.b32  	%r20, %r88, %r1;
	sub.s32 	%r89, %r6, %r20;
	shl.b32 	%r90, %r89, 3;
	mov.u32 	%r91, u;
	add.s32 	%r92, %r91, %r90;
	ld.shared.u64 	%rd89, [%r92];
	shl.b32 	%r93, %r87, 3;
	add.s32 	%r21, %r92, %r93;
	ld.shared.u64 	%rd90, [%r21];
	add.s64 	%rd91, %rd90, %rd89;
	mul.hi.s64 	%rd92, %rd91, 5270498295554651223;
	shr.u64 	%rd93, %rd92, 63;
	shr.s64 	%rd94, %rd92, 27;
	add.s64 	%rd95, %rd94, %rd93;
	mul.lo.s64 	%rd96, %rd95, 469762049;
	sub.s64 	%rd97, %rd91, %rd96;
	st.shared.u64 	[%r92], %rd97;
	ld.shared.u64 	%rd98, [%r21];
	sub.s64 	%rd99, %rd89, %rd98;
	add.s64 	%rd100, %rd99, 469762049;
	mul.hi.s64 	%rd101, %rd100, 5270498295554651223;
	shr.u64 	%rd102, %rd101, 63;
	shr.s64 	%rd103, %rd101, 27;
	add.s64 	%rd104, %rd103, %rd102;
	mul.lo.s64 	%rd105, %rd104, 469762049;
	sub.s64 	%rd6, %rd100, %rd105;
	st.shared.u64 	[%r21], %rd6;
	setp.eq.s32 	%p5, %r20, 0;
	@%p5 bra 	$L__BB10_9;
	shl.b32 	%r94, %r20, %r19;
	shl.b32 	%r95, %r94, %r7;
	mul.wide.u32 	%rd106, %r95, 8;
	add.s64 	%rd107, %rd1, %rd106;
	ld.global.u64 	%rd108, [%rd107];
	mul.lo.s64 	%rd109, %rd6, %rd108;
	mul.hi.s64 	%rd110, %rd109, 5270498295554651223;
	shr.u64 	%rd111, %rd110, 63;
	shr.s64 	%rd112, %rd110, 27;
	add.s64 	%rd113, %rd112, %rd111;
	mul.lo.s64 	%rd114, %rd113, 469762049;
	sub.s64 	%rd115, %rd109, %rd114;
	st.shared.u64 	[%r21], %rd115;
$L__BB10_9:
	bar.sync 	0;
	shr.u32 	%r96, %r3, %r16;
	add.s32 	%r97, %r96, -1;
	and.b32  	%r22, %r97, %r1;
	sub.s32 	%r98, %r6, %r22;
	shl.b32 	%r99, %r98, 3;
	mov.u32 	%r100, u;
	add.s32 	%r101, %r100, %r99;
	ld.shared.u64 	%rd116, [%r101];
	shl.b32 	%r102, %r96, 3;
	add.s32 	%r23, %r101, %r102;
	ld.shared.u64 	%rd117, [%r23];
	add.s64 	%rd118, %rd117, %rd116;
	mul.hi.s64 	%rd119, %rd118, 5270498295554651223;
	shr.u64 	%rd120, %rd119, 63;
	shr.s64 	%rd121, %rd119, 27;
	add.s64 	%rd122, %rd121, %rd120;
	mul.lo.s64 	%rd123, %rd122, 469762049;
	sub.s64 	%rd124, %rd118, %rd123;
	st.shared.u64 	[%r101], %rd124;
	ld.shared.u64 	%rd125, [%r23];
	sub.s64 	%rd126, %rd116, %rd125;
	add.s64 	%rd127, %rd126, 469762049;
	mul.hi.s64 	%rd128, %rd127, 5270498295554651223;
	shr.u64 	%rd129, %rd128, 63;
	shr.s64 	%rd130, %rd128, 27;
	add.s64 	%rd131, %rd130, %rd129;
	mul.lo.s64 	%rd132, %rd131, 469762049;
	sub.s64 	%rd7, %rd127, %rd132;
	st.shared.u64 	[%r23], %rd7;
	setp.eq.s32 	%p6, %r22, 0;
	@%p6 bra 	$L__BB10_11;
	shl.b32 	%r103, %r22, %r16;
	shl.b32 	%r104, %r103, %r7;
	mul.wide.u32 	%rd133, %r104, 8;
	add.s64 	%rd134, %rd1, %rd133;
	ld.global.u64 	%rd135, [%rd134];
	mul.lo.s64 	%rd136, %rd7, %rd135;
	mul.hi.s64 	%rd137, %rd136, 5270498295554651223;
	shr.u64 	%rd138, %rd137, 63;
	shr.s64 	%rd139, %rd137, 27;
	add.s64 	%rd140, %rd139, %rd138;
	mul.lo.s64 	%rd141, %rd140, 469762049;
	sub.s64 	%rd142, %rd136, %rd141;
	st.shared.u64 	[%r23], %rd142;
$L__BB10_11:
	bar.sync 	0;
	add.s32 	%r124, %r124, 4;
	add.s32 	%r123, %r123, 4;
	setp.ne.s32 	%p7, %r124, 0;
	@%p7 bra 	$L__BB10_3;
$L__BB10_12:
	setp.eq.s32 	%p8, %r8, 0;
	@%p8 bra 	$L__BB10_17;
	neg.s32 	%r126, %r8;
	mov.u32 	%r109, u;
$L__BB10_14:
	.pragma "nounroll";
	shr.u32 	%r105, %r3, %r127;
	add.s32 	%r106, %r105, -1;
	and.b32  	%r30, %r106, %r1;
	sub.s32 	%r107, %r6, %r30;
	shl.b32 	%r108, %r107, 3;
	add.s32 	%r110, %r109, %r108;
	ld.shared.u64 	%rd143, [%r110];
	shl.b32 	%r111, %r105, 3;
	add.s32 	%r31, %r110, %r111;
	ld.shared.u64 	%rd144, [%r31];
	add.s64 	%rd145, %rd144, %rd143;
	mul.hi.s64 	%rd146, %rd145, 5270498295554651223;
	shr.u64 	%rd147, %rd146, 63;
	shr.s64 	%rd148, %rd146, 27;
	add.s64 	%rd149, %rd148, %rd147;
	mul.lo.s64 	%rd150, %rd149, 469762049;
	sub.s64 	%rd151, %rd145, %rd150;
	st.shared.u64 	[%r110], %rd151;
	ld.shared.u64 	%rd152, [%r31];
	sub.s64 	%rd153, %rd143, %rd152;
	add.s64 	%rd154, %rd153, 469762049;
	mul.hi.s64 	%rd155, %rd154, 5270498295554651223;
	shr.u64 	%rd156, %rd155, 63;
	shr.s64 	%rd157, %rd155, 27;
	add.s64 	%rd158, %rd157, %rd156;
	mul.lo.s64 	%rd159, %rd158, 469762049;
	sub.s64 	%rd8, %rd154, %rd159;
	st.shared.u64 	[%r31], %rd8;
	setp.eq.s32 	%p9, %r30, 0;
	@%p9 bra 	$L__BB10_16;
	shl.b32 	%r112, %r30, %r127;
	shl.b32 	%r113, %r112, %r7;
	mul.wide.u32 	%rd160, %r113, 8;
	add.s64 	%rd161, %rd1, %rd160;
	ld.global.u64 	%rd162, [%rd161];
	mul.lo.s64 	%rd163, %rd8, %rd162;
	mul.hi.s64 	%rd164, %rd163, 5270498295554651223;
	shr.u64 	%rd165, %rd164, 63;
	shr.s64 	%rd166, %rd164, 27;
	add.s64 	%rd167, %rd166, %rd165;
	mul.lo.s64 	%rd168, %rd167, 469762049;
	sub.s64 	%rd169, %rd163, %rd168;
	st.shared.u64 	[%r31], %rd169;
$L__BB10_16:
	bar.sync 	0;
	add.s32 	%r127, %r127, 1;
	add.s32 	%r126, %r126, 1;
	setp.ne.s32 	%p10, %r126, 0;
	@%p10 bra 	$L__BB10_14;
$L__BB10_17:
	shr.u32 	%r114, %r46, %r2;
	shr.u32 	%r115, %r114, %r47;
	mul.lo.s32 	%r129, %r4, %r115;
	setp.eq.s32 	%p11, %r129, 0;
	mov.b64 	%rd221, 1;
	@%p11 bra 	$L__BB10_22;
	cvta.to.global.u64 	%rd9, %rd25;
	mov.b64 	%rd221, 1;
	mov.b32 	%r128, 0;
$L__BB10_19:
	and.b32  	%r117, %r129, 1;
	setp.eq.b32 	%p12, %r117, 1;
	not.pred 	%p13, %p12;
	@%p13 bra 	$L__BB10_21;
	mul.wide.u32 	%rd172, %r128, 8;
	add.s64 	%rd173, %rd9, %rd172;
	ld.global.u64 	%rd174, [%rd173];
	mul.lo.s64 	%rd175, %rd174, %rd221;
	mul.hi.s64 	%rd176, %rd175, 5270498295554651223;
	shr.u64 	%rd177, %rd176, 63;
	shr.s64 	%rd178, %rd176, 27;
	add.s64 	%rd179, %rd178, %rd177;
	mul.lo.s64 	%rd180, %rd179, 469762049;
	sub.s64 	%rd221, %rd175, %rd180;
$L__BB10_21:
	shr.u32 	%r37, %r129, 1;
	add.s32 	%r128, %r128, 1;
	setp.gt.u32 	%p14, %r129, 1;
	mov.u32 	%r129, %r37;
	@%p14 bra 	$L__BB10_19;
$L__BB10_22:
	brev.b32 	%r118, %r6;
	sub.s32 	%r39, 32, %r47;
	shr.u32 	%r130, %r118, %r39;
	setp.eq.s32 	%p15, %r130, 0;
	mov.b64 	%rd225, 1;
	@%p15 bra 	$L__BB10_27;
	mov.b64 	%rd225, 1;
	mov.u64 	%rd224, %rd221;
$L__BB10_24:
	and.b32  	%r119, %r130, 1;
	setp.eq.b32 	%p16, %r119, 1;
	not.pred 	%p17, %p16;
	@%p17 bra 	$L__BB10_26;
	mul.lo.s64 	%rd183, %rd225, %rd224;
	mul.hi.s64 	%rd184, %rd183, 5270498295554651223;
	shr.u64 	%rd185, %rd184, 63;
	shr.s64 	%rd186, %rd184, 27;
	add.s64 	%rd187, %rd186, %rd185;
	mul.lo.s64 	%rd188, %rd187, 469762049;
	sub.s64 	%rd225, %rd183, %rd188;
$L__BB10_26:
	shr.u32 	%r42, %r130, 1;
	mul.lo.s64 	%rd189, %rd224, %rd224;
	mul.hi.u64 	%rd190, %rd189, 5270498295554651223;
	shr.u64 	%rd191, %rd190, 27;
	mul.lo.s64 	%rd192, %rd191, 469762049;
	sub.s64 	%rd224, %rd189, %rd192;
	setp.gt.u32 	%p18, %r130, 1;
	mov.u32 	%r130, %r42;
	@%p18 bra 	$L__BB10_24;
$L__BB10_27:
	add.s32 	%r120, %r6, 1;
	brev.b32 	%r121, %r120;
	shr.u32 	%r131, %r121, %r39;
	mov.b64 	%rd229, 1;
$L__BB10_28:
	and.b32  	%r122, %r131, 1;
	setp.eq.b32 	%p19, %r122, 1;
	not.pred 	%p20, %p19;
	@%p20 bra 	$L__BB10_30;
	mul.lo.s64 	%rd194, %rd229, %rd221;
	mul.hi.s64 	%rd195, %rd194, 5270498295554651223;
	shr.u64 	%rd196, %rd195, 63;
	shr.s64 	%rd197, %rd195, 27;
	add.s64 	%rd198, %rd197, %rd196;
	mul.lo.s64 	%rd199, %rd198, 469762049;
	sub.s64 	%rd229, %rd194, %rd199;
$L__BB10_30:
	shr.u32 	%r45, %r131, 1;
	mul.lo.s64 	%rd200, %rd221, %rd221;
	mul.hi.u64 	%rd201, %rd200, 5270498295554651223;
	shr.u64 	%rd202, %rd201, 27;
	mul.lo.s64 	%rd203, %rd202, 469762049;
	sub.s64 	%rd221, %rd200, %rd203;
	setp.gt.u32 	%p21, %r131, 1;
	mov.u32 	%r131, %r45;
	@%p21 bra 	$L__BB10_28;
	ld.shared.v2.u64 	{%rd204, %rd205}, [%r5];
	mul.lo.s64 	%rd206, %rd204, %rd225;
	mul.hi.s64 	%rd207, %rd206, 5270498295554651223;
	shr.u64 	%rd208, %rd207, 63;
	shr.s64 	%rd209, %rd207, 27;
	add.s64 	%rd210, %rd209, %rd208;
	mul.lo.s64 	%rd211, %rd210, 469762049;
	sub.s64 	%rd212, %rd206, %rd211;
	st.global.u64 	[%rd2], %rd212;
	mul.lo.s64 	%rd213, %rd205, %rd229;
	mul.hi.s64 	%rd214, %rd213, 5270498295554651223;
	shr.u64 	%rd215, %rd214, 63;
	shr.s64 	%rd216, %rd214, 27;
	add.s64 	%rd217, %rd216, %rd215;
	mul.lo.s64 	%rd218, %rd217, 469762049;
	sub.s64 	%rd219, %rd213, %rd218;
	st.global.u64 	[%rd3], %rd219;
	ret;

}
	// .globl	_Z15SSIP_NTT_stage2PxS_S_jjjj
.visible .entry _Z15SSIP_NTT_stage2PxS_S_jjjj(
	.param .u64 .ptr .align 1 _Z15SSIP_NTT_stage2PxS_S_jjjj_param_0,
	.param .u64 .ptr .align 1 _Z15SSIP_NTT_stage2PxS_S_jjjj_param_1,
	.param .u64 .ptr .align 1 _Z15SSIP_NTT_stage2PxS_S_jjjj_param_2,
	.param .u32 _Z15SSIP_NTT_stage2PxS_S_jjjj_param_3,
	.param .u32 _Z15SSIP_NTT_stage2PxS_S_jjjj_param_4,
	.param .u32 _Z15SSIP_NTT_stage2PxS_S_jjjj_param_5,
	.param .u32 _Z15SSIP_NTT_stage2PxS_S_jjjj_param_6
)
{
	.reg .pred 	%p<24>;
	.reg .b32 	%r<184>;
	.reg .b64 	%rd<285>;

	ld.param.u64 	%rd38, [_Z15SSIP_NTT_stage2PxS_S_jjjj_param_0];
	ld.param.u32 	%r41, [_Z15SSIP_NTT_stage2PxS_S_jjjj_param_3];
	ld.param.u32 	%r43, [_Z15SSIP_NTT_stage2PxS_S_jjjj_param_4];
	ld.param.u32 	%r42, [_Z15SSIP_NTT_stage2PxS_S_jjjj_param_5];
	ld.param.u32 	%r44, [_Z15SSIP_NTT_stage2PxS_S_jjjj_param_6];
	cvta.to.global.u64 	%rd39, %rd38;
	mov.u32 	%r1, %tid.x;
	mov.u32 	%r2, %ctaid.x;
	sub.s32 	%r45, %r43, %r42;
	add.s32 	%r3, %r45, 1;
	mov.b32 	%r46, 1;
	shl.b32 	%r47, %r46, %r3;
	sub.s32 	%r48, %r41, %r43;
	add.s32 	%r49, %r48, %r42;
	add.s32 	%r50, %r49, -2;
	shl.b32 	%r51, %r46, %r50;
	not.b32 	%r52, %r43;
	add.s32 	%r53, %r41, %r52;
	sub.s32 	%r54, %r53, %r42;
	shr.u32 	%r55, %r2, %r54;
	shl.b32 	%r4, %r42, 1;
	add.s32 	%r56, %r54, %r4;
	shl.b32 	%r57, %r55, %r56;
	mov.b32 	%r58, -1;
	shl.b32 	%r59, %r58, %r54;
	not.b32 	%r60, %r59;
	and.b32  	%r61, %r2, %r60;
	add.s32 	%r177, %r42, -1;
	shl.b32 	%r6, %r46, %r177;
	shr.u32 	%r62, %r61, %r3;
	add.s32 	%r63, %r43, 1;
	shl.b32 	%r64, %r62, %r63;
	add.s32 	%r65, %r47, -1;
	and.b32  	%r66, %r65, %r61;
	add.s32 	%r67, %r64, %r57;
	add.s32 	%r68, %r67, %r66;
	mul.wide.u32 	%rd40, %r68, 8;
	add.s64 	%rd41, %rd39, %rd40;
	shr.u32 	%r69, %r1, %r177;
	shl.b32 	%r70, %r69, %r53;
	add.s32 	%r71, %r6, -1;
	and.b32  	%r72, %r71, %r1;
	add.s32 	%r73, %r45, 2;
	shl.b32 	%r74, %r72, %r73;
	add.s32 	%r75, %r74, %r70;
	mul.wide.u32 	%rd42, %r75, 8;
	add.s64 	%rd1, %rd41, %rd42;
	ld.global.u64 	%rd43, [%rd1];
	shl.b32 	%r76, %r1, 4;
	mov.u32 	%r77, u;
	add.s32 	%r78, %r77, %r76;
	add.s32 	%r79, %r75, %r47;
	mul.wide.u32 	%rd44, %r79, 8;
	add.s64 	%rd2, %rd41, %rd44;
	ld.global.u64 	%rd45, [%rd2];
	shl.b32 	%r7, %r1, 1;
	st.shared.v2.u64 	[%r78], {%rd43, %rd45};
	add.s32 	%r80, %r75, %r51;
	mul.wide.u32 	%rd46, %r80, 8;
	add.s64 	%rd3, %rd41, %rd46;
	ld.global.u64 	%rd47, [%rd3];
	mov.u32 	%r81, %ntid.x;
	shl.b32 	%r8, %r81, 1;
	shl.b32 	%r82, %r81, 4;
	add.s32 	%r83, %r78, %r82;
	add.s32 	%r84, %r79, %r51;
	mul.wide.u32 	%rd48, %r84, 8;
	add.s64 	%rd4, %rd41, %rd48;
	ld.global.u64 	%rd49, [%rd4];
	st.shared.v2.u64 	[%r83], {%rd47, %rd49};
	bar.sync 	0;
	sub.s32 	%r9, %r44, %r42;
	setp.eq.s32 	%p1, %r42, 0;
	@%p1 bra 	$L__BB11_18;
	setp.eq.s32 	%p2, %r42, 1;
	mov.b32 	%r179, 0;
	@%p2 bra 	$L__BB11_12;
	and.b32  	%r87, %r42, -2;
	neg.s32 	%r178, %r87;
	mov.b32 	%r176, 1;
$L__BB11_3:
	add.s32 	%r14, %r176, -1;
	shr.u32 	%r88, %r6, %r14;
	shr.u32 	%r89, %r8, %r177;
	shr.u32 	%r90, %r89, 1;
	div.u32 	%r91, %r1, %r90;
	add.s32 	%r92, %r88, -1;
	and.b32  	%r15, %r92, %r1;
	sub.s32 	%r93, %r7, %r15;
	mad.lo.s32 	%r94, %r91, %r89, %r93;
	shl.b32 	%r95, %r94, 3;
	add.s32 	%r97, %r77, %r95;
	ld.shared.u64 	%rd50, [%r97];
	shl.b32 	%r98, %r88, 3;
	add.s32 	%r16, %r97, %r98;
	ld.shared.u64 	%rd51, [%r16];
	shl.b32 	%r99, %r89, 3;
	add.s32 	%r100, %r97, %r99;
	ld.shared.u64 	%rd5, [%r100];
	add.s32 	%r17, %r100, %r98;
	ld.shared.u64 	%rd6, [%r17];
	add.s64 	%rd52, %rd51, %rd50;
	mul.hi.s64 	%rd53, %rd52, 5270498295554651223;
	shr.u64 	%rd54, %rd53, 63;
	shr.s64 	%rd55, %rd53, 27;
	add.s64 	%rd56, %rd55, %rd54;
	mul.lo.s64 	%rd57, %rd56, 469762049;
	sub.s64 	%rd58, %rd52, %rd57;
	st.shared.u64 	[%r97], %rd58;
	add.s64 	%rd59, %rd6, %rd5;
	mul.hi.s64 	%rd60, %rd59, 5270498295554651223;
	shr.u64 	%rd61, %rd60, 63;
	shr.s64 	%rd62, %rd60, 27;
	add.s64 	%rd63, %rd62, %rd61;
	mul.lo.s64 	%rd64, %rd63, 469762049;
	sub.s64 	%rd65, %rd59, %rd64;
	st.shared.u64 	[%r100], %rd65;
	sub.s64 	%rd66, %rd50, %rd51;
	add.s64 	%rd67, %rd66, 469762049;
	mul.hi.s64 	%rd68, %rd67, 5270498295554651223;
	shr.u64 	%rd69, %rd68, 63;
	shr.s64 	%rd70, %rd68, 27;
	add.s64 	%rd71, %rd70, %rd69;
	mul.lo.s64 	%rd72, %rd71, 469762049;
	sub.s64 	%rd7, %rd67, %rd72;
	st.shared.u64 	[%r16], %rd7;
	setp.eq.s32 	%p3, %r15, 0;
	@%p3 bra 	$L__BB11_5;
	ld.param.u64 	%rd269, [_Z15SSIP_NTT_stage2PxS_S_jjjj_param_1];
	shl.b32 	%r101, %r15, %r14;
	shl.b32 	%r102, %r101, %r9;
	cvta.to.global.u64 	%rd73, %rd269;
	mul.wide.u32 	%rd74, %r102, 8;
	add.s64 	%rd75, %rd73, %rd74;
	ld.global.u64 	%rd76, [%rd75];
	mul.lo.s64 	%rd77, %rd7, %rd76;
	mul.hi.s64 	%rd78, %rd77, 5270498295554651223;
	shr.u64 	%rd79, %rd78, 63;
	shr.s64 	%rd80, %rd78, 27;
	add.s64 	%rd81, %rd80, %rd79;
	mul.lo.s64 	%rd82, %rd81, 469762049;
	sub.s64 	%rd83, %rd77, %rd82;
	st.shared.u64 	[%r16], %rd83;
$L__BB11_5:
	sub.s64 	%rd84, %rd5, %rd6;
	add.s64 	%rd85, %rd84, 469762049;
	mul.hi.s64 	%rd86, %rd85, 5270498295554651223;
	shr.u64 	%rd87, %rd86, 63;
	shr.s64 	%rd88, %rd86, 27;
	add.s64 	%rd89, %rd88, %rd87;
	mul.lo.s64 	%rd90, %rd89, 469762049;
	sub.s64 	%rd8, %rd85, %rd90;
	st.shared.u64 	[%r17], %rd8;
	@%p3 bra 	$L__BB11_7;
	ld.param.u64 	%rd270, [_Z15SSIP_NTT_stage2PxS_S_jjjj_param_1];
	shl.b32 	%r103, %r15, %r14;
	shl.b32 	%r104, %r103, %r9;
	cvta.to.global.u64 	%rd91, %rd270;
	mul.wide.u32 	%rd92, %r104, 8;
	add.s64 	%rd93, %rd91, %rd92;
	ld.global.u64 	%rd94, [%rd93];
	mul.lo.s64 	%rd95, %rd8, %rd94;
	mul.hi.s64 	%rd96, %rd95, 5270498295554651223;
	shr.u64 	%rd97, %rd96, 63;
	shr.s64 	%rd98, %rd96, 27;
	add.s64 	%rd99, %rd98, %rd97;
	mul.lo.s64 	%rd100, %rd99, 469762049;
	sub.s64 	%rd101, %rd95, %rd100;
	st.shared.u64 	[%r17], %rd101;
$L__BB11_7:
	ld.param.u64 	%rd271, [_Z15SSIP_NTT_stage2PxS_S_jjjj_param_1];
	cvta.to.global.u64 	%rd9, %rd271;
	bar.sync 	0;
	shr.u32 	%r105, %r6, %r176;
	add.s32 	%r106, %r177, -1;
	shr.u32 	%r107, %r8, %r106;
	shr.u32 	%r108, %r107, 1;
	div.u32 	%r109, %r1, %r108;
	add.s32 	%r110, %r105, -1;
	and.b32  	%r18, %r110, %r1;
	sub.s32 	%r111, %r7, %r18;
	mad.lo.s32 	%r112, %r109, %r107, %r111;
	shl.b32 	%r113, %r112, 3;
	mov.u32 	%r114, u;
	add.s32 	%r115, %r114, %r113;
	ld.shared.u64 	%rd102, [%r115];
	shl.b32 	%r116, %r105, 3;
	add.s32 	%r19, %r115, %r116;
	ld.shared.u64 	%rd103, [%r19];
	shl.b32 	%r117, %r107, 3;
	add.s32 	%r118, %r115, %r117;
	ld.shared.u64 	%rd10, [%r118];
	add.s32 	%r20, %r118, %r116;
	ld.shared.u64 	%rd11, [%r20];
	add.s64 	%rd104, %rd103, %rd102;
	mul.hi.s64 	%rd105, %rd104, 5270498295554651223;
	shr.u64 	%rd106, %rd105, 63;
	shr.s64 	%rd107, %rd105, 27;
	add.s64 	%rd108, %rd107, %rd106;
	mul.lo.s64 	%rd109, %rd108, 469762049;
	sub.s64 	%rd110, %rd104, %rd109;
	st.shared.u64 	[%r115], %rd110;
	add.s64 	%rd111, %rd11, %rd10;
	mul.hi.s64 	%rd112, %rd111, 5270498295554651223;
	shr.u64 	%rd113, %rd112, 63;
	shr.s64 	%rd114, %rd112, 27;
	add.s64 	%rd115, %rd114, %rd113;
	mul.lo.s64 	%rd116, %rd115, 469762049;
	sub.s64 	%rd117, %rd111, %rd116;
	st.shared.u64 	[%r118], %rd117;
	sub.s64 	%rd118, %rd102, %rd103;
	add.s64 	%rd119, %rd118, 469762049;
	mul.hi.s64 	%rd120, %rd119, 5270498295554651223;
	shr.u64 	%rd121, %rd120, 63;
	shr.s64 	%rd122, %rd120, 27;
	add.s64 	%rd123, %rd122, %rd121;
	mul.lo.s64 	%rd124, %rd123, 469762049;
	sub.s64 	%rd12, %rd119, %rd124;
	st.shared.u64 	[%r19], %rd12;
	setp.eq.s32 	%p5, %r18, 0;
	@%p5 bra 	$L__BB11_9;
	shl.b32 	%r119, %r18, %r176;
	shl.b32 	%r120, %r119, %r9;
	mul.wide.u32 	%rd125, %r120, 8;
	add.s64 	%rd126, %rd9, %rd125;
	ld.global.u64 	%rd127, [%rd126];
	mul.lo.s64 	%rd128, %rd12, %rd127;
	mul.hi.s64 	%rd129, %rd128, 5270498295554651223;
	shr.u64 	%rd130, %rd129, 63;
	shr.s64 	%rd131, %rd129, 27;
	add.s64 	%rd132, %rd131, %rd130;
	mul.lo.s64 	%rd133, %rd132, 469762049;
	sub.s64 	%rd134, %rd128, %rd133;
	st.shared.u64 	[%r19], %rd134;
$L__BB11_9:
	sub.s64 	%rd135, %rd10, %rd11;
	add.s64 	%rd136, %rd135, 469762049;
	mul.hi.s64 	%rd137, %rd136, 5270498295554651223;
	shr.u64 	%rd138, %rd137, 63;
	shr.s64 	%rd139, %rd137, 27;
	add.s64 	%rd140, %rd139, %rd138;
	mul.lo.s64 	%rd141, %rd140, 469762049;
	sub.s64 	%rd13, %rd136, %rd141;
	st.shared.u64 	[%r20], %rd13;
	@%p5 bra 	$L__BB11_11;
	shl.b32 	%r121, %r18, %r176;
	shl.b32 	%r122, %r121, %r9;
	mul.wide.u32 	%rd142, %r122, 8;
	add.s64 	%rd143, %rd9, %rd142;
	ld.global.u64 	%rd144, [%rd143];
	mul.lo.s64 	%rd145, %rd13, %rd144;
	mul.hi.s64 	%rd146, %rd145, 5270498295554651223;
	shr.u64 	%rd147, %rd146, 63;
	shr.s64 	%rd148, %rd146, 27;
	add.s64 	%rd149, %rd148, %rd147;
	mul.lo.s64 	%rd150, %rd149, 469762049;
	sub.s64 	%rd151, %rd145, %rd150;
	st.shared.u64 	[%r20], %rd151;
$L__BB11_11:
	and.b32  	%r179, %r42, -2;
	bar.sync 	0;
	add.s32 	%r178, %r178, 2;
	add.s32 	%r177, %r177, -2;
	add.s32 	%r176, %r176, 2;
	setp.ne.s32 	%p7, %r178, 0;
	@%p7 bra 	$L__BB11_3;
$L__BB11_12:
	and.b32  	%r123, %r42, 1;
	setp.eq.b32 	%p8, %r123, 1;
	not.pred 	%p9, %p8;
	@%p9 bra 	$L__BB11_18;
	ld.param.u64 	%rd272, [_Z15SSIP_NTT_stage2PxS_S_jjjj_param_1];
	cvta.to.global.u64 	%rd14, %rd272;
	shr.u32 	%r124, %r6, %r179;
	not.b32 	%r125, %r179;
	add.s32 	%r126, %r42, %r125;
	shr.u32 	%r127, %r8, %r126;
	shr.u32 	%r128, %r127, 1;
	div.u32 	%r129, %r1, %r128;
	add.s32 	%r130, %r124, -1;
	and.b32  	%r26, %r130, %r1;
	sub.s32 	%r131, %r7, %r26;
	mad.lo.s32 	%r132, %r129, %r127, %r131;
	shl.b32 	%r133, %r132, 3;
	mov.u32 	%r134, u;
	add.s32 	%r135, %r134, %r133;
	ld.shared.u64 	%rd152, [%r135];
	shl.b32 	%r136, %r124, 3;
	add.s32 	%r27, %r135, %r136;
	ld.shared.u64 	%rd153, [%r27];
	shl.b32 	%r137, %r127, 3;
	add.s32 	%r138, %r135, %r137;
	ld.shared.u64 	%rd15, [%r138];
	add.s32 	%r28, %r138, %r136;
	ld.shared.u64 	%rd16, [%r28];
	add.s64 	%rd154, %rd153, %rd152;
	mul.hi.s64 	%rd155, %rd154, 5270498295554651223;
	shr.u64 	%rd156, %rd155, 63;
	shr.s64 	%rd157, %rd155, 27;
	add.s64 	%rd158, %rd157, %rd156;
	mul.lo.s64 	%rd159, %rd158, 469762049;
	sub.s64 	%rd160, %rd154, %rd159;
	st.shared.u64 	[%r135], %rd160;
	add.s64 	%rd161, %rd16, %rd15;
	mul.hi.s64 	%rd162, %rd161, 5270498295554651223;
	shr.u64 	%rd163, %rd162, 63;
	shr.s64 	%rd164, %rd162, 27;
	add.s64 	%rd165, %rd164, %rd163;
	mul.lo.s64 	%rd166, %rd165, 469762049;
	sub.s64 	%rd167, %rd161, %rd166;
	st.shared.u64 	[%r138], %rd167;
	sub.s64 	%rd168, %rd152, %rd153;
	add.s64 	%rd169, %rd168, 469762049;
	mul.hi.s64 	%rd170, %rd169, 5270498295554651223;
	shr.u64 	%rd171, %rd170, 63;
	shr.s64 	%rd172, %rd170, 27;
	add.s64 	%rd173, %rd172, %rd171;
	mul.lo.s64 	%rd174, %rd173, 469762049;
	sub.s64 	%rd17, %rd169, %rd174;
	st.shared.u64 	[%r27], %rd17;
	setp.eq.s32 	%p10, %r26, 0;
	@%p10 bra 	$L__BB11_15;
	shl.b32 	%r139, %r26, %r179;
	shl.b32 	%r140, %r139, %r9;
	mul.wide.u32 	%rd175, %r140, 8;
	add.s64 	%rd176, %rd14, %rd175;
	ld.global.u64 	%rd177, [%rd176];
	mul.lo.s64 	%rd178, %rd17, %rd177;
	mul.hi.s64 	%rd179, %rd178, 5270498295554651223;
	shr.u64 	%rd180, %rd179, 63;
	shr.s64 	%rd181, %rd179, 27;
	add.s64 	%rd182, %rd181, %rd180;
	mul.lo.s64 	%rd183, %rd182, 469762049;
	sub.s64 	%rd184, %rd178, %rd183;
	st.shared.u64 	[%r27], %rd184;
$L__BB11_15:
	setp.eq.s32 	%p11, %r26, 0;
	sub.s64 	%rd185, %rd15, %rd16;
	add.s64 	%rd186, %rd185, 469762049;
	mul.hi.s64 	%rd187, %rd186, 5270498295554651223;
	shr.u64 	%rd188, %rd187, 63;
	shr.s64 	%rd189, %rd187, 27;
	add.s64 	%rd190, %rd189, %rd188;
	mul.lo.s64 	%rd191, %rd190, 469762049;
	sub.s64 	%rd18, %rd186, %rd191;
	st.shared.u64 	[%r28], %rd18;
	@%p11 bra 	$L__BB11_17;
	shl.b32 	%r141, %r26, %r179;
	shl.b32 	%r142, %r141, %r9;
	mul.wide.u32 	%rd192, %r142, 8;
	add.s64 	%rd193, %rd14, %rd192;
	ld.global.u64 	%rd194, [%rd193];
	mul.lo.s64 	%rd195, %rd18, %rd194;
	mul.hi.s64 	%rd196, %rd195, 5270498295554651223;
	shr.u64 	%rd197, %rd196, 63;
	shr.s64 	%rd198, %rd196, 27;
	add.s64 	%rd199, %rd198, %rd197;
	mul.lo.s64 	%rd200, %rd199, 469762049;
	sub.s64 	%rd201, %rd195, %rd200;
	st.shared.u64 	[%r28], %rd201;
$L__BB11_17:
	bar.sync 	0;
$L__BB11_18:
	mov.b32 	%r143, 1;
	shl.b32 	%r144, %r143, %r3;
	add.s32 	%r145, %r144, -1;
	and.b32  	%r146, %r145, %r2;
	shl.b32 	%r147, %r143, %r41;
	shr.u32 	%r148, %r147, %r3;
	shr.u32 	%r149, %r148, %r42;
	mul.lo.s32 	%r181, %r146, %r149;
	setp.eq.s32 	%p12, %r181, 0;
	mov.b64 	%rd275, 1;
	@%p12 bra 	$L__BB11_23;
	ld.param.u64 	%rd273, [_Z15SSIP_NTT_stage2PxS_S_jjjj_param_2];
	cvta.to.global.u64 	%rd19, %rd273;
	mov.b64 	%rd275, 1;
	mov.b32 	%r180, 0;
$L__BB11_20:
	and.b32  	%r151, %r181, 1;
	setp.eq.b32 	%p13, %r151, 1;
	not.pred 	%p14, %p13;
	@%p14 bra 	$L__BB11_22;
	mul.wide.u32 	%rd204, %r180, 8;
	add.s64 	%rd205, %rd19, %rd204;
	ld.global.u64 	%rd206, [%rd205];
	mul.lo.s64 	%rd207, %rd206, %rd275;
	mul.hi.s64 	%rd208, %rd207, 5270498295554651223;
	shr.u64 	%rd209, %rd208, 63;
	shr.s64 	%rd210, %rd208, 27;
	add.s64 	%rd211, %rd210, %rd209;
	mul.lo.s64 	%rd212, %rd211, 469762049;
	sub.s64 	%rd275, %rd207, %rd212;
$L__BB11_22:
	shr.u32 	%r32, %r181, 1;
	add.s32 	%r180, %r180, 1;
	setp.gt.u32 	%p15, %r181, 1;
	mov.u32 	%r181, %r32;
	@%p15 bra 	$L__BB11_20;
$L__BB11_23:
	shr.u32 	%r182, %r7, %r42;
	setp.eq.s32 	%p16, %r182, 0;
	mov.b64 	%rd279, 1;
	@%p16 bra 	$L__BB11_28;
	mov.b64 	%rd279, 1;
	mov.u64 	%rd278, %rd275;
$L__BB11_25:
	and.b32  	%r152, %r182, 1;
	setp.eq.b32 	%p17, %r152, 1;
	not.pred 	%p18, %p17;
	@%p18 bra 	$L__BB11_27;
	mul.lo.s64 	%rd215, %rd279, %rd278;
	mul.hi.s64 	%rd216, %rd215, 5270498295554651223;
	shr.u64 	%rd217, %rd216, 63;
	shr.s64 	%rd218, %rd216, 27;
	add.s64 	%rd219, %rd218, %rd217;
	mul.lo.s64 	%rd220, %rd219, 469762049;
	sub.s64 	%rd279, %rd215, %rd220;
$L__BB11_27:
	shr.u32 	%r36, %r182, 1;
	mul.lo.s64 	%rd221, %rd278, %rd278;
	mul.hi.u64 	%rd222, %rd221, 5270498295554651223;
	shr.u64 	%rd223, %rd222, 27;
	mul.lo.s64 	%rd224, %rd223, 469762049;
	sub.s64 	%rd278, %rd221, %rd224;
	setp.gt.u32 	%p19, %r182, 1;
	mov.u32 	%r182, %r36;
	@%p19 bra 	$L__BB11_25;
$L__BB11_28:
	mov.u32 	%r153, %ntid.x;
	shl.b32 	%r154, %r153, 1;
	add.s32 	%r37, %r7, %r154;
	shr.u32 	%r183, %r37, %r42;
	setp.eq.s32 	%p20, %r183, 0;
	mov.b64 	%rd283, 1;
	@%p20 bra 	$L__BB11_33;
	mov.b64 	%rd283, 1;
$L__BB11_30:
	and.b32  	%r155, %r183, 1;
	setp.eq.b32 	%p21, %r155, 1;
	not.pred 	%p22, %p21;
	@%p22 bra 	$L__BB11_32;
	mul.lo.s64 	%rd227, %rd283, %rd275;
	mul.hi.s64 	%rd228, %rd227, 5270498295554651223;
	shr.u64 	%rd229, %rd228, 63;
	shr.s64 	%rd230, %rd228, 27;
	add.s64 	%rd231, %rd230, %rd229;
	mul.lo.s64 	%rd232, %rd231, 469762049;
	sub.s64 	%rd283, %rd227, %rd232;
$L__BB11_32:
	shr.u32 	%r40, %r183, 1;
	mul.lo.s64 	%rd233, %rd275, %rd275;
	mul.hi.u64 	%rd234, %rd233, 5270498295554651223;
	shr.u64 	%rd235, %rd234, 27;
	mul.lo.s64 	%rd236, %rd235, 469762049;
	sub.s64 	%rd275, %rd233, %rd236;
	setp.gt.u32 	%p23, %r183, 1;
	mov.u32 	%r183, %r40;
	@%p23 bra 	$L__BB11_30;
$L__BB11_33:
	add.s32 	%r156, %r37, 1;
	add.s32 	%r157, %r7, 1;
	brev.b32 	%r158, %r7;
	sub.s32 	%r159, 32, %r4;
	shr.u32 	%r160, %r158, %r159;
	brev.b32 	%r161, %r157;
	shr.u32 	%r162, %r161, %r159;
	brev.b32 	%r163, %r37;
	shr.u32 	%r164, %r163, %r159;
	brev.b32 	%r165, %r156;
	shr.u32 	%r166, %r165, %r159;
	shl.b32 	%r167, %r160, 3;
	mov.u32 	%r168, u;
	add.s32 	%r169, %r168, %r167;
	ld.shared.u64 	%rd237, [%r169];
	mul.lo.s64 	%rd238, %rd237, %rd279;
	mul.hi.s64 	%rd239, %rd238, 5270498295554651223;
	shr.u64 	%rd240, %rd239, 63;
	shr.s64 	%rd241, %rd239, 27;
	add.s64 	%rd242, %rd241, %rd240;
	mul.lo.s64 	%rd243, %rd242, 469762049;
	sub.s64 	%rd244, %rd238, %rd243;
	st.global.u64 	[%rd1], %rd244;
	shl.b32 	%r170, %r162, 3;
	add.s32 	%r171, %r168, %r170;
	ld.shared.u64 	%rd245, [%r171];
	mul.lo.s64 	%rd246, %rd245, %rd279;
	mul.hi.s64 	%rd247, %rd246, 5270498295554651223;
	shr.u64 	%rd248, %rd247, 63;
	shr.s64 	%rd249, %rd247, 27;
	add.s64 	%rd250, %rd249, %rd248;
	mul.lo.s64 	%rd251, %rd250, 469762049;
	sub.s64 	%rd252, %rd246, %rd251;
	st.global.u64 	[%rd2], %rd252;
	shl.b32 	%r172, %r164, 3;
	add.s32 	%r173, %r168, %r172;
	ld.shared.u64 	%rd253, [%r173];
	mul.lo.s64 	%rd254, %rd253, %rd283;
	mul.hi.s64 	%rd255, %rd254, 5270498295554651223;
	shr.u64 	%rd256, %rd255, 63;
	shr.s64 	%rd257, %rd255, 27;
	add.s64 	%rd258, %rd257, %rd256;
	mul.lo.s64 	%rd259, %rd258, 469762049;
	sub.s64 	%rd260, %rd254, %rd259;
	st.global.u64 	[%rd3], %rd260;
	shl.b32 	%r174, %r166, 3;
	add.s32 	%r175, %r168, %r174;
	ld.shared.u64 	%rd261, [%r175];
	mul.lo.s64 	%rd262, %rd261, %rd283;
	mul.hi.s64 	%rd263, %rd262, 5270498295554651223;
	shr.u64 	%rd264, %rd263, 63;
	shr.s64 	%rd265, %rd263, 27;
	add.s64 	%rd266, %rd265, %rd264;
	mul.lo.s64 	%rd267, %rd266, 469762049;
	sub.s64 	%rd268, %rd262, %rd267;
	st.global.u64 	[%rd4], %rd268;
	ret;

}


// ===== COMPILED SASS (sm_100) =====

	.target	sm_100

	.elftype	@"ET_EXEC"


//--------------------- .note.nv.tkinfo           --------------------------
	.section	.note.nv.tkinfo,"",@"SHT_NOTE"
	.sectionflags	@"SHF_NOTE_NV_TKINFO"
	.tkinfo
        /*0018*/ 	.word	0x00000002
        /*0030*/ 	.string	""
        /*0030*/ 	.string	"ptxas"
        /*0030*/ 	.string	"Cuda compilation tools, release 13.0, V13.0.88"
        /*0030*/ 	.string	"Build cuda_13.0.r13.0/compiler.36424714_0"
        /*0030*/ 	.string	"-arch sm_100 -m 64 "



//--------------------- .note.nv.cuinfo           --------------------------
	.section	.note.nv.cuinfo,"",@"SHT_NOTE"
	.sectionflags	@"SHF_NOTE_NV_CUINFO"
        /*0018*/ 	.short	0x0002
        /*001a*/ 	.short	0x0064
        /*001c*/ 	.short	0x0082
	.zero		2


//--------------------- .nv.info                  --------------------------
	.section	.nv.info,"",@"SHT_CUDA_INFO"
	.align	4


	//----- nvinfo : EIATTR_REGCOUNT
	.align		4
        /*0000*/ 	.byte	0x04, 0x2f
        /*0002*/ 	.short	(.L_1 - .L_0)
	.align		4
.L_0:
        /*0004*/ 	.word	index@(_Z9rearrangePxP9longlong2x)
        /*0008*/ 	.word	0x0000000e


	//----- nvinfo : EIATTR_FRAME_SIZE
	.align		4
.L_1:
        /*000c*/ 	.byte	0x04, 0x11
        /*000e*/ 	.short	(.L_3 - .L_2)
	.align		4
.L_2:
        /*0010*/ 	.word	index@(_Z9rearrangePxP9longlong2x)
        /*0014*/ 	.word	0x00000000


	//----- nvinfo : EIATTR_REGCOUNT
	.align		4
.L_3:
        /*0018*/ 	.byte	0x04, 0x2f
        /*001a*/ 	.short	(.L_5 - .L_4)
	.align		4
.L_4:
        /*001c*/ 	.word	index@(_Z5naivePxxS_x)
        /*0020*/ 	.word	0x00000018


	//----- nvinfo : EIATTR_FRAME_SIZE
	.align		4
.L_5:
        /*0024*/ 	.byte	0x04, 0x11
        /*0026*/ 	.short	(.L_7 - .L_6)
	.align		4
.L_6:
        /*0028*/ 	.word	index@($__internal_5_$__cuda_sm20_rem_s64)
        /*002c*/ 	.word	0x00000000


	//----- nvinfo : EIATTR_FRAME_SIZE
	.align		4
.L_7:
        /*0030*/ 	.byte	0x04, 0x11
        /*0032*/ 	.short	(.L_9 - .L_8)
	.align		4
.L_8:
        /*0034*/ 	.word	index@($__internal_4_$__cuda_sm20_div_s64)
        /*0038*/ 	.word	0x00000000


	//----- nvinfo : EIATTR_FRAME_SIZE
	.align		4
.L_9:
        /*003c*/ 	.byte	0x04, 0x11
        /*003e*/ 	.short	(.L_11 - .L_10)
	.align		4
.L_10:
        /*0040*/ 	.word	index@(_Z5naivePxxS_x)
        /*0044*/ 	.word	0x00000000


	//----- nvinfo : EIATTR_REGCOUNT
	.align		4
.L_11:
        /*0048*/ 	.byte	0x04, 0x2f
        /*004a*/ 	.short	(.L_13 - .L_12)
	.align		4
.L_12:
        /*004c*/ 	.word	index@(_Z4GZKPPxiS_iiii)
        /*0050*/ 	.word	0x0000001e


	//----- nvinfo : EIATTR_FRAME_SIZE
	.align		4
.L_13:
        /*0054*/ 	.byte	0x04, 0x11
        /*0056*/ 	.short	(.L_15 - .L_14)
	.align		4
.L_14:
        /*0058*/ 	.word	index@(_Z4GZKPPxiS_iiii)
        /*005c*/ 	.word	0x00000000


	//----- nvinfo : EIATTR_REGCOUNT
	.align		4
.L_15:
        /*0060*/ 	.byte	0x04, 0x2f
        /*0062*/ 	.short	(.L_17 - .L_16)
	.align		4
.L_16:
        /*0064*/ 	.word	index@(_Z13naive_no_swapPxS_xS_j)
        /*0068*/ 	.word	0x00000016


	//----- nvinfo : EIATTR_FRAME_SIZE
	.align		4
.L_17:
        /*006c*/ 	.byte	0x04, 0x11
        /*006e*/ 	.short	(.L_19 - .L_18)
	.align		4
.L_18:
        /*0070*/ 	.word	index@($__internal_3_$__cuda_sm20_div_u64)
        /*0074*/ 	.word	0x00000000


	//----- nvinfo : EIATTR_FRAME_SIZE
	.align		4
.L_19:
        /*0078*/ 	.byte	0x04, 0x11
        /*007a*/ 	.short	(.L_21 - .L_20)
	.align		4
.L_20:
        /*007c*/ 	.word	index@(_Z13naive_no_swapPxS_xS_j)
        /*0080*/ 	.word	0x00000000


	//----- nvinfo : EIATTR_REGCOUNT
	.align		4
.L_21:
        /*0084*/ 	.byte	0x04, 0x2f
        /*0086*/ 	.short	(.L_23 - .L_22)
	.align		4
.L_22:
        /*0088*/ 	.word	index@(_Z15FIELD_radix_fftPxS_S_S_jjjj)
        /*008c*/ 	.word	0x00000020


	//----- nvinfo : EIATTR_FRAME_SIZE
	.align		4
.L_23:
        /*0090*/ 	.byte	0x04, 0x11
        /*0092*/ 	.short	(.L_25 - .L_24)
	.align		4
.L_24:
        /*0094*/ 	.word	index@(_Z15FIELD_radix_fftPxS_S_S_jjjj)
        /*0098*/ 	.word	0x00000000


	//----- nvinfo : EIATTR_REGCOUNT
	.align		4
.L_25:
        /*009c*/ 	.byte	0x04, 0x2f
        /*009e*/ 	.short	(.L_27 - .L_26)
	.align		4
.L_26:
        /*00a0*/ 	.word	index@(_Z23FIELD_radix_fft_revisedPxS_S_S_jjjj)
        /*00a4*/ 	.word	0x00000020


	//----- nvinfo : EIATTR_FRAME_SIZE
	.align		4
.L_27:
        /*00a8*/ 	.byte	0x04, 0x11
        /*00aa*/ 	.short	(.L_29 - .L_28)
	.align		4
.L_28:
        /*00ac*/ 	.word	index@(_Z23FIELD_radix_fft_revisedPxS_S_S_jjjj)
        /*00b0*/ 	.word	0x00000000


	//----- nvinfo : EIATTR_REGCOUNT
	.align		4
.L_29:
        /*00b4*/ 	.byte	0x04, 0x2f
        /*00b6*/ 	.short	(.L_31 - .L_30)
	.align		4
.L_30:
        /*00b8*/ 	.word	index@(_Z15improve_groupedPxS_S_S_jjjjj)
        /*00bc*/ 	.word	0x00000020


	//----- nvinfo : EIATTR_FRAME_SIZE
	.align		4
.L_31:
        /*00c0*/ 	.byte	0x04, 0x11
        /*00c2*/ 	.short	(.L_33 - .L_32)
	.align		4
.L_32:
        /*00c4*/ 	.word	index@(_Z15improve_groupedPxS_S_S_jjjjj)
        /*00c8*/ 	.word	0x00000000


	//----- nvinfo : EIATTR_REGCOUNT
	.align		4
.L_33:
        /*00cc*/ 	.byte	0x04, 0x2f
        /*00ce*/ 	.short	(.L_35 - .L_34)
	.align		4
.L_34:
        /*00d0*/ 	.word	index@(_Z28improve_group_coalesced_readPxS_S_S_jjjjj)
        /*00d4*/ 	.word	0x00000020


	//----- nvinfo : EIATTR_FRAME_SIZE
	.align		4
.L_35:
        /*00d8*/ 	.byte	0x04, 0x11
        /*00da*/ 	.short	(.L_37 - .L_36)
	.align		4
.L_36:
        /*00dc*/ 	.word	index@($__internal_2_$__cuda_sm20_div_u16)
        /*00e0*/ 	.word	0x00000000


	//----- nvinfo : EIATTR_FRAME_SIZE
	.align		4
.L_37:
        /*00e4*/ 	.byte	0x04, 0x11
        /*00e6*/ 	.short	(.L_39 - .L_38)
	.align		4
.L_38:
        /*00e8*/ 	.word	index@(_Z28improve_group_coalesced_readPxS_S_S_jjjjj)
        /*00ec*/ 	.word	0x00000000


	//----- nvinfo : EIATTR_REGCOUNT
	.align		4
.L_39:
        /*00f0*/ 	.byte	0x04, 0x2f
        /*00f2*/ 	.short	(.L_41 - .L_40)
	.align		4
.L_40:
        /*00f4*/ 	.word	index@(_Z38improve_group_coalesced_read_and_writePxS_S_S_jjjjj)
        /*00f8*/ 	.word	0x00000020


	//----- nvinfo : EIATTR_FRAME_SIZE
	.align		4
.L_41:
        /*00fc*/ 	.byte	0x04, 0x11
        /*00fe*/ 	.short	(.L_43 - .L_42)
	.align		4
.L_42:
        /*0100*/ 	.word	index@($__internal_1_$__cuda_sm20_div_u16)
        /*0104*/ 	.word	0x00000000


	//----- nvinfo : EIATTR_FRAME_SIZE
	.align		4
.L_43:
        /*0108*/ 	.byte	0x04, 0x11
        /*010a*/ 	.short	(.L_45 - .L_44)
	.align		4
.L_44:
        /*010c*/ 	.word	index@(_Z38improve_group_coalesced_read_and_writePxS_S_S_jjjjj)
        /*0110*/ 	.word	0x00000000


	//----- nvinfo : EIATTR_REGCOUNT
	.align		4
.L_45:
        /*0114*/ 	.byte	0x04, 0x2f
        /*0116*/ 	.short	(.L_47 - .L_46)
	.align		4
.L_46:
        /*0118*/ 	.word	index@(_Z28improve_reduce_bank_conflictPxS_S_S_jjjjj)
        /*011c*/ 	.word	0x00000028


	//----- nvinfo : EIATTR_FRAME_SIZE
	.align		4
.L_47:
        /*0120*/ 	.byte	0x04, 0x11
        /*0122*/ 	.short	(.L_49 - .L_48)
	.align		4
.L_48:
        /*0124*/ 	.word	index@($__internal_0_$__cuda_sm20_div_u16)
        /*0128*/ 	.word	0x00000000


	//----- nvinfo : EIATTR_FRAME_SIZE
	.align		4
.L_49:
        /*012c*/ 	.byte	0x04, 0x11
        /*012e*/ 	.short	(.L_51 - .L_50)
	.align		4
.L_50:
        /*0130*/ 	.word	index@(_Z28improve_reduce_bank_conflictPxS_S_S_jjjjj)
        /*0134*/ 	.word	0x00000000


	//----- nvinfo : EIATTR_REGCOUNT
	.align		4
.L_51:
        /*0138*/ 	.byte	0x04, 0x2f
        /*013a*/ 	.short	(.L_53 - .L_52)
	.align		4
.L_52:
        /*013c*/ 	.word	index@(_Z15SSIP_NTT_stage1PxS_S_jjjj)
        /*0140*/ 	.word	0x00000020


	//----- nvinfo : EIATTR_FRAME_SIZE
	.align		4
.L_53:
        /*0144*/ 	.byte	0x04, 0x11
        /*0146*/ 	.short	(.L_55 - .L_54)
	.align		4
.L_54:
        /*0148*/ 	.word	index@(_Z15SSIP_NTT_stage1PxS_S_jjjj)
        /*014c*/ 	.word	0x00000000


	//----- nvinfo : EIATTR_REGCOUNT
	.align		4
.L_55:
        /*0150*/ 	.byte	0x04, 0x2f
        /*0152*/ 	.short	(.L_57 - .L_56)
	.align		4
.L_56:
        /*0154*/ 	.word	index@(_Z15SSIP_NTT_stage2PxS_S_jjjj)
        /*0158*/ 	.word	0x00000020


	//----- nvinfo : EIATTR_FRAME_SIZE
	.align		4
.L_57:
        /*015c*/ 	.byte	0x04, 0x11
        /*015e*/ 	.short	(.L_59 - .L_58)
	.align		4
.L_58:
        /*0160*/ 	.word	index@(_Z15SSIP_NTT_stage2PxS_S_jjjj)
        /*0164*/ 	.word	0x00000000


	//----- nvinfo : EIATTR_MIN_STACK_SIZE
	.align		4
.L_59:
        /*0168*/ 	.byte	0x04, 0x12
        /*016a*/ 	.short	(.L_61 - .L_60)
	.align		4
.L_60:
        /*016c*/ 	.word	index@(_Z15SSIP_NTT_stage2PxS_S_jjjj)
        /*0170*/ 	.word	0x00000000


	//----- nvinfo : EIATTR_MIN_STACK_SIZE
	.align		4
.L_61:
        /*0174*/ 	.byte	0x04, 0x12
        /*0176*/ 	.short	(.L_63 - .L_62)
	.align		4
.L_62:
        /*0178*/ 	.word	index@(_Z15SSIP_NTT_stage1PxS_S_jjjj)
        /*017c*/ 	.word	0x00000000


	//----- nvinfo : EIATTR_MIN_STACK_SIZE
	.align		4
.L_63:
        /*0180*/ 	.byte	0x04, 0x12
        /*0182*/ 	.short	(.L_65 - .L_64)
	.align		4
.L_64:
        /*0184*/ 	.word	index@(_Z28improve_reduce_bank_conflictPxS_S_S_jjjjj)
        /*0188*/ 	.word	0x00000000


	//----- nvinfo : EIATTR_MIN_STACK_SIZE
	.align		4
.L_65:
        /*018c*/ 	.byte	0x04, 0x12
        /*018e*/ 	.short	(.L_67 - .L_66)
	.align		4
.L_66:
        /*0190*/ 	.word	index@(_Z38improve_group_coalesced_read_and_writePxS_S_S_jjjjj)
        /*0194*/ 	.word	0x00000000


	//----- nvinfo : EIATTR_MIN_STACK_SIZE
	.align		4
.L_67:
        /*0198*/ 	.byte	0x04, 0x12
        /*019a*/ 	.short	(.L_69 - .L_68)
	.align		4
.L_68:
        /*019c*/ 	.word	index@(_Z28improve_group_coalesced_readPxS_S_S_jjjjj)
        /*01a0*/ 	.word	0x00000000


	//----- nvinfo : EIATTR_MIN_STACK_SIZE
	.align		4
.L_69:
        /*01a4*/ 	.byte	0x04, 0x12
        /*01a6*/ 	.short	(.L_71 - .L_70)
	.align		4
.L_70:
        /*01a8*/ 	.word	index@(_Z15improve_groupedPxS_S_S_jjjjj)
        /*01ac*/ 	.word	0x00000000


	//----- nvinfo : EIATTR_MIN_STACK_SIZE
	.align		4
.L_71:
        /*01b0*/ 	.byte	0x04, 0x12
        /*01b2*/ 	.short	(.L_73 - .L_72)
	.align		4
.L_72:
        /*01b4*/ 	.word	index@(_Z23FIELD_radix_fft_revisedPxS_S_S_jjjj)
        /*01b8*/ 	.word	0x00000000


	//----- nvinfo : EIATTR_MIN_STACK_SIZE
	.align		4
.L_73:
        /*01bc*/ 	.byte	0x04, 0x12
        /*01be*/ 	.short	(.L_75 - .L_74)
	.align		4
.L_74:
        /*01c0*/ 	.word	index@(_Z15FIELD_radix_fftPxS_S_S_jjjj)
        /*01c4*/ 	.word	0x00000000


	//----- nvinfo : EIATTR_MIN_STACK_SIZE
	.align		4
.L_75:
        /*01c8*/ 	.byte	0x04, 0x12
        /*01ca*/ 	.short	(.L_77 - .L_76)
	.align		4
.L_76:
        /*01cc*/ 	.word	index@(_Z13naive_no_swapPxS_xS_j)
        /*01d0*/ 	.word	0x00000000


	//----- nvinfo : EIATTR_MIN_STACK_SIZE
	.align		4
.L_77:
        /*01d4*/ 	.byte	0x04, 0x12
        /*01d6*/ 	.short	(.L_79 - .L_78)
	.align		4
.L_78:
        /*01d8*/ 	.word	index@(_Z4GZKPPxiS_iiii)
        /*01dc*/ 	.word	0x00000000


	//----- nvinfo : EIATTR_MIN_STACK_SIZE
	.align		4
.L_79:
        /*01e0*/ 	.byte	0x04, 0x12
        /*01e2*/ 	.short	(.L_81 - .L_80)
	.align		4
.L_80:
        /*01e4*/ 	.word	index@(_Z5naivePxxS_x)
        /*01e8*/ 	.word	0x00000000


	//----- nvinfo : EIATTR_MIN_STACK_SIZE
	.align		4
.L_81:
        /*01ec*/ 	.byte	0x04, 0x12
        /*01ee*/ 	.short	(.L_83 - .L_82)
	.align		4
.L_82:
        /*01f0*/ 	.word	index@(_Z9rearrangePxP9longlong2x)
        /*01f4*/ 	.word	0x00000000
.L_83:


//--------------------- .nv.compat                --------------------------
	.section	.nv.compat,"",@"SHT_CUDA_COMPAT_INFO"
	.align	4
        /*0000*/ 	.byte	0x02, 0x09, 0x00, 0x00, 0x02, 0x02, 0x01, 0x00, 0x02, 0x05, 0x05, 0x00, 0x03, 0x07, 0x01, 0x01
        /*0010*/ 	.byte	0x02, 0x03, 0x00, 0x00, 0x02, 0x06, 0x01, 0x00, 0x04, 0x0b, 0x08, 0x00, 0x01, 0x00, 0x00, 0x00
        /*0020*/ 	.byte	0x00, 0x00, 0x00, 0x00


//--------------------- .nv.info._Z15SSIP_NTT_stage2PxS_S_jjjj --------------------------
	.section	.nv.info._Z15SSIP_NTT_stage2PxS_S_jjjj,"",@"SHT_CUDA_INFO"
	.sectionflags	@""
	.align	4


	//----- nvinfo : EIATTR_CUDA_API_VERSION
	.align		4
        /*0000*/ 	.byte	0x04, 0x37
        /*0002*/ 	.short	(.L_85 - .L_84)
.L_84:
        /*0004*/ 	.word	0x00000082


	//----- nvinfo : EIATTR_KPARAM_INFO
	.align		4
.L_85:
        /*0008*/ 	.byte	0x04, 0x17
        /*000a*/ 	.short	(.L_87 - .L_86)
.L_86:
        /*000c*/ 	.word	0x00000000
        /*0010*/ 	.short	0x0006
        /*0012*/ 	.short	0x0024
        /*0014*/ 	.byte	0x00, 0xf0, 0x11, 0x00


	//----- nvinfo : EIATTR_KPARAM_INFO
	.align		4
.L_87:
        /*0018*/ 	.byte	0x04, 0x17
        /*001a*/ 	.short	(.L_89 - .L_88)
.L_88:
        /*001c*/ 	.word	0x00000000
        /*0020*/ 	.short	0x0005
        /*0022*/ 	.short	0x0020
        /*0024*/ 	.byte	0x00, 0xf0, 0x11, 0x00


	//----- nvinfo : EIATTR_KPARAM_INFO
	.align		4
.L_89:
        /*0028*/ 	.byte	0x04, 0x17
        /*002a*/ 	.short	(.L_91 - .L_90)
.L_90:
        /*002c*/ 	.word	0x00000000
        /*0030*/ 	.short	0x0004
        /*0032*/ 	.short	0x001c
        /*0034*/ 	.byte	0x00, 0xf0, 0x11, 0x00


	//----- nvinfo : EIATTR_KPARAM_INFO
	.align		4
.L_91:
        /*0038*/ 	.byte	0x04, 0x17
        /*003a*/ 	.short	(.L_93 - .L_92)
.L_92:
        /*003c*/ 	.word	0x00000000
        /*0040*/ 	.short	0x0003
        /*0042*/ 	.short	0x0018
        /*0044*/ 	.byte	0x00, 0xf0, 0x11, 0x00


	//----- nvinfo : EIATTR_KPARAM_INFO
	.align		4
.L_93:
        /*0048*/ 	.byte	0x04, 0x17
        /*004a*/ 	.short	(.L_95 - .L_94)
.L_94:
        /*004c*/ 	.word	0x00000000
        /*0050*/ 	.short	0x0002
        /*0052*/ 	.short	0x0010
        /*0054*/ 	.byte	0x00, 0xf5, 0x21, 0x00


	//----- nvinfo : EIATTR_KPARAM_INFO
	.align		4
.L_95:
        /*0058*/ 	.byte	0x04, 0x17
        /*005a*/ 	.short	(.L_97 - .L_96)
.L_96:
        /*005c*/ 	.word	0x00000000
        /*0060*/ 	.short	0x0001
        /*0062*/ 	.short	0x0008
        /*0064*/ 	.byte	0x00, 0xf5, 0x21, 0x00


	//----- nvinfo : EIATTR_KPARAM_INFO
	.align		4
.L_97:
        /*0068*/ 	.byte	0x04, 0x17
        /*006a*/ 	.short	(.L_99 - .L_98)
.L_98:
        /*006c*/ 	.word	0x00000000
        /*0070*/ 	.short	0x0000
        /*0072*/ 	.short	0x0000
        /*0074*/ 	.byte	0x00, 0xf5, 0x21, 0x00


	//----- nvinfo : EIATTR_SPARSE_MMA_MASK
	.align		4
.L_99:
        /*0078*/ 	.byte	0x03, 0x50
        /*007a*/ 	.short	0x0000


	//----- nvinfo : EIATTR_MAXREG_COUNT
	.align		4
        /*007c*/ 	.byte	0x03, 0x1b
        /*007e*/ 	.short	0x00ff


	//----- nvinfo : EIATTR_NUM_BARRIERS
	.align		4
        /*0080*/ 	.byte	0x02, 0x4c
        /*0082*/ 	.byte	0x01
	.zero		1


	//----- nvinfo : EIATTR_MERCURY_ISA_VERSION
	.align		4
        /*0084*/ 	.byte	0x03, 0x5f
        /*0086*/ 	.short	0x0101


	//----- nvinfo : EIATTR_VRC_CTA_INIT_COUNT
	.align		4
        /*0088*/ 	.byte	0x02, 0x4a
	.zero		1
	.zero		1


	//----- nvinfo : EIATTR_EXIT_INSTR_OFFSETS
	.align		4
        /*008c*/ 	.byte	0x04, 0x1c
        /*008e*/ 	.short	(.L_101 - .L_100)


	//   ....[0]....
.L_100:
        /*0090*/ 	.word	0x00003a10


	//----- nvinfo : EIATTR_CRS_STACK_SIZE
	.align		4
.L_101:
        /*0094*/ 	.byte	0x04, 0x1e
        /*0096*/ 	.short	(.L_103 - .L_102)
.L_102:
        /*0098*/ 	.word	0x00000000


	//----- nvinfo : EIATTR_CBANK_PARAM_SIZE
	.align		4
.L_103:
        /*009c*/ 	.byte	0x03, 0x19
        /*009e*/ 	.short	0x0028


	//----- nvinfo : EIATTR_PARAM_CBANK
	.align		4
        /*00a0*/ 	.byte	0x04, 0x0a
        /*00a2*/ 	.short	(.L_105 - .L_104)
	.align		4
.L_104:
        /*00a4*/ 	.word	index@(.nv.constant0._Z15SSIP_NTT_stage2PxS_S_jjjj)
        /*00a8*/ 	.short	0x0380
        /*00aa*/ 	.short	0x0028


	//----- nvinfo : EIATTR_SW_WAR
	.align		4
.L_105:
        /*00ac*/ 	.byte	0x04, 0x36
        /*00ae*/ 	.short	(.L_107 - .L_106)
.L_106:
        /*00b0*/ 	.word	0x00000008
.L_107:


//--------------------- .nv.info._Z15SSIP_NTT_stage1PxS_S_jjjj --------------------------
	.section	.nv.info._Z15SSIP_NTT_stage1PxS_S_jjjj,"",@"SHT_CUDA_INFO"
	.sectionflags	@""
	.align	4


	//----- nvinfo : EIATTR_CUDA_API_VERSION
	.align		4
        /*0000*/ 	.byte	0x04, 0x37
        /*0002*/ 	.short	(.L_109 - .L_108)
.L_108:
        /*0004*/ 	.word	0x00000082


	//----- nvinfo : EIATTR_KPARAM_INFO
	.align		4
.L_109:
        /*0008*/ 	.byte	0x04, 0x17
        /*000a*/ 	.short	(.L_111 - .L_110)
.L_110:
        /*000c*/ 	.word	0x00000000
        /*0010*/ 	.short	0x0006
        /*0012*/ 	.short	0x0024
        /*0014*/ 	.byte	0x00, 0xf0, 0x11, 0x00


	//----- nvinfo : EIATTR_KPARAM_INFO
	.align		4
.L_111:
        /*0018*/ 	.byte	0x04, 0x17
        /*001a*/ 	.short	(.L_113 - .L_112)
.L_112:
        /*001c*/ 	.word	0x00000000
        /*0020*/ 	.short	0x0005
        /*0022*/ 	.short	0x0020
        /*0024*/ 	.byte	0x00, 0xf0, 0x11, 0x00


	//----- nvinfo : EIATTR_KPARAM_INFO
	.align		4
.L_113:
        /*0028*/ 	.byte	0x04, 0x17
        /*002a*/ 	.short	(.L_115 - .L_114)
.L_114:
        /*002c*/ 	.word	0x00000000
        /*0030*/ 	.short	0x0004
        /*0032*/ 	.short	0x001c
        /*0034*/ 	.byte	0x00, 0xf0, 0x11, 0x00


	//----- nvinfo : EIATTR_KPARAM_INFO
	.align		4
.L_115:
        /*0038*/ 	.byte	0x04, 0x17
        /*003a*/ 	.short	(.L_117 - .L_116)
.L_116:
        /*003c*/ 	.word	0x00000000
        /*0040*/ 	.short	0x0003
        /*0042*/ 	.short	0x0018
        /*0044*/ 	.byte	0x00, 0xf0, 0x11, 0x00


	//----- nvinfo : EIATTR_KPARAM_INFO
	.align		4
.L_117:
        /*0048*/ 	.byte	0x04, 0x17
        /*004a*/ 	.short	(.L_119 - .L_118)
.L_118:
        /*004c*/ 	.word	0x00000000
        /*0050*/ 	.short	0x0002
        /*0052*/ 	.short	0x0010
        /*0054*/ 	.byte	0x00, 0xf5, 0x21, 0x00


	//----- nvinfo : EIATTR_KPARAM_INFO
	.align		4
.L_119:
        /*0058*/ 	.byte	0x04, 0x17
        /*005a*/ 	.short	(.L_121 - .L_120)
.L_120:
        /*005c*/ 	.word	0x00000000
        /*0060*/ 	.short	0x0001
        /*0062*/ 	.short	0x0008
        /*0064*/ 	.byte	0x00, 0xf5, 0x21, 0x00


	//----- nvinfo : EIATTR_KPARAM_INFO
	.align		4
.L_121:
        /*0068*/ 	.byte	0x04, 0x17
        /*006a*/ 	.short	(.L_123 - .L_122)
.L_122:
        /*006c*/ 	.word	0x00000000
        /*0070*/ 	.short	0x0000
        /*0072*/ 	.short	0x0000
        /*0074*/ 	.byte	0x00, 0xf5, 0x21, 0x00


	//----- nvinfo : EIATTR_SPARSE_MMA_MASK
	.align		4
.L_123:
        /*0078*/ 	.byte	0x03, 0x50
        /*007a*/ 	.short	0x0000


	//----- nvinfo : EIATTR_MAXREG_COUNT
	.align		4
        /*007c*/ 	.byte	0x03, 0x1b
        /*007e*/ 	.short	0x00ff


	//----- nvinfo : EIATTR_NUM_BARRIERS
	.align		4
        /*0080*/ 	.byte	0x02, 0x4c
        /*0082*/ 	.byte	0x01
	.zero		1


	//----- nvinfo : EIATTR_MERCURY_ISA_VERSION
	.align		4
        /*0084*/ 	.byte	0x03, 0x5f
        /*0086*/ 	.short	0x0101


	//----- nvinfo : EIATTR_VRC_CTA_INIT_COUNT
	.align		4
        /*0088*/ 	.byte	0x02, 0x4a
	.zero		1
	.zero		1


	//----- nvinfo : EIATTR_EXIT_INSTR_OFFSETS
	.align		4
        /*008c*/ 	.byte	0x04, 0x1c
        /*008e*/ 	.short	(.L_125 - .L_124)


	//   ....[0]....
.L_124:
        /*0090*/ 	.word	0x00002bb0


	//----- nvinfo : EIATTR_CRS_STACK_SIZE
	.align		4
.L_125:
        /*0094*/ 	.byte	0x04, 0x1e
        /*0096*/ 	.short	(.L_127 - .L_126)
.L_126:
        /*0098*/ 	.word	0x00000000


	//----- nvinfo : EIATTR_CBANK_PARAM_SIZE
	.align		4
.L_127:
        /*009c*/ 	.byte	0x03, 0x19
        /*009e*/ 	.short	0x0028


	//----- nvinfo : EIATTR_PARAM_CBANK
	.align		4
        /*00a0*/ 	.byte	0x04, 0x0a
        /*00a2*/ 	.short	(.L_129 - .L_128)
	.align		4
.L_128:
        /*00a4*/ 	.word	index@(.nv.constant0._Z15SSIP_NTT_stage1PxS_S_jjjj)
        /*00a8*/ 	.short	0x0380
        /*00aa*/ 	.short	0x0028


	//----- nvinfo : EIATTR_SW_WAR
	.align		4
.L_129:
        /*00ac*/ 	.byte	0x04, 0x36
        /*00ae*/ 	.short	(.L_131 - .L_130)
.L_130:
        /*00b0*/ 	.word	0x00000008
.L_131:


//--------------------- .nv.info._Z28improve_reduce_bank_conflictPxS_S_S_jjjjj --------------------------
	.section	.nv.info._Z28improve_reduce_bank_conflictPxS_S_S_jjjjj,"",@"SHT_CUDA_INFO"
	.sectionflags	@""
	.align	4


	//----- nvinfo : EIATTR_CUDA_API_VERSION
	.align		4
        /*0000*/ 	.byte	0x04, 0x37
        /*0002*/ 	.short	(.L_133 - .L_132)
.L_132:
        /*0004*/ 	.word	0x00000082


	//----- nvinfo : EIATTR_KPARAM_INFO
	.align		4
.L_133:
        /*0008*/ 	.byte	0x04, 0x17
        /*000a*/ 	.short	(.L_135 - .L_134)
.L_134:
        /*000c*/ 	.word	0x00000000
        /*0010*/ 	.short	0x0008
        /*0012*/ 	.short	0x0030
        /*0014*/ 	.byte	0x00, 0xf0, 0x11, 0x00


	//----- nvinfo : EIATTR_KPARAM_INFO
	.align		4
.L_135:
        /*0018*/ 	.byte	0x04, 0x17
        /*001a*/ 	.short	(.L_137 - .L_136)
.L_136:
        /*001c*/ 	.word	0x00000000
        /*0020*/ 	.short	0x0007
        /*0022*/ 	.short	0x002c
        /*0024*/ 	.byte	0x00, 0xf0, 0x11, 0x00


	//----- nvinfo : EIATTR_KPARAM_INFO
	.align		4
.L_137:
        /*0028*/ 	.byte	0x04, 0x17
        /*002a*/ 	.short	(.L_139 - .L_138)
.L_138:
        /*002c*/ 	.word	0x00000000
        /*0030*/ 	.short	0x0006
        /*0032*/ 	.short	0x0028
        /*0034*/ 	.byte	0x00, 0xf0, 0x11, 0x00


	//----- nvinfo : EIATTR_KPARAM_INFO
	.align		4
.L_139:
        /*0038*/ 	.byte	0x04, 0x17
        /*003a*/ 	.short	(.L_141 - .L_140)
.L_140:
        /*003c*/ 	.word	0x00000000
        /*0040*/ 	.short	0x0005
        /*0042*/ 	.short	0x0024
        /*0044*/ 	.byte	0x00, 0xf0, 0x11, 0x00


	//----- nvinfo : EIATTR_KPARAM_INFO
	.align		4
.L_141:
        /*0048*/ 	.byte	0x04, 0x17
        /*004a*/ 	.short	(.L_143 - .L_142)
.L_142:
        /*004c*/ 	.word	0x00000000
        /*0050*/ 	.short	0x0004
        /*0052*/ 	.short	0x0020
        /*0054*/ 	.byte	0x00, 0xf0, 0x11, 0x00


	//----- nvinfo : EIATTR_KPARAM_INFO
	.align		4
.L_143:
        /*0058*/ 	.byte	0x04, 0x17
        /*005a*/ 	.short	(.L_145 - .L_144)
.L_144:
        /*005c*/ 	.word	0x00000000
        /*0060*/ 	.short	0x0003
        /*0062*/ 	.short	0x0018
        /*0064*/ 	.byte	0x00, 0xf5, 0x21, 0x00


	//----- nvinfo : EIATTR_KPARAM_INFO
	.align		4
.L_145:
        /*0068*/ 	.byte	0x04, 0x17
        /*006a*/ 	.short	(.L_147 - .L_146)
.L_146:
        /*006c*/ 	.word	0x00000000
        /*0070*/ 	.short	0x0002
        /*0072*/ 	.short	0x0010
        /*0074*/ 	.byte	0x00, 0xf5, 0x21, 0x00


	//----- nvinfo : EIATTR_KPARAM_INFO
	.align		4
.L_147:
        /*0078*/ 	.byte	0x04, 0x17
        /*007a*/ 	.short	(.L_149 - .L_148)
.L_148:
        /*007c*/ 	.word	0x00000000
        /*0080*/ 	.short	0x0001
        /*0082*/ 	.short	0x0008
        /*0084*/ 	.byte	0x00, 0xf5, 0x21, 0x00


	//----- nvinfo : EIATTR_KPARAM_INFO
	.align		4
.L_149:
        /*0088*/ 	.byte	0x04, 0x17
        /*008a*/ 	.short	(.L_151 - .L_150)
.L_150:
        /*008c*/ 	.word	0x00000000
        /*0090*/ 	.short	0x0000
        /*0092*/ 	.short	0x0000
        /*0094*/ 	.byte	0x00, 0xf5, 0x21, 0x00


	//----- nvinfo : EIATTR_SPARSE_MMA_MASK
	.align		4
.L_151:
        /*0098*/ 	.byte	0x03, 0x50
        /*009a*/ 	.short	0x0000


	//----- nvinfo : EIATTR_MAXREG_COUNT
	.align		4
        /*009c*/ 	.byte	0x03, 0x1b
        /*009e*/ 	.short	0x00ff


	//----- nvinfo : EIATTR_NUM_BARRIERS
	.align		4
        /*00a0*/ 	.byte	0x02, 0x4c
        /*00a2*/ 	.byte	0x01
	.zero		1


	//----- nvinfo : EIATTR_MERCURY_ISA_VERSION
	.align		4
        /*00a4*/ 	.byte	0x03, 0x5f
        /*00a6*/ 	.short	0x0101


	//----- nvinfo : EIATTR_VRC_CTA_INIT_COUNT
	.align		4
        /*00a8*/ 	.byte	0x02, 0x4a
	.zero		1
	.zero		1


	//----- nvinfo : EIATTR_EXIT_INSTR_OFFSETS
	.align		4
        /*00ac*/ 	.byte	0x04, 0x1c
        /*00ae*/ 	.short	(.L_153 - .L_152)


	//   ....[0]....
.L_152:
        /*00b0*/ 	.word	0x00003c80


	//   ....[1]....
        /*00b4*/ 	.word	0x00003e60


	//   ....[2]....
        /*00b8*/ 	.word	0x000041c0


	//   ....[3]....
        /*00bc*/ 	.word	0x00004220


	//   ....[4]....
        /*00c0*/ 	.word	0x00004460


	//   ....[5]....
        /*00c4*/ 	.word	0x000048c0


	//----- nvinfo : EIATTR_CRS_STACK_SIZE
	.align		4
.L_153:
        /*00c8*/ 	.byte	0x04, 0x1e
        /*00ca*/ 	.short	(.L_155 - .L_154)
.L_154:
        /*00cc*/ 	.word	0x00000000


	//----- nvinfo : EIATTR_CBANK_PARAM_SIZE
	.align		4
.L_155:
        /*00d0*/ 	.byte	0x03, 0x19
        /*00d2*/ 	.short	0x0034


	//----- nvinfo : EIATTR_PARAM_CBANK
	.align		4
        /*00d4*/ 	.byte	0x04, 0x0a
        /*00d6*/ 	.short	(.L_157 - .L_156)
	.align		4
.L_156:
        /*00d8*/ 	.word	index@(.nv.constant0._Z28improve_reduce_bank_conflictPxS_S_S_jjjjj)
        /*00dc*/ 	.short	0x0380
        /*00de*/ 	.short	0x0034


	//----- nvinfo : EIATTR_SW_WAR
	.align		4
.L_157:
        /*00e0*/ 	.byte	0x04, 0x36
        /*00e2*/ 	.short	(.L_159 - .L_158)
.L_158:
        /*00e4*/ 	.word	0x00000008
.L_159:


//--------------------- .nv.info._Z38improve_group_coalesced_read_and_writePxS_S_S_jjjjj --------------------------
	.section	.nv.info._Z38improve_group_coalesced_read_and_writePxS_S_S_jjjjj,"",@"SHT_CUDA_INFO"
	.sectionflags	@""
	.align	4


	//----- nvinfo : EIATTR_CUDA_API_VERSION
	.align		4
        /*0000*/ 	.byte	0x04, 0x37
        /*0002*/ 	.short	(.L_161 - .L_160)
.L_160:
        /*0004*/ 	.word	0x00000082


	//----- nvinfo : EIATTR_KPARAM_INFO
	.align		4
.L_161:
        /*0008*/ 	.byte	0x04, 0x17
        /*000a*/ 	.short	(.L_163 - .L_162)
.L_162:
        /*000c*/ 	.word	0x00000000
        /*0010*/ 	.short	0x0008
        /*0012*/ 	.short	0x0030
        /*0014*/ 	.byte	0x00, 0xf0, 0x11, 0x00


	//----- nvinfo : EIATTR_KPARAM_INFO
	.align		4
.L_163:
        /*0018*/ 	.byte	0x04, 0x17
        /*001a*/ 	.short	(.L_165 - .L_164)
.L_164:
        /*001c*/ 	.word	0x00000000
        /*0020*/ 	.short	0x0007
        /*0022*/ 	.short	0x002c
        /*0024*/ 	.byte	0x00, 0xf0, 0x11, 0x00


	//----- nvinfo : EIATTR_KPARAM_INFO
	.align		4
.L_165:
        /*0028*/ 	.byte	0x04, 0x17
        /*002a*/ 	.short	(.L_167 - .L_166)
.L_166:
        /*002c*/ 	.word	0x00000000
        /*0030*/ 	.short	0x0006
        /*0032*/ 	.short	0x0028
        /*0034*/ 	.byte	0x00, 0xf0, 0x11, 0x00


	//----- nvinfo : EIATTR_KPARAM_INFO
	.align		4
.L_167:
        /*0038*/ 	.byte	0x04, 0x17
        /*003a*/ 	.short	(.L_169 - .L_168)
.L_168:
        /*003c*/ 	.word	0x00000000
        /*0040*/ 	.short	0x0005
        /*0042*/ 	.short	0x0024
        /*0044*/ 	.byte	0x00, 0xf0, 0x11, 0x00


	//----- nvinfo : EIATTR_KPARAM_INFO
	.align		4
.L_169:
        /*0048*/ 	.byte	0x04, 0x17
        /*004a*/ 	.short	(.L_171 - .L_170)
.L_170:
        /*004c*/ 	.word	0x00000000
        /*0050*/ 	.short	0x0004
        /*0052*/ 	.short	0x0020
        /*0054*/ 	.byte	0x00, 0xf0, 0x11, 0x00


	//----- nvinfo : EIATTR_KPARAM_INFO
	.align		4
.L_171:
        /*0058*/ 	.byte	0x04, 0x17
        /*005a*/ 	.short	(.L_173 - .L_172)
.L_172:
        /*005c*/ 	.word	0x00000000
        /*0060*/ 	.short	0x0003
        /*0062*/ 	.short	0x0018
        /*0064*/ 	.byte	0x00, 0xf5, 0x21, 0x00


	//----- nvinfo : EIATTR_KPARAM_INFO
	.align		4
.L_173:
        /*0068*/ 	.byte	0x04, 0x17
        /*006a*/ 	.short	(.L_175 - .L_174)
.L_174:
        /*006c*/ 	.word	0x00000000
        /*0070*/ 	.short	0x0002
        /*0072*/ 	.short	0x0010
        /*0074*/ 	.byte	0x00, 0xf5, 0x21, 0x00


	//----- nvinfo : EIATTR_KPARAM_INFO
	.align		4
.L_175:
        /*0078*/ 	.byte	0x04, 0x17
        /*007a*/ 	.short	(.L_177 - .L_176)
.L_176:
        /*007c*/ 	.word	0x00000000
        /*0080*/ 	.short	0x0001
        /*0082*/ 	.short	0x0008
        /*0084*/ 	.byte	0x00, 0xf5, 0x21, 0x00


	//----- nvinfo : EIATTR_KPARAM_INFO
	.align		4
.L_177:
        /*0088*/ 	.byte	0x04, 0x17
        /*008a*/ 	.short	(.L_179 - .L_178)
.L_178:
        /*008c*/ 	.word	0x00000000
        /*0090*/ 	.short	0x0000
        /*0092*/ 	.short	0x0000
        /*0094*/ 	.byte	0x00, 0xf5, 0x21, 0x00


	//----- nvinfo : EIATTR_SPARSE_MMA_MASK
	.align		4
.L_179:
        /*0098*/ 	.byte	0x03, 0x50
        /*009a*/ 	.short	0x0000


	//----- nvinfo : EIATTR_MAXREG_COUNT
	.align		4
        /*009c*/ 	.byte	0x03, 0x1b
        /*009e*/ 	.short	0x00ff


	//----- nvinfo : EIATTR_NUM_BARRIERS
	.align		4
        /*00a0*/ 	.byte	0x02, 0x4c
        /*00a2*/ 	.byte	0x01
	.zero		1


	//----- nvinfo : EIATTR_MERCURY_ISA_VERSION
	.align		4
        /*00a4*/ 	.byte	0x03, 0x5f
        /*00a6*/ 	.short	0x0101


	//----- nvinfo : EIATTR_VRC_CTA_INIT_COUNT
	.align		4
        /*00a8*/ 	.byte	0x02, 0x4a
	.zero		1
	.zero		1


	//----- nvinfo : EIATTR_EXIT_INSTR_OFFSETS
	.align		4
        /*00ac*/ 	.byte	0x04, 0x1c
        /*00ae*/ 	.short	(.L_181 - .L_180)


	//   ....[0]....
.L_180:
        /*00b0*/ 	.word	0x00004510


	//   ....[1]....
        /*00b4*/ 	.word	0x000046d0


	//   ....[2]....
        /*00b8*/ 	.word	0x00004a30


	//   ....[3]....
        /*00bc*/ 	.word	0x00004a90


	//   ....[4]....
        /*00c0*/ 	.word	0x00004cf0


	//   ....[5]....
        /*00c4*/ 	.word	0x00005150


	//----- nvinfo : EIATTR_CRS_STACK_SIZE
	.align		4
.L_181:
        /*00c8*/ 	.byte	0x04, 0x1e
        /*00ca*/ 	.short	(.L_183 - .L_182)
.L_182:
        /*00cc*/ 	.word	0x00000000


	//----- nvinfo : EIATTR_CBANK_PARAM_SIZE
	.align		4
.L_183:
        /*00d0*/ 	.byte	0x03, 0x19
        /*00d2*/ 	.short	0x0034


	//----- nvinfo : EIATTR_PARAM_CBANK
	.align		4
        /*00d4*/ 	.byte	0x04, 0x0a
        /*00d6*/ 	.short	(.L_185 - .L_184)
	.align		4
.L_184:
        /*00d8*/ 	.word	index@(.nv.constant0._Z38improve_group_coalesced_read_and_writePxS_S_S_jjjjj)
        /*00dc*/ 	.short	0x0380
        /*00de*/ 	.short	0x0034


	//----- nvinfo : EIATTR_SW_WAR
	.align		4
.L_185:
        /*00e0*/ 	.byte	0x04, 0x36
        /*00e2*/ 	.short	(.L_187 - .L_186)
.L_186:
        /*00e4*/ 	.word	0x00000008
.L_187:


//--------------------- .nv.info._Z28improve_group_coalesced_readPxS_S_S_jjjjj --------------------------
	.section	.nv.info._Z28improve_group_coalesced_readPxS_S_S_jjjjj,"",@"SHT_CUDA_INFO"
	.sectionflags	@""
	.align	4


	//----- nvinfo : EIATTR_CUDA_API_VERSION
	.align		4
        /*0000*/ 	.byte	0x04, 0x37
        /*0002*/ 	.short	(.L_189 - .L_188)
.L_188:
        /*0004*/ 	.word	0x00000082


	//----- nvinfo : EIATTR_KPARAM_INFO
	.align		4
.L_189:
        /*0008*/ 	.byte	0x04, 0x17
        /*000a*/ 	.short	(.L_191 - .L_190)
.L_190:
        /*000c*/ 	.word	0x00000000
        /*0010*/ 	.short	0x0008
        /*0012*/ 	.short	0x0030
        /*0014*/ 	.byte	0x00, 0xf0, 0x11, 0x00


	//----- nvinfo : EIATTR_KPARAM_INFO
	.align		4
.L_191:
        /*0018*/ 	.byte	0x04, 0x17
        /*001a*/ 	.short	(.L_193 - .L_192)
.L_192:
        /*001c*/ 	.word	0x00000000
        /*0020*/ 	.short	0x0007
        /*0022*/ 	.short	0x002c
        /*0024*/ 	.byte	0x00, 0xf0, 0x11, 0x00


	//----- nvinfo : EIATTR_KPARAM_INFO
	.align		4
.L_193:
        /*0028*/ 	.byte	0x04, 0x17
        /*002a*/ 	.short	(.L_195 - .L_194)
.L_194:
        /*002c*/ 	.word	0x00000000
        /*0030*/ 	.short	0x0006
        /*0032*/ 	.short	0x0028
        /*0034*/ 	.byte	0x00, 0xf0, 0x11, 0x00


	//----- nvinfo : EIATTR_KPARAM_INFO
	.align		4
.L_195:
        /*0038*/ 	.byte	0x04, 0x17
        /*003a*/ 	.short	(.L_197 - .L_196)
.L_196:
        /*003c*/ 	.word	0x00000000
        /*0040*/ 	.short	0x0005
        /*0042*/ 	.short	0x0024
        /*0044*/ 	.byte	0x00, 0xf0, 0x11, 0x00


	//----- nvinfo : EIATTR_KPARAM_INFO
	.align		4
.L_197:
        /*0048*/ 	.byte	0x04, 0x17
        /*004a*/ 	.short	(.L_199 - .L_198)
.L_198:
        /*004c*/ 	.word	0x00000000
        /*0050*/ 	.short	0x0004
        /*0052*/ 	.short	0x0020
        /*0054*/ 	.byte	0x00, 0xf0, 0x11, 0x00


	//----- nvinfo : EIATTR_KPARAM_INFO
	.align		4
.L_199:
        /*0058*/ 	.byte	0x04, 0x17
        /*005a*/ 	.short	(.L_201 - .L_200)
.L_200:
        /*005c*/ 	.word	0x00000000
        /*0060*/ 	.short	0x0003
        /*0062*/ 	.short	0x0018
        /*0064*/ 	.byte	0x00, 0xf5, 0x21, 0x00


	//----- nvinfo : EIATTR_KPARAM_INFO
	.align		4
.L_201:
        /*0068*/ 	.byte	0x04, 0x17
        /*006a*/ 	.short	(.L_203 - .L_202)
.L_202:
        /*006c*/ 	.word	0x00000000
        /*0070*/ 	.short	0x0002
        /*0072*/ 	.short	0x0010
        /*0074*/ 	.byte	0x00, 0xf5, 0x21, 0x00


	//----- nvinfo : EIATTR_KPARAM_INFO
	.align		4
.L_203:
        /*0078*/ 	.byte	0x04, 0x17
        /*007a*/ 	.short	(.L_205 - .L_204)
.L_204:
        /*007c*/ 	.word	0x00000000
        /*0080*/ 	.short	0x0001
        /*0082*/ 	.short	0x0008
        /*0084*/ 	.byte	0x00, 0xf5, 0x21, 0x00


	//----- nvinfo : EIATTR_KPARAM_INFO
	.align		4
.L_205:
        /*0088*/ 	.byte	0x04, 0x17
        /*008a*/ 	.short	(.L_207 - .L_206)
.L_206:
        /*008c*/ 	.word	0x00000000
        /*0090*/ 	.short	0x0000
        /*0092*/ 	.short	0x0000
        /*0094*/ 	.byte	0x00, 0xf5, 0x21, 0x00


	//----- nvinfo : EIATTR_SPARSE_MMA_MASK
	.align		4
.L_207:
        /*0098*/ 	.byte	0x03, 0x50
        /*009a*/ 	.short	0x0000


	//----- nvinfo : EIATTR_MAXREG_COUNT
	.align		4
        /*009c*/ 	.byte	0x03, 0x1b
        /*009e*/ 	.short	0x00ff


	//----- nvinfo : EIATTR_NUM_BARRIERS
	.align		4
        /*00a0*/ 	.byte	0x02, 0x4c
        /*00a2*/ 	.byte	0x01
	.zero		1


	//----- nvinfo : EIATTR_MERCURY_ISA_VERSION
	.align		4
        /*00a4*/ 	.byte	0x03, 0x5f
        /*00a6*/ 	.short	0x0101


	//----- nvinfo : EIATTR_VRC_CTA_INIT_COUNT
	.align		4
        /*00a8*/ 	.byte	0x02, 0x4a
	.zero		1
	.zero		1


	//----- nvinfo : EIATTR_EXIT_INSTR_OFFSETS
	.align		4
        /*00ac*/ 	.byte	0x04, 0x1c
        /*00ae*/ 	.short	(.L_209 - .L_208)


	//   ....[0]....
.L_208:
        /*00b0*/ 	.word	0x00004420


	//   ....[1]....
        /*00b4*/ 	.word	0x00004600


	//   ....[2]....
        /*00b8*/ 	.word	0x00004a70


	//----- nvinfo : EIATTR_CRS_STACK_SIZE
	.align		4
.L_209:
        /*00bc*/ 	.byte	0x04, 0x1e
        /*00be*/ 	.short	(.L_211 - .L_210)
.L_210:
        /*00c0*/ 	.word	0x00000000


	//----- nvinfo : EIATTR_CBANK_PARAM_SIZE
	.align		4
.L_211:
        /*00c4*/ 	.byte	0x03, 0x19
        /*00c6*/ 	.short	0x0034


	//----- nvinfo : EIATTR_PARAM_CBANK
	.align		4
        /*00c8*/ 	.byte	0x04, 0x0a
        /*00ca*/ 	.short	(.L_213 - .L_212)
	.align		4
.L_212:
        /*00cc*/ 	.word	index@(.nv.constant0._Z28improve_group_coalesced_readPxS_S_S_jjjjj)
        /*00d0*/ 	.short	0x0380
        /*00d2*/ 	.short	0x0034


	//----- nvinfo : EIATTR_SW_WAR
	.align		4
.L_213:
        /*00d4*/ 	.byte	0x04, 0x36
        /*00d6*/ 	.short	(.L_215 - .L_214)
.L_214:
        /*00d8*/ 	.word	0x00000008
.L_215:


//--------------------- .nv.info._Z15improve_groupedPxS_S_S_jjjjj --------------------------
	.section	.nv.info._Z15improve_groupedPxS_S_S_jjjjj,"",@"SHT_CUDA_INFO"
	.sectionflags	@""
	.align	4


	//----- nvinfo : EIATTR_CUDA_API_VERSION
	.align		4
        /*0000*/ 	.byte	0x04, 0x37
        /*0002*/ 	.short	(.L_217 - .L_216)
.L_216:
        /*0004*/ 	.word	0x00000082


	//----- nvinfo : EIATTR_KPARAM_INFO
	.align		4
.L_217:
        /*0008*/ 	.byte	0x04, 0x17
        /*000a*/ 	.short	(.L_219 - .L_218)
.L_218:
        /*000c*/ 	.word	0x00000000
        /*0010*/ 	.short	0x0008
        /*0012*/ 	.short	0x0030
        /*0014*/ 	.byte	0x00, 0xf0, 0x11, 0x00


	//----- nvinfo : EIATTR_KPARAM_INFO
	.align		4
.L_219:
        /*0018*/ 	.byte	0x04, 0x17
        /*001a*/ 	.short	(.L_221 - .L_220)
.L_220:
        /*001c*/ 	.word	0x00000000
        /*0020*/ 	.short	0x0007
        /*0022*/ 	.short	0x002c
        /*0024*/ 	.byte	0x00, 0xf0, 0x11, 0x00


	//----- nvinfo : EIATTR_KPARAM_INFO
	.align		4
.L_221:
        /*0028*/ 	.byte	0x04, 0x17
        /*002a*/ 	.short	(.L_223 - .L_222)
.L_222:
        /*002c*/ 	.word	0x00000000
        /*0030*/ 	.short	0x0006
        /*0032*/ 	.short	0x0028
        /*0034*/ 	.byte	0x00, 0xf0, 0x11, 0x00


	//----- nvinfo : EIATTR_KPARAM_INFO
	.align		4
.L_223:
        /*0038*/ 	.byte	0x04, 0x17
        /*003a*/ 	.short	(.L_225 - .L_224)
.L_224:
        /*003c*/ 	.word	0x00000000
        /*0040*/ 	.short	0x0005
        /*0042*/ 	.short	0x0024
        /*0044*/ 	.byte	0x00, 0xf0, 0x11, 0x00


	//----- nvinfo : EIATTR_KPARAM_INFO
	.align		4
.L_225:
        /*0048*/ 	.byte	0x04, 0x17
        /*004a*/ 	.short	(.L_227 - .L_226)
.L_226:
        /*004c*/ 	.word	0x00000000
        /*0050*/ 	.short	0x0004
        /*0052*/ 	.short	0x0020
        /*0054*/ 	.byte	0x00, 0xf0, 0x11, 0x00


	//----- nvinfo : EIATTR_KPARAM_INFO
	.align		4
.L_227:
        /*0058*/ 	.byte	0x04, 0x17
        /*005a*/ 	.short	(.L_229 - .L_228)
.L_228:
        /*005c*/ 	.word	0x00000000
        /*0060*/ 	.short	0x0003
        /*0062*/ 	.short	0x0018
        /*0064*/ 	.byte	0x00, 0xf5, 0x21, 0x00


	//----- nvinfo : EIATTR_KPARAM_INFO
	.align		4
.L_229:
        /*0068*/ 	.byte	0x04, 0x17
        /*006a*/ 	.short	(.L_231 - .L_230)
.L_230:
        /*006c*/ 	.word	0x00000000
        /*0070*/ 	.short	0x0002
        /*0072*/ 	.short	0x0010
        /*0074*/ 	.byte	0x00, 0xf5, 0x21, 0x00


	//----- nvinfo : EIATTR_KPARAM_INFO
	.align		4
.L_231:
        /*0078*/ 	.byte	0x04, 0x17
        /*007a*/ 	.short	(.L_233 - .L_232)
.L_232:
        /*007c*/ 	.word	0x00000000
        /*0080*/ 	.short	0x0001
        /*0082*/ 	.short	0x0008
        /*0084*/ 	.byte	0x00, 0xf5, 0x21, 0x00


	//----- nvinfo : EIATTR_KPARAM_INFO
	.align		4
.L_233:
        /*0088*/ 	.byte	0x04, 0x17
        /*008a*/ 	.short	(.L_235 - .L_234)
.L_234:
        /*008c*/ 	.word	0x00000000
        /*0090*/ 	.short	0x0000
        /*0092*/ 	.short	0x0000
        /*0094*/ 	.byte	0x00, 0xf5, 0x21, 0x00


	//----- nvinfo : EIATTR_SPARSE_MMA_MASK
	.align		4
.L_235:
        /*0098*/ 	.byte	0x03, 0x50
        /*009a*/ 	.short	0x0000


	//----- nvinfo : EIATTR_MAXREG_COUNT
	.align		4
        /*009c*/ 	.byte	0x03, 0x1b
        /*009e*/ 	.short	0x00ff


	//----- nvinfo : EIATTR_NUM_BARRIERS
	.align		4
        /*00a0*/ 	.byte	0x02, 0x4c
        /*00a2*/ 	.byte	0x01
	.zero		1


	//----- nvinfo : EIATTR_MERCURY_ISA_VERSION
	.align		4
        /*00a4*/ 	.byte	0x03, 0x5f
        /*00a6*/ 	.short	0x0101


	//----- nvinfo : EIATTR_VRC_CTA_INIT_COUNT
	.align		4
        /*00a8*/ 	.byte	0x02, 0x4a
	.zero		1
	.zero		1


	//----- nvinfo : EIATTR_EXIT_INSTR_OFFSETS
	.align		4
        /*00ac*/ 	.byte	0x04, 0x1c
        /*00ae*/ 	.short	(.L_237 - .L_236)


	//   ....[0]....
.L_236:
        /*00b0*/ 	.word	0x00004300


	//   ....[1]....
        /*00b4*/ 	.word	0x000044e0


	//   ....[2]....
        /*00b8*/ 	.word	0x00004950


	//----- nvinfo : EIATTR_CRS_STACK_SIZE
	.align		4
.L_237:
        /*00bc*/ 	.byte	0x04, 0x1e
        /*00be*/ 	.short	(.L_239 - .L_238)
.L_238:
        /*00c0*/ 	.word	0x00000000


	//----- nvinfo : EIATTR_CBANK_PARAM_SIZE
	.align		4
.L_239:
        /*00c4*/ 	.byte	0x03, 0x19
        /*00c6*/ 	.short	0x0034


	//----- nvinfo : EIATTR_PARAM_CBANK
	.align		4
        /*00c8*/ 	.byte	0x04, 0x0a
        /*00ca*/ 	.short	(.L_241 - .L_240)
	.align		4
.L_240:
        /*00cc*/ 	.word	index@(.nv.constant0._Z15improve_groupedPxS_S_S_jjjjj)
        /*00d0*/ 	.short	0x0380
        /*00d2*/ 	.short	0x0034


	//----- nvinfo : EIATTR_SW_WAR
	.align		4
.L_241:
        /*00d4*/ 	.byte	0x04, 0x36
        /*00d6*/ 	.short	(.L_243 - .L_242)
.L_242:
        /*00d8*/ 	.word	0x00000008
.L_243:


//--------------------- .nv.info._Z23FIELD_radix_fft_revisedPxS_S_S_jjjj --------------------------
	.section	.nv.info._Z23FIELD_radix_fft_revisedPxS_S_S_jjjj,"",@"SHT_CUDA_INFO"
	.sectionflags	@""
	.align	4


	//----- nvinfo : EIATTR_CUDA_API_VERSION
	.align		4
        /*0000*/ 	.byte	0x04, 0x37
        /*0002*/ 	.short	(.L_245 - .L_244)
.L_244:
        /*0004*/ 	.word	0x00000082


	//----- nvinfo : EIATTR_KPARAM_INFO
	.align		4
.L_245:
        /*0008*/ 	.byte	0x04, 0x17
        /*000a*/ 	.short	(.L_247 - .L_246)
.L_246:
        /*000c*/ 	.word	0x00000000
        /*0010*/ 	.short	0x0007
        /*0012*/ 	.short	0x002c
        /*0014*/ 	.byte	0x00, 0xf0, 0x11, 0x00


	//----- nvinfo : EIATTR_KPARAM_INFO
	.align		4
.L_247:
        /*0018*/ 	.byte	0x04, 0x17
        /*001a*/ 	.short	(.L_249 - .L_248)
.L_248:
        /*001c*/ 	.word	0x00000000
        /*0020*/ 	.short	0x0006
        /*0022*/ 	.short	0x0028
        /*0024*/ 	.byte	0x00, 0xf0, 0x11, 0x00


	//----- nvinfo : EIATTR_KPARAM_INFO
	.align		4
.L_249:
        /*0028*/ 	.byte	0x04, 0x17
        /*002a*/ 	.short	(.L_251 - .L_250)
.L_250:
        /*002c*/ 	.word	0x00000000
        /*0030*/ 	.short	0x0005
        /*0032*/ 	.short	0x0024
        /*0034*/ 	.byte	0x00, 0xf0, 0x11, 0x00


	//----- nvinfo : EIATTR_KPARAM_INFO
	.align		4
.L_251:
        /*0038*/ 	.byte	0x04, 0x17
        /*003a*/ 	.short	(.L_253 - .L_252)
.L_252:
        /*003c*/ 	.word	0x00000000
        /*0040*/ 	.short	0x0004
        /*0042*/ 	.short	0x0020
        /*0044*/ 	.byte	0x00, 0xf0, 0x11, 0x00


	//----- nvinfo : EIATTR_KPARAM_INFO
	.align		4
.L_253:
        /*0048*/ 	.byte	0x04, 0x17
        /*004a*/ 	.short	(.L_255 - .L_254)
.L_254:
        /*004c*/ 	.word	0x00000000
        /*0050*/ 	.short	0x0003
        /*0052*/ 	.short	0x0018
        /*0054*/ 	.byte	0x00, 0xf5, 0x21, 0x00


	//----- nvinfo : EIATTR_KPARAM_INFO
	.align		4
.L_255:
        /*0058*/ 	.byte	0x04, 0x17
        /*005a*/ 	.short	(.L_257 - .L_256)
.L_256:
        /*005c*/ 	.word	0x00000000
        /*0060*/ 	.short	0x0002
        /*0062*/ 	.short	0x0010
        /*0064*/ 	.byte	0x00, 0xf5, 0x21, 0x00


	//----- nvinfo : EIATTR_KPARAM_INFO
	.align		4
.L_257:
        /*0068*/ 	.byte	0x04, 0x17
        /*006a*/ 	.short	(.L_259 - .L_258)
.L_258:
        /*006c*/ 	.word	0x00000000
        /*0070*/ 	.short	0x0001
        /*0072*/ 	.short	0x0008
        /*0074*/ 	.byte	0x00, 0xf5, 0x21, 0x00


	//----- nvinfo : EIATTR_KPARAM_INFO
	.align		4
.L_259:
        /*0078*/ 	.byte	0x04, 0x17
        /*007a*/ 	.short	(.L_261 - .L_260)
.L_260:
        /*007c*/ 	.word	0x00000000
        /*0080*/ 	.short	0x0000
        /*0082*/ 	.short	0x0000
        /*0084*/ 	.byte	0x00, 0xf5, 0x21, 0x00


	//----- nvinfo : EIATTR_SPARSE_MMA_MASK
	.align		4
.L_261:
        /*0088*/ 	.byte	0x03, 0x50
        /*008a*/ 	.short	0x0000


	//----- nvinfo : EIATTR_MAXREG_COUNT
	.align		4
        /*008c*/ 	.byte	0x03, 0x1b
        /*008e*/ 	.short	0x00ff


	//----- nvinfo : EIATTR_NUM_BARRIERS
	.align		4
        /*0090*/ 	.byte	0x02, 0x4c
        /*0092*/ 	.byte	0x01
	.zero		1


	//----- nvinfo : EIATTR_MERCURY_ISA_VERSION
	.align		4
        /*0094*/ 	.byte	0x03, 0x5f
        /*0096*/ 	.short	0x0101


	//----- nvinfo : EIATTR_VRC_CTA_INIT_COUNT
	.align		4
        /*0098*/ 	.byte	0x02, 0x4a
	.zero		1
	.zero		1


	//----- nvinfo : EIATTR_EXIT_INSTR_OFFSETS
	.align		4
        /*009c*/ 	.byte	0x04, 0x1c
        /*009e*/ 	.short	(.L_263 - .L_262)


	//   ....[0]....
.L_262:
        /*00a0*/ 	.word	0x00004c40


	//   ....[1]....
        /*00a4*/ 	.word	0x00004e20


	//   ....[2]....
        /*00a8*/ 	.word	0x00005f10


	//   ....[3]....
        /*00ac*/ 	.word	0x000061f0


	//----- nvinfo : EIATTR_CRS_STACK_SIZE
	.align		4
.L_263:
        /*00b0*/ 	.byte	0x04, 0x1e
        /*00b2*/ 	.short	(.L_265 - .L_264)
.L_264:
        /*00b4*/ 	.word	0x00000000


	//----- nvinfo : EIATTR_CBANK_PARAM_SIZE
	.align		4
.L_265:
        /*00b8*/ 	.byte	0x03, 0x19
        /*00ba*/ 	.short	0x0030


	//----- nvinfo : EIATTR_PARAM_CBANK
	.align		4
        /*00bc*/ 	.byte	0x04, 0x0a
        /*00be*/ 	.short	(.L_267 - .L_266)
	.align		4
.L_266:
        /*00c0*/ 	.word	index@(.nv.constant0._Z23FIELD_radix_fft_revisedPxS_S_S_jjjj)
        /*00c4*/ 	.short	0x0380
        /*00c6*/ 	.short	0x0030


	//----- nvinfo : EIATTR_SW_WAR
	.align		4
.L_267:
        /*00c8*/ 	.byte	0x04, 0x36
        /*00ca*/ 	.short	(.L_269 - .L_268)
.L_268:
        /*00cc*/ 	.word	0x00000008
.L_269:


//--------------------- .nv.info._Z15FIELD_radix_fftPxS_S_S_jjjj --------------------------
	.section	.nv.info._Z15FIELD_radix_fftPxS_S_S_jjjj,"",@"SHT_CUDA_INFO"
	.sectionflags	@""
	.align	4


	//----- nvinfo : EIATTR_CUDA_API_VERSION
	.align		4
        /*0000*/ 	.byte	0x04, 0x37
        /*0002*/ 	.short	(.L_271 - .L_270)
.L_270:
        /*0004*/ 	.word	0x00000082


	//----- nvinfo : EIATTR_KPARAM_INFO
	.align		4
.L_271:
        /*0008*/ 	.byte	0x04, 0x17
        /*000a*/ 	.short	(.L_273 - .L_272)
.L_272:
        /*000c*/ 	.word	0x00000000
        /*0010*/ 	.short	0x0007
        /*0012*/ 	.short	0x002c
        /*0014*/ 	.byte	0x00, 0xf0, 0x11, 0x00


	//----- nvinfo : EIATTR_KPARAM_INFO
	.align		4
.L_273:
        /*0018*/ 	.byte	0x04, 0x17
        /*001a*/ 	.short	(.L_275 - .L_274)
.L_274:
        /*001c*/ 	.word	0x00000000
        /*0020*/ 	.short	0x0006
        /*0022*/ 	.short	0x0028
        /*0024*/ 	.byte	0x00, 0xf0, 0x11, 0x00


	//----- nvinfo : EIATTR_KPARAM_INFO
	.align		4
.L_275:
        /*0028*/ 	.byte	0x04, 0x17
        /*002a*/ 	.short	(.L_277 - .L_276)
.L_276:
        /*002c*/ 	.word	0x00000000
        /*0030*/ 	.short	0x0005
        /*0032*/ 	.short	0x0024
        /*0034*/ 	.byte	0x00, 0xf0, 0x11, 0x00


	//----- nvinfo : EIATTR_KPARAM_INFO
	.align		4
.L_277:
        /*0038*/ 	.byte	0x04, 0x17
        /*003a*/ 	.short	(.L_279 - .L_278)
.L_278:
        /*003c*/ 	.word	0x00000000
        /*0040*/ 	.short	0x0004
        /*0042*/ 	.short	0x0020
        /*0044*/ 	.byte	0x00, 0xf0, 0x11, 0x00


	//----- nvinfo : EIATTR_KPARAM_INFO
	.align		4
.L_279:
        /*0048*/ 	.byte	0x04, 0x17
        /*004a*/ 	.short	(.L_281 - .L_280)
.L_280:
        /*004c*/ 	.word	0x00000000
        /*0050*/ 	.short	0x0003
        /*0052*/ 	.short	0x0018
        /*0054*/ 	.byte	0x00, 0xf5, 0x21, 0x00


	//----- nvinfo : EIATTR_KPARAM_INFO
	.align		4
.L_281:
        /*0058*/ 	.byte	0x04, 0x17
        /*005a*/ 	.short	(.L_283 - .L_282)
.L_282:
        /*005c*/ 	.word	0x00000000
        /*0060*/ 	.short	0x0002
        /*0062*/ 	.short	0x0010
        /*0064*/ 	.byte	0x00, 0xf5, 0x21, 0x00


	//----- nvinfo : EIATTR_KPARAM_INFO
	.align		4
.L_283:
        /*0068*/ 	.byte	0x04, 0x17
        /*006a*/ 	.short	(.L_285 - .L_284)
.L_284:
        /*006c*/ 	.word	0x00000000
        /*0070*/ 	.short	0x0001
        /*0072*/ 	.short	0x0008
        /*0074*/ 	.byte	0x00, 0xf5, 0x21, 0x00


	//----- nvinfo : EIATTR_KPARAM_INFO
	.align		4
.L_285:
        /*0078*/ 	.byte	0x04, 0x17
        /*007a*/ 	.short	(.L_287 - .L_286)
.L_286:
        /*007c*/ 	.word	0x00000000
        /*0080*/ 	.short	0x0000
        /*0082*/ 	.short	0x0000
        /*0084*/ 	.byte	0x00, 0xf5, 0x21, 0x00


	//----- nvinfo : EIATTR_SPARSE_MMA_MASK
	.align		4
.L_287:
        /*0088*/ 	.byte	0x03, 0x50
        /*008a*/ 	.short	0x0000


	//----- nvinfo : EIATTR_MAXREG_COUNT
	.align		4
        /*008c*/ 	.byte	0x03, 0x1b
        /*008e*/ 	.short	0x00ff


	//----- nvinfo : EIATTR_NUM_BARRIERS
	.align		4
        /*0090*/ 	.byte	0x02, 0x4c
        /*0092*/ 	.byte	0x01
	.zero		1


	//----- nvinfo : EIATTR_MERCURY_ISA_VERSION
	.align		4
        /*0094*/ 	.byte	0x03, 0x5f
        /*0096*/ 	.short	0x0101


	//----- nvinfo : EIATTR_VRC_CTA_INIT_COUNT
	.align		4
        /*0098*/ 	.byte	0x02, 0x4a
	.zero		1
	.zero		1


	//----- nvinfo : EIATTR_EXIT_INSTR_OFFSETS
	.align		4
        /*009c*/ 	.byte	0x04, 0x1c
        /*009e*/ 	.short	(.L_289 - .L_288)


	//   ....[0]....
.L_288:
        /*00a0*/ 	.word	0x000041d0


	//   ....[1]....
        /*00a4*/ 	.word	0x000043f0


	//   ....[2]....
        /*00a8*/ 	.word	0x00004890


	//----- nvinfo : EIATTR_CRS_STACK_SIZE
	.align		4
.L_289:
        /*00ac*/ 	.byte	0x04, 0x1e
        /*00ae*/ 	.short	(.L_291 - .L_290)
.L_290:
        /*00b0*/ 	.word	0x00000000


	//----- nvinfo : EIATTR_CBANK_PARAM_SIZE
	.align		4
.L_291:
        /*00b4*/ 	.byte	0x03, 0x19
        /*00b6*/ 	.short	0x0030


	//----- nvinfo : EIATTR_PARAM_CBANK
	.align		4
        /*00b8*/ 	.byte	0x04, 0x0a
        /*00ba*/ 	.short	(.L_293 - .L_292)
	.align		4
.L_292:
        /*00bc*/ 	.word	index@(.nv.constant0._Z15FIELD_radix_fftPxS_S_S_jjjj)
        /*00c0*/ 	.short	0x0380
        /*00c2*/ 	.short	0x0030


	//----- nvinfo : EIATTR_SW_WAR
	.align		4
.L_293:
        /*00c4*/ 	.byte	0x04, 0x36
        /*00c6*/ 	.short	(.L_295 - .L_294)
.L_294:
        /*00c8*/ 	.word	0x00000008
.L_295:


//--------------------- .nv.info._Z13naive_no_swapPxS_xS_j --------------------------
	.section	.nv.info._Z13naive_no_swapPxS_xS_j,"",@"SHT_CUDA_INFO"
	.sectionflags	@""
	.align	4


	//----- nvinfo : EIATTR_CUDA_API_VERSION
	.align		4
        /*0000*/ 	.byte	0x04, 0x37
        /*0002*/ 	.short	(.L_297 - .L_296)
.L_296:
        /*0004*/ 	.word	0x00000082


	//----- nvinfo : EIATTR_KPARAM_INFO
	.align		4
.L_297:
        /*0008*/ 	.byte	0x04, 0x17
        /*000a*/ 	.short	(.L_299 - .L_298)
.L_298:
        /*000c*/ 	.word	0x00000000
        /*0010*/ 	.short	0x0004
        /*0012*/ 	.short	0x0020
        /*0014*/ 	.byte	0x00, 0xf0, 0x11, 0x00


	//----- nvinfo : EIATTR_KPARAM_INFO
	.align		4
.L_299:
        /*0018*/ 	.byte	0x04, 0x17
        /*001a*/ 	.short	(.L_301 - .L_300)
.L_300:
        /*001c*/ 	.word	0x00000000
        /*0020*/ 	.short	0x0003
        /*0022*/ 	.short	0x0018
        /*0024*/ 	.byte	0x00, 0xf5, 0x21, 0x00


	//----- nvinfo : EIATTR_KPARAM_INFO
	.align		4
.L_301:
        /*0028*/ 	.byte	0x04, 0x17
        /*002a*/ 	.short	(.L_303 - .L_302)
.L_302:
        /*002c*/ 	.word	0x00000000
        /*0030*/ 	.short	0x0002
        /*0032*/ 	.short	0x0010
        /*0034*/ 	.byte	0x00, 0xf0, 0x21, 0x00


	//----- nvinfo : EIATTR_KPARAM_INFO
	.align		4
.L_303:
        /*0038*/ 	.byte	0x04, 0x17
        /*003a*/ 	.short	(.L_305 - .L_304)
.L_304:
        /*003c*/ 	.word	0x00000000
        /*0040*/ 	.short	0x0001
        /*0042*/ 	.short	0x0008
        /*0044*/ 	.byte	0x00, 0xf5, 0x21, 0x00


	//----- nvinfo : EIATTR_KPARAM_INFO
	.align		4
.L_305:
        /*0048*/ 	.byte	0x04, 0x17
        /*004a*/ 	.short	(.L_307 - .L_306)
.L_306:
        /*004c*/ 	.word	0x00000000
        /*0050*/ 	.short	0x0000
        /*0052*/ 	.short	0x0000
        /*0054*/ 	.byte	0x00, 0xf5, 0x21, 0x00


	//----- nvinfo : EIATTR_SPARSE_MMA_MASK
	.align		4
.L_307:
        /*0058*/ 	.byte	0x03, 0x50
        /*005a*/ 	.short	0x0000


	//----- nvinfo : EIATTR_MAXREG_COUNT
	.align		4
        /*005c*/ 	.byte	0x03, 0x1b
        /*005e*/ 	.short	0x00ff


	//----- nvinfo : EIATTR_MERCURY_ISA_VERSION
	.align		4
        /*0060*/ 	.byte	0x03, 0x5f
        /*0062*/ 	.short	0x0101


	//----- nvinfo : EIATTR_VRC_CTA_INIT_COUNT
	.align		4
        /*0064*/ 	.byte	0x02, 0x4a
	.zero		1
	.zero		1


	//----- nvinfo : EIATTR_EXIT_INSTR_OFFSETS
	.align		4
        /*0068*/ 	.byte	0x04, 0x1c
        /*006a*/ 	.short	(.L_309 - .L_308)


	//   ....[0]....
.L_308:
        /*006c*/ 	.word	0x000000c0


	//   ....[1]....
        /*0070*/ 	.word	0x00000680


	//----- nvinfo : EIATTR_CRS_STACK_SIZE
	.align		4
.L_309:
        /*0074*/ 	.byte	0x04, 0x1e
        /*0076*/ 	.short	(.L_311 - .L_310)
.L_310:
        /*0078*/ 	.word	0x00000000


	//----- nvinfo : EIATTR_CBANK_PARAM_SIZE
	.align		4
.L_311:
        /*007c*/ 	.byte	0x03, 0x19
        /*007e*/ 	.short	0x0024


	//----- nvinfo : EIATTR_PARAM_CBANK
	.align		4
        /*0080*/ 	.byte	0x04, 0x0a
        /*0082*/ 	.short	(.L_313 - .L_312)
	.align		4
.L_312:
        /*0084*/ 	.word	index@(.nv.constant0._Z13naive_no_swapPxS_xS_j)
        /*0088*/ 	.short	0x0380
        /*008a*/ 	.short	0x0024


	//----- nvinfo : EIATTR_SW_WAR
	.align		4
.L_313:
        /*008c*/ 	.byte	0x04, 0x36
        /*008e*/ 	.short	(.L_315 - .L_314)
.L_314:
        /*0090*/ 	.word	0x00000008
.L_315:


//--------------------- .nv.info._Z4GZKPPxiS_iiii --------------------------
	.section	.nv.info._Z4GZKPPxiS_iiii,"",@"SHT_CUDA_INFO"
	.sectionflags	@""
	.align	4


	//----- nvinfo : EIATTR_CUDA_API_VERSION
	.align		4
        /*0000*/ 	.byte	0x04, 0x37
        /*0002*/ 	.short	(.L_317 - .L_316)
.L_316:
        /*0004*/ 	.word	0x00000082


	//----- nvinfo : EIATTR_KPARAM_INFO
	.align		4
.L_317:
        /*0008*/ 	.byte	0x04, 0x17
        /*000a*/ 	.short	(.L_319 - .L_318)
.L_318:
        /*000c*/ 	.word	0x00000000
        /*0010*/ 	.short	0x0006
        /*0012*/ 	.short	0x0024
        /*0014*/ 	.byte	0x00, 0xf0, 0x11, 0x00


	//----- nvinfo : EIATTR_KPARAM_INFO
	.align		4
.L_319:
        /*0018*/ 	.byte	0x04, 0x17
        /*001a*/ 	.short	(.L_321 - .L_320)
.L_320:
        /*001c*/ 	.word	0x00000000
        /*0020*/ 	.short	0x0005
        /*0022*/ 	.short	0x0020
        /*0024*/ 	.byte	0x00, 0xf0, 0x11, 0x00


	//----- nvinfo : EIATTR_KPARAM_INFO
	.align		4
.L_321:
        /*0028*/ 	.byte	0x04, 0x17
        /*002a*/ 	.short	(.L_323 - .L_322)
.L_322:
        /*002c*/ 	.word	0x00000000
        /*0030*/ 	.short	0x0004
        /*0032*/ 	.short	0x001c
        /*0034*/ 	.byte	0x00, 0xf0, 0x11, 0x00


	//----- nvinfo : EIATTR_KPARAM_INFO
	.align		4
.L_323:
        /*0038*/ 	.byte	0x04, 0x17
        /*003a*/ 	.short	(.L_325 - .L_324)
.L_324:
        /*003c*/ 	.word	0x00000000
        /*0040*/ 	.short	0x0003
        /*0042*/ 	.short	0x0018
        /*0044*/ 	.byte	0x00, 0xf0, 0x11, 0x00


	//----- nvinfo : EIATTR_KPARAM_INFO
	.align		4
.L_325:
        /*0048*/ 	.byte	0x04, 0x17
        /*004a*/ 	.short	(.L_327 - .L_326)
.L_326:
        /*004c*/ 	.word	0x00000000
        /*0050*/ 	.short	0x0002
        /*0052*/ 	.short	0x0010
        /*0054*/ 	.byte	0x00, 0xf5, 0x21, 0x00


	//----- nvinfo : EIATTR_KPARAM_INFO
	.align		4
.L_327:
        /*0058*/ 	.byte	0x04, 0x17
        /*005a*/ 	.short	(.L_329 - .L_328)
.L_328:
        /*005c*/ 	.word	0x00000000
        /*0060*/ 	.short	0x0001
        /*0062*/ 	.short	0x0008
        /*0064*/ 	.byte	0x00, 0xf0, 0x11, 0x00


	//----- nvinfo : EIATTR_KPARAM_INFO
	.align		4
.L_329:
        /*0068*/ 	.byte	0x04, 0x17
        /*006a*/ 	.short	(.L_331 - .L_330)
.L_330:
        /*006c*/ 	.word	0x00000000
        /*0070*/ 	.short	0x0000
        /*0072*/ 	.short	0x0000
        /*0074*/ 	.byte	0x00, 0xf5, 0x21, 0x00


	//----- nvinfo : EIATTR_SPARSE_MMA_MASK
	.align		4
.L_331:
        /*0078*/ 	.byte	0x03, 0x50
        /*007a*/ 	.short	0x0000


	//----- nvinfo : EIATTR_MAXREG_COUNT
	.align		4
        /*007c*/ 	.byte	0x03, 0x1b
        /*007e*/ 	.short	0x00ff


	//----- nvinfo : EIATTR_NUM_BARRIERS
	.align		4
        /*0080*/ 	.byte	0x02, 0x4c
        /*0082*/ 	.byte	0x01
	.zero		1


	//----- nvinfo : EIATTR_MERCURY_ISA_VERSION
	.align		4
        /*0084*/ 	.byte	0x03, 0x5f
        /*0086*/ 	.short	0x0101


	//----- nvinfo : EIATTR_VRC_CTA_INIT_COUNT
	.align		4
        /*0088*/ 	.byte	0x02, 0x4a
	.zero		1
	.zero		1


	//----- nvinfo : EIATTR_EXIT_INSTR_OFFSETS
	.align		4
        /*008c*/ 	.byte	0x04, 0x1c
        /*008e*/ 	.short	(.L_333 - .L_332)


	//   ....[0]....
.L_332:
        /*0090*/ 	.word	0x00000340


	//   ....[1]....
        /*0094*/ 	.word	0x00001120


	//----- nvinfo : EIATTR_CBANK_PARAM_SIZE
	.align		4
.L_333:
        /*0098*/ 	.byte	0x03, 0x19
        /*009a*/ 	.short	0x0028


	//----- nvinfo : EIATTR_PARAM_CBANK
	.align		4
        /*009c*/ 	.byte	0x04, 0x0a
        /*009e*/ 	.short	(.L_335 - .L_334)
	.align		4
.L_334:
        /*00a0*/ 	.word	index@(.nv.constant0._Z4GZKPPxiS_iiii)
        /*00a4*/ 	.short	0x0380
        /*00a6*/ 	.short	0x0028


	//----- nvinfo : EIATTR_SW_WAR
	.align		4
.L_335:
        /*00a8*/ 	.byte	0x04, 0x36
        /*00aa*/ 	.short	(.L_337 - .L_336)
.L_336:
        /*00ac*/ 	.word	0x00000008
.L_337:


//--------------------- .nv.info._Z5naivePxxS_x   --------------------------
	.section	.nv.info._Z5naivePxxS_x,"",@"SHT_CUDA_INFO"
	.sectionflags	@""
	.align	4


	//----- nvinfo : EIATTR_CUDA_API_VERSION
	.align		4
        /*0000*/ 	.byte	0x04, 0x37
        /*0002*/ 	.short	(.L_339 - .L_338)
.L_338:
        /*0004*/ 	.word	0x00000082


	//----- nvinfo : EIATTR_KPARAM_INFO
	.align		4
.L_339:
        /*0008*/ 	.byte	0x04, 0x17
        /*000a*/ 	.short	(.L_341 - .L_340)
.L_340:
        /*000c*/ 	.word	0x00000000
        /*0010*/ 	.short	0x0003
        /*0012*/ 	.short	0x0018
        /*0014*/ 	.byte	0x00, 0xf0, 0x21, 0x00


	//----- nvinfo : EIATTR_KPARAM_INFO
	.align		4
.L_341:
        /*0018*/ 	.byte	0x04, 0x17
        /*001a*/ 	.short	(.L_343 - .L_342)
.L_342:
        /*001c*/ 	.word	0x00000000
        /*0020*/ 	.short	0x0002
        /*0022*/ 	.short	0x0010
        /*0024*/ 	.byte	0x00, 0xf5, 0x21, 0x00


	//----- nvinfo : EIATTR_KPARAM_INFO
	.align		4
.L_343:
        /*0028*/ 	.byte	0x04, 0x17
        /*002a*/ 	.short	(.L_345 - .L_344)
.L_344:
        /*002c*/ 	.word	0x00000000
        /*0030*/ 	.short	0x0001
        /*0032*/ 	.short	0x0008
        /*0034*/ 	.byte	0x00, 0xf0, 0x21, 0x00


	//----- nvinfo : EIATTR_KPARAM_INFO
	.align		4
.L_345:
        /*0038*/ 	.byte	0x04, 0x17
        /*003a*/ 	.short	(.L_347 - .L_346)
.L_346:
        /*003c*/ 	.word	0x00000000
        /*0040*/ 	.short	0x0000
        /*0042*/ 	.short	0x0000
        /*0044*/ 	.byte	0x00, 0xf5, 0x21, 0x00


	//----- nvinfo : EIATTR_SPARSE_MMA_MASK
	.align		4
.L_347:
        /*0048*/ 	.byte	0x03, 0x50
        /*004a*/ 	.short	0x0000


	//----- nvinfo : EIATTR_MAXREG_COUNT
	.align		4
        /*004c*/ 	.byte	0x03, 0x1b
        /*004e*/ 	.short	0x00ff


	//----- nvinfo : EIATTR_MERCURY_ISA_VERSION
	.align		4
        /*0050*/ 	.byte	0x03, 0x5f
        /*0052*/ 	.short	0x0101


	//----- nvinfo : EIATTR_VRC_CTA_INIT_COUNT
	.align		4
        /*0054*/ 	.byte	0x02, 0x4a
	.zero		1
	.zero		1


	//----- nvinfo : EIATTR_EXIT_INSTR_OFFSETS
	.align		4
        /*0058*/ 	.byte	0x04, 0x1c
        /*005a*/ 	.short	(.L_349 - .L_348)


	//   ....[0]....
.L_348:
        /*005c*/ 	.word	0x00000090


	//   ....[1]....
        /*0060*/ 	.word	0x00000990


	//----- nvinfo : EIATTR_CRS_STACK_SIZE
	.align		4
.L_349:
        /*0064*/ 	.byte	0x04, 0x1e
        /*0066*/ 	.short	(.L_351 - .L_350)
.L_350:
        /*0068*/ 	.word	0x00000000


	//----- nvinfo : EIATTR_CBANK_PARAM_SIZE
	.align		4
.L_351:
        /*006c*/ 	.byte	0x03, 0x19
        /*006e*/ 	.short	0x0020


	//----- nvinfo : EIATTR_PARAM_CBANK
	.align		4
        /*0070*/ 	.byte	0x04, 0x0a
        /*0072*/ 	.short	(.L_353 - .L_352)
	.align		4
.L_352:
        /*0074*/ 	.word	index@(.nv.constant0._Z5naivePxxS_x)
        /*0078*/ 	.short	0x0380
        /*007a*/ 	.short	0x0020


	//----- nvinfo : EIATTR_SW_WAR
	.align		4
.L_353:
        /*007c*/ 	.byte	0x04, 0x36
        /*007e*/ 	.short	(.L_355 - .L_354)
.L_354:
        /*0080*/ 	.word	0x00000008
.L_355:


//--------------------- .nv.info._Z9rearrangePxP9longlong2x --------------------------
	.section	.nv.info._Z9rearrangePxP9longlong2x,"",@"SHT_CUDA_INFO"
	.sectionflags	@""
	.align	4


	//----- nvinfo : EIATTR_CUDA_API_VERSION
	.align		4
        /*0000*/ 	.byte	0x04, 0x37
        /*0002*/ 	.short	(.L_357 - .L_356)
.L_356:
        /*0004*/ 	.word	0x00000082


	//----- nvinfo : EIATTR_KPARAM_INFO
	.align		4
.L_357:
        /*0008*/ 	.byte	0x04, 0x17
        /*000a*/ 	.short	(.L_359 - .L_358)
.L_358:
        /*000c*/ 	.word	0x00000000
        /*0010*/ 	.short	0x0002
        /*0012*/ 	.short	0x0010
        /*0014*/ 	.byte	0x00, 0xf0, 0x21, 0x00


	//----- nvinfo : EIATTR_KPARAM_INFO
	.align		4
.L_359:
        /*0018*/ 	.byte	0x04, 0x17
        /*001a*/ 	.short	(.L_361 - .L_360)
.L_360:
        /*001c*/ 	.word	0x00000000
        /*0020*/ 	.short	0x0001
        /*0022*/ 	.short	0x0008
        /*0024*/ 	.byte	0x00, 0xf5, 0x21, 0x00


	//----- nvinfo : EIATTR_KPARAM_INFO
	.align		4
.L_361:
        /*0028*/ 	.byte	0x04, 0x17
        /*002a*/ 	.short	(.L_363 - .L_362)
.L_362:
        /*002c*/ 	.word	0x00000000
        /*0030*/ 	.short	0x0000
        /*0032*/ 	.short	0x0000
        /*0034*/ 	.byte	0x00, 0xf5, 0x21, 0x00


	//----- nvinfo : EIATTR_SPARSE_MMA_MASK
	.align		4
.L_363:
        /*0038*/ 	.byte	0x03, 0x50
        /*003a*/ 	.short	0x0000


	//----- nvinfo : EIATTR_MAXREG_COUNT
	.align		4
        /*003c*/ 	.byte	0x03, 0x1b
        /*003e*/ 	.short	0x00ff


	//----- nvinfo : EIATTR_MERCURY_ISA_VERSION
	.align		4
        /*0040*/ 	.byte	0x03, 0x5f
        /*0042*/ 	.short	0x0101


	//----- nvinfo : EIATTR_VRC_CTA_INIT_COUNT
	.align		4
        /*0044*/ 	.byte	0x02, 0x4a
	.zero		1
	.zero		1


	//----- nvinfo : EIATTR_EXIT_INSTR_OFFSETS
	.align		4
        /*0048*/ 	.byte	0x04, 0x1c
        /*004a*/ 	.short	(.L_365 - .L_364)


	//   ....[0]....
.L_364:
        /*004c*/ 	.word	0x00000080


	//   ....[1]....
        /*0050*/ 	.word	0x00000160


	//----- nvinfo : EIATTR_CBANK_PARAM_SIZE
	.align		4
.L_365:
        /*0054*/ 	.byte	0x03, 0x19
        /*0056*/ 	.short	0x0018


	//----- nvinfo : EIATTR_PARAM_CBANK
	.align		4
        /*0058*/ 	.byte	0x04, 0x0a
        /*005a*/ 	.short	(.L_367 - .L_366)
	.align		4
.L_366:
        /*005c*/ 	.word	index@(.nv.constant0._Z9rearrangePxP9longlong2x)
        /*0060*/ 	.short	0x0380
        /*0062*/ 	.short	0x0018


	//----- nvinfo : EIATTR_SW_WAR
	.align		4
.L_367:
        /*0064*/ 	.byte	0x04, 0x36
        /*0066*/ 	.short	(.L_369 - .L_368)
.L_368:
        /*0068*/ 	.word	0x00000008
.L_369:


//--------------------- .nv.callgraph             --------------------------
	.section	.nv.callgraph,"",@"SHT_CUDA_CALLGRAPH"
	.align	4
	.sectionentsize	8
	.align		4
        /*0000*/ 	.word	0x00000000
	.align		4
        /*0004*/ 	.word	0xffffffff
	.align		4
        /*0008*/ 	.word	0x00000000
	.align		4
        /*000c*/ 	.word	0xfffffffe
	.align		4
        /*0010*/ 	.word	0x00000000
	.align		4
        /*0014*/ 	.word	0xfffffffd
	.align		4
        /*0018*/ 	.word	0x00000000
	.align		4
        /*001c*/ 	.word	0xfffffffc


//--------------------- .text._Z15SSIP_NTT_stage2PxS_S_jjjj --------------------------
	.section	.text._Z15SSIP_NTT_stage2PxS_S_jjjj,"ax",@progbits
	.align	128
        .global         _Z15SSIP_NTT_stage2PxS_S_jjjj
        .type           _Z15SSIP_NTT_stage2PxS_S_jjjj,@function
        .size           _Z15SSIP_NTT_stage2PxS_S_jjjj,(.L_x_311 - _Z15SSIP_NTT_stage2PxS_S_jjjj)
        .other          _Z15SSIP_NTT_stage2PxS_S_jjjj,@"STO_CUDA_ENTRY STV_DEFAULT"
_Z15SSIP_NTT_stage2PxS_S_jjjj:
.text._Z15SSIP_NTT_stage2PxS_S_jjjj:
[----:B------:R-:W-:Y:S01]  /*0000*/  LDC R1, c[0x0][0x37c] ;  /* 0x0000df00ff017b82 */ /* 0x000fe20000000800 */
[----:B------:R-:W0:Y:S01]  /*0010*/  LDCU.64 UR10, c[0x0][0x398] ;  /* 0x00007300ff0a77ac */ /* 0x000e220008000a00 */
[----:B------:R-:W1:Y:S06]  /*0020*/  S2R R0, SR_TID.X ;  /* 0x0000000000007919 */ /* 0x000e6c0000002100 */
[----:B------:R-:W2:Y:S01]  /*0030*/  S2UR UR13, SR_CTAID.X ;  /* 0x00000000000d79c3 */ /* 0x000ea20000002500 */
[----:B------:R-:W-:Y:S01]  /*0040*/  IMAD.MOV.U32 R2, RZ, RZ, -0x1 ;  /* 0xffffffffff027424 */ /* 0x000fe200078e00ff */
[----:B------:R-:W3:Y:S01]  /*0050*/  LDCU UR16, c[0x0][0x3a0] ;  /* 0x00007400ff1077ac */ /* 0x000ee20008000800 */
[----:B------:R-:W-:Y:S01]  /*0060*/  UMOV UR17, 0x1 ;  /* 0x0000000100117882 */ /* 0x000fe20000000000 */
[----:B------:R-:W4:Y:S04]  /*0070*/  LDCU.64 UR14, c[0x0][0x358] ;  /* 0x00006b00ff0e77ac */ /* 0x000f280008000a00 */
[----:B------:R-:W5:Y:S01]  /*0080*/  LDC.64 R16, c[0x0][0x380] ;  /* 0x0000e000ff107b82 */ /* 0x000f620000000a00 */
[----:B0-----:R-:W-:-:S04]  /*0090*/  ULOP3.LUT UR5, URZ, UR11, URZ, 0x33, !UPT ;  /* 0x0000000bff057292 */ /* 0x001fc8000f8e33ff */
[----:B------:R-:W-:Y:S02]  /*00a0*/  UIADD3 UR7, UPT, UPT, UR5, UR10, URZ ;  /* 0x0000000a05077290 */ /* 0x000fe4000fffe0ff */
[----:B---3--:R-:W-:Y:S02]  /*00b0*/  UIADD3 UR4, UPT, UPT, UR11, -UR16, URZ ;  /* 0x800000100b047290 */ /* 0x008fe4000fffe0ff */
[----:B------:R-:W-:Y:S02]  /*00c0*/  UIADD3 UR8, UPT, UPT, UR7, -UR16, URZ ;  /* 0x8000001007087290 */ /* 0x000fe4000fffe0ff */
[----:B------:R-:W-:Y:S02]  /*00d0*/  UIADD3 UR9, UPT, UPT, UR16, -0x1, URZ ;  /* 0xffffffff10097890 */ /* 0x000fe4000fffe0ff */
[----:B------:R-:W-:Y:S02]  /*00e0*/  UIADD3 UR6, UPT, UPT, UR16, -UR11, UR10 ;  /* 0x8000000b10067290 */ /* 0x000fe4000fffe00a */
[----:B------:R-:W-:Y:S01]  /*00f0*/  UIADD3 UR5, UPT, UPT, UR4, 0x1, URZ ;  /* 0x0000000104057890 */ /* 0x000fe2000fffe0ff */
[----:B------:R-:W-:Y:S01]  /*0100*/  SHF.L.U32 R2, R2, UR8, RZ ;  /* 0x0000000802027c19 */ /* 0x000fe200080006ff */
[----:B------:R-:W-:-:S02]  /*0110*/  USHF.L.U32 UR10, UR17, UR9, URZ ;  /* 0x00000009110a7299 */ /* 0x000fc400080006ff */
[----:B-1----:R-:W-:Y:S01]  /*0120*/  SHF.R.U32.HI R4, RZ, UR9, R0 ;  /* 0x00000009ff047c19 */ /* 0x002fe20008011600 */
[----:B------:R-:W-:Y:S01]  /*0130*/  USHF.L.U32 UR18, UR17, UR5, URZ ;  /* 0x0000000511127299 */ /* 0x000fe200080006ff */
[----:B--2---:R-:W-:Y:S01]  /*0140*/  LOP3.LUT R2, R2, UR13, RZ, 0xc, !PT ;  /* 0x0000000d02027c12 */ /* 0x004fe2000f8e0cff */
[----:B------:R-:W-:Y:S01]  /*0150*/  UIADD3 UR20, UPT, UPT, UR10, -0x1, URZ ;  /* 0xffffffff0a147890 */ /* 0x000fe2000fffe0ff */
[----:B------:R-:W-:Y:S01]  /*0160*/  SHF.L.U32 R4, R4, UR7, RZ ;  /* 0x0000000704047c19 */ /* 0x000fe200080006ff */
[----:B------:R-:W-:Y:S01]  /*0170*/  UIADD3 UR12, UPT, UPT, UR4, 0x2, URZ ;  /* 0x00000002040c7890 */ /* 0x000fe2000fffe0ff */
[----:B------:R-:W-:Y:S01]  /*0180*/  SHF.R.U32.HI R3, RZ, UR5, R2 ;  /* 0x00000005ff037c19 */ /* 0x000fe20008011602 */
[----:B------:R-:W-:Y:S02]  /*0190*/  USHF.R.U32.HI UR4, URZ, UR8, UR13 ;  /* 0x00000008ff047299 */ /* 0x000fe4000801160d */
[----:B------:R-:W-:Y:S01]  /*01a0*/  UIADD3 UR11, UPT, UPT, UR11, 0x1, URZ ;  /* 0x000000010b0b7890 */ /* 0x000fe2000fffe0ff */
[----:B------:R-:W-:Y:S01]  /*01b0*/  LOP3.LUT R5, R0, UR20, RZ, 0xc0, !PT ;  /* 0x0000001400057c12 */ /* 0x000fe2000f8ec0ff */
[----:B------:R-:W-:-:S02]  /*01c0*/  UIADD3 UR19, UPT, UPT, UR18, -0x1, URZ ;  /* 0xffffffff12137890 */ /* 0x000fc4000fffe0ff */
[----:B------:R-:W-:Y:S01]  /*01d0*/  ULEA UR8, UR16, UR8, 0x1 ;  /* 0x0000000810087291 */ /* 0x000fe2000f8e08ff */
[----:B------:R-:W-:Y:S01]  /*01e0*/  SHF.L.U32 R5, R5, UR12, RZ ;  /* 0x0000000c05057c19 */ /* 0x000fe200080006ff */
[----:B------:R-:W-:Y:S01]  /*01f0*/  UIADD3 UR6, UPT, UPT, UR6, -0x2, URZ ;  /* 0xfffffffe06067890 */ /* 0x000fe2000fffe0ff */
[----:B------:R-:W-:Y:S01]  /*0200*/  SHF.L.U32 R3, R3, UR11, RZ ;  /* 0x0000000b03037c19 */ /* 0x000fe200080006ff */
[----:B------:R-:W-:Y:S01]  /*0210*/  USHF.L.U32 UR4, UR4, UR8, URZ ;  /* 0x0000000804047299 */ /* 0x000fe200080006ff */
[----:B------:R-:W-:Y:S01]  /*0220*/  LOP3.LUT R2, R2, UR19, RZ, 0xc0, !PT ;  /* 0x0000001302027c12 */ /* 0x000fe2000f8ec0ff */
[----:B------:R-:W-:Y:S01]  /*0230*/  IMAD.IADD R5, R4, 0x1, R5 ;  /* 0x0000000104057824 */ /* 0x000fe200078e0205 */
[----:B------:R-:W-:-:S03]  /*0240*/  USHF.L.U32 UR6, UR17, UR6, URZ ;  /* 0x0000000611067299 */ /* 0x000fc600080006ff */
[----:B------:R-:W-:Y:S01]  /*0250*/  IADD3 R3, PT, PT, R2, UR4, R3 ;  /* 0x0000000402037c10 */ /* 0x000fe2000fffe003 */
[C---:B------:R-:W-:Y:S02]  /*0260*/  VIADD R7, R5.reuse, UR18 ;  /* 0x0000001205077c36 */ /* 0x040fe40008000000 */
[----:B------:R-:W-:Y:S02]  /*0270*/  VIADD R9, R5, UR6 ;  /* 0x0000000605097c36 */ /* 0x000fe40008000000 */
[----:B-----5:R-:W-:-:S04]  /*0280*/  IMAD.WIDE.U32 R16, R3, 0x8, R16 ;  /* 0x0000000803107825 */ /* 0x020fc800078e0010 */
[----:B------:R-:W-:Y:S02]  /*0290*/  VIADD R11, R7, UR6 ;  /* 0x00000006070b7c36 */ /* 0x000fe40008000000 */
[----:B------:R-:W-:-:S04]  /*02a0*/  IMAD.WIDE.U32 R2, R5, 0x8, R16 ;  /* 0x0000000805027825 */ /* 0x000fc800078e0010 */
[----:B------:R-:W-:-:S04]  /*02b0*/  IMAD.WIDE.U32 R4, R7, 0x8, R16 ;  /* 0x0000000807047825 */ /* 0x000fc800078e0010 */
[--C-:B------:R-:W-:Y:S02]  /*02c0*/  IMAD.WIDE.U32 R6, R9, 0x8, R16.reuse ;  /* 0x0000000809067825 */ /* 0x100fe400078e0010 */
[----:B----4-:R-:W2:Y:S02]  /*02d0*/  LDG.E.64 R8, desc[UR14][R2.64] ;  /* 0x0000000e02087981 */ /* 0x010ea4000c1e1b00 */
[----:B------:R-:W-:Y:S02]  /*02e0*/  IMAD.WIDE.U32 R16, R11, 0x8, R16 ;  /* 0x000000080b107825 */ /* 0x000fe400078e0010 */
[----:B------:R-:W2:Y:S04]  /*02f0*/  LDG.E.64 R10, desc[UR14][R4.64] ;  /* 0x0000000e040a7981 */ /* 0x000ea8000c1e1b00 */
[----:B------:R-:W3:Y:S04]  /*0300*/  LDG.E.64 R12, desc[UR14][R6.64] ;  /* 0x0000000e060c7981 */ /* 0x000ee8000c1e1b00 */
[----:B------:R-:W3:Y:S01]  /*0310*/  LDG.E.64 R14, desc[UR14][R16.64] ;  /* 0x0000000e100e7981 */ /* 0x000ee2000c1e1b00 */
[----:B------:R-:W0:Y:S01]  /*0320*/  S2UR UR6, SR_CgaCtaId ;  /* 0x00000000000679c3 */ /* 0x000e220000008800 */
[----:B------:R-:W1:Y:S07]  /*0330*/  LDCU UR7, c[0x0][0x360] ;  /* 0x00006c00ff0777ac */ /* 0x000e6e0008000800 */
[----:B------:R-:W4:Y:S01]  /*0340*/  LDC R18, c[0x0][0x360] ;  /* 0x0000d800ff127b82 */ /* 0x000f220000000800 */
[----:B------:R-:W-:-:S02]  /*0350*/  UMOV UR4, 0x400 ;  /* 0x0000040000047882 */ /* 0x000fc40000000000 */
[----:B0-----:R-:W-:-:S06]  /*0360*/  ULEA UR6, UR6, UR4, 0x18 ;  /* 0x0000000406067291 */ /* 0x001fcc000f8ec0ff */
[----:B------:R-:W-:-:S04]  /*0370*/  LEA R19, R0, UR6, 0x4 ;  /* 0x0000000600137c11 */ /* 0x000fc8000f8e20ff */
[----:B----4-:R-:W-:Y:S01]  /*0380*/  LEA R21, R18, R19, 0x4 ;  /* 0x0000001312157211 */ /* 0x010fe200078e20ff */
[----:B------:R-:W-:Y:S01]  /*0390*/  UISETP.NE.AND UP0, UPT, UR16, URZ, UPT ;  /* 0x000000ff1000728c */ /* 0x000fe2000bf05270 */
[----:B------:R-:W-:Y:S01]  /*03a0*/  IMAD.SHL.U32 R18, R0, 0x2, RZ ;  /* 0x0000000200127824 */ /* 0x000fe200078e00ff */
[----:B--2---:R0:W-:Y:S04]  /*03b0*/  STS.128 [R19], R8 ;  /* 0x0000000813007388 */ /* 0x0041e80000000c00 */
[----:B---3--:R0:W-:Y:S01]  /*03c0*/  STS.128 [R21], R12 ;  /* 0x0000000c15007388 */ /* 0x0081e20000000c00 */
[----:B------:R-:W-:Y:S06]  /*03d0*/  BAR.SYNC.DEFER_BLOCKING 0x0 ;  /* 0x0000000000007b1d */ /* 0x000fec0000010000 */
[----:B-1----:R-:W-:Y:S05]  /*03e0*/  BRA.U !UP0, `(.L_x_0) ;  /* 0x00000025080c7547 */ /* 0x002fea000b800000 */
[----:B------:R-:W1:Y:S01]  /*03f0*/  LDCU UR11, c[0x0][0x3a4] ;  /* 0x00007480ff0b77ac */ /* 0x000e620008000800 */
[----:B------:R-:W-:Y:S02]  /*0400*/  UISETP.NE.AND UP0, UPT, UR16, 0x1, UPT ;  /* 0x000000011000788c */ /* 0x000fe4000bf05270 */
[----:B------:R-:W-:Y:S01]  /*0410*/  USHF.L.U32 UR7, UR7, 0x1, URZ ;  /* 0x0000000107077899 */ /* 0x000fe200080006ff */
[----:B------:R-:W-:Y:S01]  /*0420*/  UMOV UR4, URZ ;  /* 0x000000ff00047c82 */ /* 0x000fe20008000000 */
[----:B-1----:R-:W-:-:S05]  /*0430*/  UIADD3 UR11, UPT, UPT, -UR16, UR11, URZ ;  /* 0x0000000b100b7290 */ /* 0x002fca000fffe1ff */
[----:B------:R-:W-:Y:S07]  /*0440*/  BRA.U !UP0, `(.L_x_1) ;  /* 0x0000001508fc7547 */ /* 0x000fee000b800000 */
[----:B------:R-:W-:Y:S01]  /*0450*/  ULOP3.LUT UR4, UR16, 0xfffffffe, URZ, 0xc0, !UPT ;  /* 0xfffffffe10047892 */ /* 0x000fe2000f8ec0ff */
[----:B------:R-:W-:-:S03]  /*0460*/  UMOV UR17, 0x1 ;  /* 0x0000000100117882 */ /* 0x000fc60000000000 */
[----:B------:R-:W-:-:S12]  /*0470*/  UIADD3 UR16, UPT, UPT, -UR4, URZ, URZ ;  /* 0x000000ff04107290 */ /* 0x000fd8000fffe1ff */
.L_x_10:
[----:B------:R-:W-:Y:S01]  /*0480*/  USHF.R.U32.HI UR12, URZ, UR9, UR7 ;  /* 0x00000009ff0c7299 */ /* 0x000fe20008011607 */
[----:B------:R-:W-:Y:S01]  /*0490*/  BSSY.RECONVERGENT B0, `(.L_x_2) ;  /* 0x0000098000007945 */ /* 0x000fe20003800200 */
[----:B------:R-:W-:Y:S02]  /*04a0*/  UIADD3 UR20, UPT, UPT, UR17, -0x1, URZ ;  /* 0xffffffff11147890 */ /* 0x000fe4000fffe0ff */
[----:B------:R-:W-:Y:S02]  /*04b0*/  USHF.R.U32.HI UR18, URZ, 0x1, UR12 ;  /* 0x00000001ff127899 */ /* 0x000fe4000801160c */
[----:B------:R-:W-:Y:S01]  /*04c0*/  USHF.R.U32.HI UR8, URZ, UR20, UR10 ;  /* 0x00000014ff087299 */ /* 0x000fe2000801160a */
[----:B0-----:R-:W-:Y:S01]  /*04d0*/  IMAD.U32 R26, RZ, RZ, UR12 ;  /* 0x0000000cff1a7e24 */ /* 0x001fe2000f8e00ff */
[----:B------:R-:W-:Y:S02]  /*04e0*/  UIADD3 UR16, UPT, UPT, UR16, 0x2, URZ ;  /* 0x0000000210107890 */ /* 0x000fe4000fffe0ff */
[----:B0-----:R-:W-:Y:S01]  /*04f0*/  IMAD R11, RZ, RZ, -UR18 ;  /* 0x80000012ff0b7e24 */ /* 0x001fe2000f8e02ff */
[----:B------:R-:W-:Y:S01]  /*0500*/  ISETP.NE.U32.AND P2, PT, RZ, UR18, PT ;  /* 0x00000012ff007c0c */ /* 0x000fe2000bf45070 */
[----:B------:R-:W-:Y:S01]  /*0510*/  UIADD3 UR19, UPT, UPT, UR8, -0x1, URZ ;  /* 0xffffffff08137890 */ /* 0x000fe2000fffe0ff */
[----:B------:R-:W0:Y:S01]  /*0520*/  I2F.U32.RP R10, UR18 ;  /* 0x00000012000a7d06 */ /* 0x000e220008209000 */
[----:B------:R-:W-:-:S07]  /*0530*/  UISETP.NE.AND UP0, UPT, UR16, URZ, UPT ;  /* 0x000000ff1000728c */ /* 0x000fce000bf05270 */
[----:B0-----:R-:W0:Y:S02]  /*0540*/  MUFU.RCP R10, R10 ;  /* 0x0000000a000a7308 */ /* 0x001e240000001000 */
[----:B01-3--:R-:W-:Y:S02]  /*0550*/  VIADD R8, R10, 0xffffffe ;  /* 0x0ffffffe0a087836 */ /* 0x00bfe40000000000 */
[----:B------:R-:W-:-:S04]  /*0560*/  IMAD.U32 R10, RZ, RZ, UR8 ;  /* 0x00000008ff0a7e24 */ /* 0x000fc8000f8e00ff */
[----:B------:R0:W1:Y:S02]  /*0570*/  F2I.FTZ.U32.TRUNC.NTZ R9, R8 ;  /* 0x0000000800097305 */ /* 0x000064000021f000 */
[----:B0-----:R-:W-:Y:S02]  /*0580*/  IMAD.MOV.U32 R8, RZ, RZ, RZ ;  /* 0x000000ffff087224 */ /* 0x001fe400078e00ff */
[----:B-1----:R-:W-:-:S04]  /*0590*/  IMAD R11, R11, R9, RZ ;  /* 0x000000090b0b7224 */ /* 0x002fc800078e02ff */
[----:B------:R-:W-:-:S06]  /*05a0*/  IMAD.HI.U32 R9, R9, R11, R8 ;  /* 0x0000000b09097227 */ /* 0x000fcc00078e0008 */
[----:B------:R-:W-:-:S04]  /*05b0*/  IMAD.HI.U32 R11, R9, R0, RZ ;  /* 0x00000000090b7227 */ /* 0x000fc800078e00ff */
[----:B------:R-:W-:-:S04]  /*05c0*/  IMAD.MOV R9, RZ, RZ, -R11 ;  /* 0x000000ffff097224 */ /* 0x000fc800078e0a0b */
[----:B------:R-:W-:-:S05]  /*05d0*/  IMAD R9, R9, UR18, R0 ;  /* 0x0000001209097c24 */ /* 0x000fca000f8e0200 */
[----:B------:R-:W-:-:S13]  /*05e0*/  ISETP.GE.U32.AND P0, PT, R9, UR18, PT ;  /* 0x0000001209007c0c */ /* 0x000fda000bf06070 */
[----:B------:R-:W-:Y:S01]  /*05f0*/  @P0 IADD3 R9, PT, PT, R9, -UR18, RZ ;  /* 0x8000001209090c10 */ /* 0x000fe2000fffe0ff */
[----:B------:R-:W-:-:S03]  /*0600*/  @P0 VIADD R11, R11, 0x1 ;  /* 0x000000010b0b0836 */ /* 0x000fc60000000000 */
[----:B------:R-:W-:Y:S02]  /*0610*/  ISETP.GE.U32.AND P1, PT, R9, UR18, PT ;  /* 0x0000001209007c0c */ /* 0x000fe4000bf26070 */
[----:B------:R-:W-:-:S05]  /*0620*/  LOP3.LUT P0, R9, RZ, UR19, R0, 0x88, !PT ;  /* 0x00000013ff097c12 */ /* 0x000fca000f808800 */
[----:B------:R-:W-:-:S06]  /*0630*/  IMAD.IADD R8, R18, 0x1, -R9 ;  /* 0x0000000112087824 */ /* 0x000fcc00078e0a09 */
[----:B------:R-:W-:Y:S01]  /*0640*/  @P1 VIADD R11, R11, 0x1 ;  /* 0x000000010b0b1836 */ /* 0x000fe20000000000 */
[----:B------:R-:W-:-:S05]  /*0650*/  @!P2 LOP3.LUT R11, RZ, UR18, RZ, 0x33, !PT ;  /* 0x00000012ff0bac12 */ /* 0x000fca000f8e33ff */
[----:B------:R-:W-:-:S05]  /*0660*/  IMAD R8, R11, UR12, R8 ;  /* 0x0000000c0b087c24 */ /* 0x000fca000f8e0208 */
[----:B------:R-:W-:-:S05]  /*0670*/  LEA R27, R8, UR6, 0x3 ;  /* 0x00000006081b7c11 */ /* 0x000fca000f8e18ff */
[--C-:B------:R-:W-:Y:S01]  /*0680*/  IMAD R8, R10, 0x8, R27.reuse ;  /* 0x000000080a087824 */ /* 0x100fe200078e021b */
[----:B------:R-:W-:Y:S01]  /*0690*/  LDS.64 R24, [R27] ;  /* 0x000000001b187984 */ /* 0x000fe20000000a00 */
[----:B------:R-:W-:-:S03]  /*06a0*/  IMAD R26, R26, 0x8, R27 ;  /* 0x000000081a1a7824 */ /* 0x000fc600078e021b */
[----:B------:R-:W0:Y:S02]  /*06b0*/  LDS.64 R10, [R8] ;  /* 0x00000000080a7984 */ /* 0x000e240000000a00 */
[C---:B0-----:R-:W-:Y:S02]  /*06c0*/  IADD3 R12, P1, PT, R24.reuse, R10, RZ ;  /* 0x0000000a180c7210 */ /* 0x041fe40007f3e0ff */
[----:B------:R-:W-:Y:S02]  /*06d0*/  IADD3 R10, P2, P3, R24, 0x1c000001, -R10 ;  /* 0x1c000001180a7810 */ /* 0x000fe40007b5e80a */
[C---:B------:R-:W-:Y:S01]  /*06e0*/  IADD3.X R13, PT, PT, R25.reuse, R11, RZ, P1, !PT ;  /* 0x0000000b190d7210 */ /* 0x040fe20000ffe4ff */
[----:B--2---:R-:W-:Y:S01]  /*06f0*/  IMAD.WIDE.U32 R22, R12, -0x7829cba9, RZ ;  /* 0x87d634570c167825 */ /* 0x004fe200078e00ff */
[----:B------:R-:W-:Y:S02]  /*0700*/  IADD3.X R11, PT, PT, R25, RZ, ~R11, P2, P3 ;  /* 0x000000ff190b7210 */ /* 0x000fe400017e6c0b */
[C---:B------:R-:W-:Y:S01]  /*0710*/  ISETP.LT.AND P2, PT, R13.reuse, RZ, PT ;  /* 0x000000ff0d00720c */ /* 0x040fe20003f41270 */
[----:B------:R-:W-:-:S04]  /*0720*/  IMAD.WIDE.U32 R14, R13, -0x7829cba9, RZ ;  /* 0x87d634570d0e7825 */ /* 0x000fc800078e00ff */
[----:B------:R-:W-:-:S04]  /*0730*/  IMAD.WIDE.U32 R14, P1, R12, 0x49249246, R14 ;  /* 0x492492460c0e7825 */ /* 0x000fc8000782000e */
[----:B------:R-:W-:Y:S01]  /*0740*/  IMAD.X R21, RZ, RZ, RZ, P1 ;  /* 0x000000ffff157224 */ /* 0x000fe200008e06ff */
[----:B------:R-:W-:Y:S01]  /*0750*/  IADD3 RZ, P1, PT, R23, R14, RZ ;  /* 0x0000000e17ff7210 */ /* 0x000fe20007f3e0ff */
[----:B------:R-:W-:Y:S02]  /*0760*/  IMAD.MOV.U32 R20, RZ, RZ, R15 ;  /* 0x000000ffff147224 */ /* 0x000fe400078e000f */
[----:B------:R-:W-:-:S04]  /*0770*/  IMAD.WIDE.U32 R22, R10, -0x7829cba9, RZ ;  /* 0x87d634570a167825 */ /* 0x000fc800078e00ff */
[----:B------:R-:W-:-:S04]  /*0780*/  IMAD.WIDE.U32.X R14, R13, 0x49249246, R20, P1 ;  /* 0x492492460d0e7825 */ /* 0x000fc800008e0414 */
[----:B------:R-:W-:Y:S01]  /*0790*/  IMAD.WIDE.U32 R20, R11, -0x7829cba9, RZ ;  /* 0x87d634570b147825 */ /* 0x000fe200078e00ff */
[----:B------:R-:W-:-:S04]  /*07a0*/  IADD3 R19, P1, PT, R14, 0x7829cba9, RZ ;  /* 0x7829cba90e137810 */ /* 0x000fc80007f3e0ff */
[----:B------:R-:W-:Y:S01]  /*07b0*/  IADD3.X R25, PT, PT, R15, -0x49249247, RZ, P1, !PT ;  /* 0xb6db6db90f197810 */ /* 0x000fe20000ffe4ff */
[----:B------:R-:W-:Y:S01]  /*07c0*/  IMAD.WIDE.U32 R20, P3, R10, 0x49249246, R20 ;  /* 0x492492460a147825 */ /* 0x000fe20007860014 */
[----:B------:R-:W-:Y:S02]  /*07d0*/  SEL R14, R19, R14, P2 ;  /* 0x0000000e130e7207 */ /* 0x000fe40001000000 */
[----:B------:R-:W-:Y:S01]  /*07e0*/  SEL R19, R25, R15, P2 ;  /* 0x0000000f19137207 */ /* 0x000fe20001000000 */
[----:B------:R-:W-:Y:S01]  /*07f0*/  IMAD.X R15, RZ, RZ, RZ, P3 ;  /* 0x000000ffff0f7224 */ /* 0x000fe200018e06ff */
[----:B------:R-:W-:Y:S02]  /*0800*/  IADD3 RZ, P2, PT, R23, R20, RZ ;  /* 0x0000001417ff7210 */ /* 0x000fe40007f5e0ff */
[----:B------:R-:W-:Y:S01]  /*0810*/  SHF.R.S64 R20, R14, 0x1b, R19 ;  /* 0x0000001b0e147819 */ /* 0x000fe20000001013 */
[----:B------:R-:W-:Y:S01]  /*0820*/  IMAD.MOV.U32 R14, RZ, RZ, R21 ;  /* 0x000000ffff0e7224 */ /* 0x000fe200078e0015 */
[----:B------:R-:W-:-:S02]  /*0830*/  MOV R23, UR8 ;  /* 0x0000000800177c02 */ /* 0x000fc40008000f00 */
[----:B------:R-:W-:Y:S01]  /*0840*/  LEA.HI R21, P1, R19, R20, RZ, 0x1 ;  /* 0x0000001413157211 */ /* 0x000fe200078308ff */
[C---:B------:R-:W-:Y:S01]  /*0850*/  IMAD.WIDE.U32.X R14, R11.reuse, 0x49249246, R14, P2 ;  /* 0x492492460b0e7825 */ /* 0x040fe200010e040e */
[----:B------:R-:W-:Y:S02]  /*0860*/  ISETP.LT.AND P2, PT, R11, RZ, PT ;  /* 0x000000ff0b00720c */ /* 0x000fe40003f41270 */
[----:B------:R-:W-:Y:S01]  /*0870*/  LEA.HI.X.SX32 R19, R19, RZ, 0x5, P1 ;  /* 0x000000ff13137211 */ /* 0x000fe200008f2eff */
[----:B------:R-:W-:Y:S01]  /*0880*/  IMAD.WIDE.U32 R12, R21, -0x1c000001, R12 ;  /* 0xe3ffffff150c7825 */ /* 0x000fe200078e000c */
[----:B------:R-:W-:-:S03]  /*0890*/  IADD3 R25, P1, PT, R14, 0x7829cba9, RZ ;  /* 0x7829cba90e197810 */ /* 0x000fc60007f3e0ff */
[----:B------:R-:W-:Y:S01]  /*08a0*/  IMAD R20, R19, -0x1c000001, RZ ;  /* 0xe3ffffff13147824 */ /* 0x000fe200078e02ff */
[----:B------:R-:W-:Y:S01]  /*08b0*/  SEL R14, R25, R14, P2 ;  /* 0x0000000e190e7207 */ /* 0x000fe20001000000 */
[----:B------:R-:W-:Y:S01]  /*08c0*/  IMAD R19, R23, 0x8, R26 ;  /* 0x0000000817137824 */ /* 0x000fe200078e021a */
[----:B------:R-:W-:Y:S01]  /*08d0*/  LDS.64 R24, [R26] ;  /* 0x000000001a187984 */ /* 0x000fe20000000a00 */
[----:B------:R-:W-:Y:S02]  /*08e0*/  IADD3.X R29, PT, PT, R15, -0x49249247, RZ, P1, !PT ;  /* 0xb6db6db90f1d7810 */ /* 0x000fe40000ffe4ff */
[----:B------:R-:W-:Y:S02]  /*08f0*/  IADD3 R13, PT, PT, R13, -R21, R20 ;  /* 0x800000150d0d7210 */ /* 0x000fe40007ffe014 */
[----:B------:R-:W0:Y:S01]  /*0900*/  LDS.64 R20, [R19] ;  /* 0x0000000013147984 */ /* 0x000e220000000a00 */
[----:B------:R-:W-:-:S03]  /*0910*/  SEL R15, R29, R15, P2 ;  /* 0x0000000f1d0f7207 */ /* 0x000fc60001000000 */
[----:B------:R1:W-:Y:S01]  /*0920*/  STS.64 [R27], R12 ;  /* 0x0000000c1b007388 */ /* 0x0003e20000000a00 */
[----:B------:R-:W-:-:S04]  /*0930*/  SHF.R.S64 R14, R14, 0x1b, R15 ;  /* 0x0000001b0e0e7819 */ /* 0x000fc8000000100f */
[----:B------:R-:W-:-:S04]  /*0940*/  LEA.HI R23, P2, R15, R14, RZ, 0x1 ;  /* 0x0000000e0f177211 */ /* 0x000fc800078508ff */
[----:B------:R-:W-:Y:S01]  /*0950*/  LEA.HI.X.SX32 R22, R15, RZ, 0x5, P2 ;  /* 0x000000ff0f167211 */ /* 0x000fe200010f2eff */
[----:B------:R-:W-:-:S04]  /*0960*/  IMAD.WIDE.U32 R10, R23, -0x1c000001, R10 ;  /* 0xe3ffffff170a7825 */ /* 0x000fc800078e000a */
[----:B------:R-:W-:-:S05]  /*0970*/  IMAD R22, R22, -0x1c000001, RZ ;  /* 0xe3ffffff16167824 */ /* 0x000fca00078e02ff */
[----:B-1----:R-:W-:Y:S02]  /*0980*/  IADD3 R13, PT, PT, R11, -R23, R22 ;  /* 0x800000170b0d7210 */ /* 0x002fe40007ffe016 */
[----:B0-----:R-:W-:-:S05]  /*0990*/  IADD3 R14, P1, PT, R24, R20, RZ ;  /* 0x00000014180e7210 */ /* 0x001fca0007f3e0ff */
[----:B------:R-:W-:Y:S02]  /*09a0*/  IMAD.X R15, R25, 0x1, R21, P1 ;  /* 0x00000001190f7824 */ /* 0x000fe400008e0615 */
[----:B------:R-:W-:-:S04]  /*09b0*/  IMAD.WIDE.U32 R22, R14, -0x7829cba9, RZ ;  /* 0x87d634570e167825 */ /* 0x000fc800078e00ff */
[----:B------:R-:W-:-:S04]  /*09c0*/  IMAD.WIDE.U32 R28, R15, -0x7829cba9, RZ ;  /* 0x87d634570f1c7825 */ /* 0x000fc800078e00ff */
[----:B------:R-:W-:-:S04]  /*09d0*/  IMAD.WIDE.U32 R28, P1, R14, 0x49249246, R28 ;  /* 0x492492460e1c7825 */ /* 0x000fc8000782001c */
[----:B------:R-:W-:Y:S01]  /*09e0*/  IMAD.MOV.U32 R22, RZ, RZ, R29 ;  /* 0x000000ffff167224 */ /* 0x000fe200078e001d */
[----:B------:R-:W-:Y:S01]  /*09f0*/  IADD3 RZ, P2, PT, R23, R28, RZ ;  /* 0x0000001c17ff7210 */ /* 0x000fe20007f5e0ff */
[----:B------:R-:W-:-:S04]  /*0a00*/  IMAD.X R23, RZ, RZ, RZ, P1 ;  /* 0x000000ffff177224 */ /* 0x000fc800008e06ff */
[----:B------:R-:W-:Y:S01]  /*0a10*/  IMAD.WIDE.U32.X R22, R15, 0x49249246, R22, P2 ;  /* 0x492492460f167825 */ /* 0x000fe200010e0416 */
[----:B------:R-:W-:-:S04]  /*0a20*/  IADD3 R20, P1, P2, R24, 0x1c000001, -R20 ;  /* 0x1c00000118147810 */ /* 0x000fc80007a3e814 */
[----:B------:R-:W-:Y:S02]  /*0a30*/  IADD3.X R21, PT, PT, R25, RZ, ~R21, P1, P2 ;  /* 0x000000ff19157210 */ /* 0x000fe40000fe4c15 */
[----:B------:R-:W-:Y:S02]  /*0a40*/  IADD3 R25, P1, PT, R22, 0x7829cba9, RZ ;  /* 0x7829cba916197810 */ /* 0x000fe40007f3e0ff */
[----:B------:R-:W-:Y:S02]  /*0a50*/  ISETP.LT.AND P2, PT, R15, RZ, PT ;  /* 0x000000ff0f00720c */ /* 0x000fe40003f41270 */
[----:B------:R-:W-:Y:S02]  /*0a60*/  IADD3.X R27, PT, PT, R23, -0x49249247, RZ, P1, !PT ;  /* 0xb6db6db9171b7810 */ /* 0x000fe40000ffe4ff */
[----:B------:R-:W-:Y:S01]  /*0a70*/  SEL R12, R25, R22, P2 ;  /* 0x00000016190c7207 */ /* 0x000fe20001000000 */
[----:B------:R-:W-:Y:S01]  /*0a80*/  IMAD.WIDE.U32 R24, R20, -0x7829cba9, RZ ;  /* 0x87d6345714187825 */ /* 0x000fe200078e00ff */
[----:B------:R-:W-:-:S03]  /*0a90*/  SEL R27, R27, R23, P2 ;  /* 0x000000171b1b7207 */ /* 0x000fc60001000000 */
[----:B------:R-:W-:Y:S01]  /*0aa0*/  IMAD.WIDE.U32 R22, R21, -0x7829cba9, RZ ;  /* 0x87d6345715167825 */ /* 0x000fe200078e00ff */
[----:B------:R-:W-:-:S03]  /*0ab0*/  SHF.R.S64 R12, R12, 0x1b, R27 ;  /* 0x0000001b0c0c7819 */ /* 0x000fc6000000101b */
[----:B------:R-:W-:-:S04]  /*0ac0*/  IMAD.WIDE.U32 R22, P1, R20, 0x49249246, R22 ;  /* 0x4924924614167825 */ /* 0x000fc80007820016 */
[----:B------:R-:W-:Y:S01]  /*0ad0*/  IMAD.MOV.U32 R24, RZ, RZ, R23 ;  /* 0x000000ffff187224 */ /* 0x000fe200078e0017 */
[----:B------:R-:W-:Y:S02]  /*0ae0*/  IADD3 RZ, P2, PT, R25, R22, RZ ;  /* 0x0000001619ff7210 */ /* 0x000fe40007f5e0ff */
[----:B------:R-:W-:-:S03]  /*0af0*/  IADD3.X R25, PT, PT, RZ, RZ, RZ, P1, !PT ;  /* 0x000000ffff197210 */ /* 0x000fc60000ffe4ff */
[C---:B------:R-:W-:Y:S01]  /*0b00*/  IMAD.WIDE.U32.X R24, R21.reuse, 0x49249246, R24, P2 ;  /* 0x4924924615187825 */ /* 0x040fe200010e0418 */
[----:B------:R-:W-:Y:S02]  /*0b10*/  ISETP.LT.AND P2, PT, R21, RZ, PT ;  /* 0x000000ff1500720c */ /* 0x000fe40003f41270 */
[----:B------:R-:W-:-:S04]  /*0b20*/  IADD3 R23, P1, PT, R24, 0x7829cba9, RZ ;  /* 0x7829cba918177810 */ /* 0x000fc80007f3e0ff */
[----:B------:R-:W-:Y:S02]  /*0b30*/  IADD3.X R29, PT, PT, R25, -0x49249247, RZ, P1, !PT ;  /* 0xb6db6db9191d7810 */ /* 0x000fe40000ffe4ff */
[----:B------:R-:W-:Y:S02]  /*0b40*/  SEL R23, R23, R24, P2 ;  /* 0x0000001817177207 */ /* 0x000fe40001000000 */
[----:B------:R-:W-:Y:S02]  /*0b50*/  SEL R24, R29, R25, P2 ;  /* 0x000000191d187207 */ /* 0x000fe40001000000 */
[----:B------:R-:W-:Y:S01]  /*0b60*/  LEA.HI R25, P1, R27, R12, RZ, 0x1 ;  /* 0x0000000c1b197211 */ /* 0x000fe200078308ff */
[----:B------:R-:W-:Y:S01]  /*0b70*/  IMAD.MOV.U32 R12, RZ, RZ, R10 ;  /* 0x000000ffff0c7224 */ /* 0x000fe200078e000a */
[----:B------:R-:W-:Y:S02]  /*0b80*/  SHF.R.S64 R23, R23, 0x1b, R24 ;  /* 0x0000001b17177819 */ /* 0x000fe40000001018 */
[----:B------:R-:W-:Y:S01]  /*0b90*/  LEA.HI.X.SX32 R27, R27, RZ, 0x5, P1 ;  /* 0x000000ff1b1b7211 */ /* 0x000fe200008f2eff */
[----:B------:R-:W-:Y:S01]  /*0ba0*/  IMAD.WIDE.U32 R14, R25, -0x1c000001, R14 ;  /* 0xe3ffffff190e7825 */ /* 0x000fe200078e000e */
[----:B------:R-:W-:-:S03]  /*0bb0*/  LEA.HI R23, P1, R24, R23, RZ, 0x1 ;  /* 0x0000001718177211 */ /* 0x000fc600078308ff */
[----:B------:R-:W-:Y:S01]  /*0bc0*/  IMAD R27, R27, -0x1c000001, RZ ;  /* 0xe3ffffff1b1b7824 */ /* 0x000fe200078e02ff */
[----:B------:R-:W-:Y:S01]  /*0bd0*/  LEA.HI.X.SX32 R24, R24, RZ, 0x5, P1 ;  /* 0x000000ff18187211 */ /* 0x000fe200008f2eff */
[----:B------:R-:W-:-:S03]  /*0be0*/  IMAD.WIDE.U32 R20, R23, -0x1c000001, R20 ;  /* 0xe3ffffff17147825 */ /* 0x000fc600078e0014 */
[----:B------:R-:W-:Y:S01]  /*0bf0*/  IADD3 R15, PT, PT, R15, -R25, R27 ;  /* 0x800000190f0f7210 */ /* 0x000fe20007ffe01b */
[----:B------:R-:W-:-:S04]  /*0c00*/  IMAD R24, R24, -0x1c000001, RZ ;  /* 0xe3ffffff18187824 */ /* 0x000fc800078e02ff */
[----:B------:R0:W-:Y:S01]  /*0c10*/  STS.64 [R26], R14 ;  /* 0x0000000e1a007388 */ /* 0x0001e20000000a00 */
[----:B------:R-:W-:-:S03]  /*0c20*/  IADD3 R23, PT, PT, R21, -R23, R24 ;  /* 0x8000001715177210 */ /* 0x000fc60007ffe018 */
[----:B------:R0:W-:Y:S01]  /*0c30*/  STS.64 [R8], R12 ;  /* 0x0000000c08007388 */ /* 0x0001e20000000a00 */
[----:B------:R-:W-:Y:S05]  /*0c40*/  @!P0 BRA `(.L_x_3) ;  /* 0x0000000000708947 */ /* 0x000fea0003800000 */
[----:B0-----:R-:W0:Y:S01]  /*0c50*/  LDC.64 R14, c[0x0][0x388] ;  /* 0x0000e200ff0e7b82 */ /* 0x001e220000000a00 */
[----:B------:R-:W-:-:S04]  /*0c60*/  SHF.L.U32 R11, R9, UR20, RZ ;  /* 0x00000014090b7c19 */ /* 0x000fc800080006ff */
[----:B------:R-:W-:-:S05]  /*0c70*/  SHF.L.U32 R11, R11, UR11, RZ ;  /* 0x0000000b0b0b7c19 */ /* 0x000fca00080006ff */
[----:B0-----:R-:W-:-:S05]  /*0c80*/  IMAD.WIDE.U32 R26, R11, 0x8, R14 ;  /* 0x000000080b1a7825 */ /* 0x001fca00078e000e */
[----:B------:R-:W2:Y:S02]  /*0c90*/  LDG.E.64 R14, desc[UR14][R26.64] ;  /* 0x0000000e1a0e7981 */ /* 0x000ea4000c1e1b00 */
[-C--:B--2---:R-:W-:Y:S02]  /*0ca0*/  IMAD R11, R13, R14.reuse, RZ ;  /* 0x0000000e0d0b7224 */ /* 0x084fe400078e02ff */
[----:B------:R-:W-:-:S04]  /*0cb0*/  IMAD.WIDE.U32 R12, R10, R14, RZ ;  /* 0x0000000e0a0c7225 */ /* 0x000fc800078e00ff */
[----:B------:R-:W-:Y:S02]  /*0cc0*/  IMAD R11, R15, R10, R11 ;  /* 0x0000000a0f0b7224 */ /* 0x000fe400078e020b */
[----:B------:R-:W-:-:S04]  /*0cd0*/  IMAD.WIDE.U32 R24, R12, -0x7829cba9, RZ ;  /* 0x87d634570c187825 */ /* 0x000fc800078e00ff */
[----:B------:R-:W-:-:S04]  /*0ce0*/  IMAD.IADD R13, R13, 0x1, R11 ;  /* 0x000000010d0d7824 */ /* 0x000fc800078e020b */
[C---:B------:R-:W-:Y:S01]  /*0cf0*/  IMAD.WIDE.U32 R10, R13.reuse, -0x7829cba9, RZ ;  /* 0x87d634570d0a7825 */ /* 0x040fe200078e00ff */
[----:B------:R-:W-:-:S03]  /*0d00*/  ISETP.LT.AND P2, PT, R13, RZ, PT ;  /* 0x000000ff0d00720c */ /* 0x000fc60003f41270 */
[----:B------:R-:W-:-:S04]  /*0d10*/  IMAD.WIDE.U32 R10, P1, R12, 0x49249246, R10 ;  /* 0x492492460c0a7825 */ /* 0x000fc8000782000a */
[----:B------:R-:W-:Y:S01]  /*0d20*/  IMAD.X R15, RZ, RZ, RZ, P1 ;  /* 0x000000ffff0f7224 */ /* 0x000fe200008e06ff */
[----:B------:R-:W-:Y:S01]  /*0d30*/  IADD3 RZ, P1, PT, R25, R10, RZ ;  /* 0x0000000a19ff7210 */ /* 0x000fe20007f3e0ff */
[----:B------:R-:W-:-:S04]  /*0d40*/  IMAD.MOV.U32 R14, RZ, RZ, R11 ;  /* 0x000000ffff0e7224 */ /* 0x000fc800078e000b */
[----:B------:R-:W-:-:S03]  /*0d50*/  IMAD.WIDE.U32.X R14, R13, 0x49249246, R14, P1 ;  /* 0x492492460d0e7825 */ /* 0x000fc600008e040e */
[----:B------:R-:W-:-:S04]  /*0d60*/  IADD3 R11, P1, PT, R14, 0x7829cba9, RZ ;  /* 0x7829cba90e0b7810 */ /* 0x000fc80007f3e0ff */
[----:B------:R-:W-:Y:S02]  /*0d70*/  IADD3.X R25, PT, PT, R15, -0x49249247, RZ, P1, !PT ;  /* 0xb6db6db90f197810 */ /* 0x000fe40000ffe4ff */
[----:B------:R-:W-:Y:S02]  /*0d80*/  SEL R11, R11, R14, P2 ;  /* 0x0000000e0b0b7207 */ /* 0x000fe40001000000 */
[----:B------:R-:W-:-:S04]  /*0d90*/  SEL R10, R25, R15, P2 ;  /* 0x0000000f190a7207 */ /* 0x000fc80001000000 */
[----:B------:R-:W-:-:S04]  /*0da0*/  SHF.R.S64 R11, R11, 0x1b, R10 ;  /* 0x0000001b0b0b7819 */ /* 0x000fc8000000100a */
[----:B------:R-:W-:-:S04]  /*0db0*/  LEA.HI R11, P1, R10, R11, RZ, 0x1 ;  /* 0x0000000b0a0b7211 */ /* 0x000fc800078308ff */
[----:B------:R-:W-:Y:S01]  /*0dc0*/  LEA.HI.X.SX32 R10, R10, RZ, 0x5, P1 ;  /* 0x000000ff0a0a7211 */ /* 0x000fe200008f2eff */
[----:B------:R-:W-:-:S04]  /*0dd0*/  IMAD.WIDE.U32 R12, R11, -0x1c000001, R12 ;  /* 0xe3ffffff0b0c7825 */ /* 0x000fc800078e000c */
[----:B------:R-:W-:-:S05]  /*0de0*/  IMAD R10, R10, -0x1c000001, RZ ;  /* 0xe3ffffff0a0a7824 */ /* 0x000fca00078e02ff */
[----:B------:R-:W-:-:S05]  /*0df0*/  IADD3 R13, PT, PT, R13, -R11, R10 ;  /* 0x8000000b0d0d7210 */ /* 0x000fca0007ffe00a */
[----:B------:R1:W-:Y:S02]  /*0e00*/  STS.64 [R8], R12 ;  /* 0x0000000c08007388 */ /* 0x0003e40000000a00 */
.L_x_3:
[----:B------:R-:W-:Y:S05]  /*0e10*/  BSYNC.RECONVERGENT B0 ;  /* 0x0000000000007941 */ /* 0x000fea0003800200 */
.L_x_2:
[----:B------:R-:W-:Y:S01]  /*0e20*/  MOV R22, R20 ;  /* 0x0000001400167202 */ /* 0x000fe20000000f00 */
[----:B------:R-:W-:Y:S04]  /*0e30*/  BSSY.RECONVERGENT B0, `(.L_x_4) ;  /* 0x000001f000007945 */ /* 0x000fe80003800200 */
[----:B------:R2:W-:Y:S01]  /*0e40*/  STS.64 [R19], R22 ;  /* 0x0000001613007388 */ /* 0x0005e20000000a00 */
[----:B------:R-:W-:Y:S05]  /*0e50*/  @!P0 BRA `(.L_x_5) ;  /* 0x0000000000708947 */ /* 0x000fea0003800000 */
[----:B------:R-:W3:Y:S01]  /*0e60*/  LDC.64 R10, c[0x0][0x388] ;  /* 0x0000e200ff0a7b82 */ /* 0x000ee20000000a00 */
[----:B------:R-:W-:-:S04]  /*0e70*/  SHF.L.U32 R9, R9, UR20, RZ ;  /* 0x0000001409097c19 */ /* 0x000fc800080006ff */
[----:B------:R-:W-:-:S05]  /*0e80*/  SHF.L.U32 R9, R9, UR11, RZ ;  /* 0x0000000b09097c19 */ /* 0x000fca00080006ff */
[----:B---3--:R-:W-:-:S06]  /*0e90*/  IMAD.WIDE.U32 R24, R9, 0x8, R10 ;  /* 0x0000000809187825 */ /* 0x008fcc00078e000a */
[----:B------:R-:W2:Y:S02]  /*0ea0*/  LDG.E.64 R24, desc[UR14][R24.64] ;  /* 0x0000000e18187981 */ /* 0x000ea4000c1e1b00 */
[-C--:B--2---:R-:W-:Y:S02]  /*0eb0*/  IMAD R23, R23, R24.reuse, RZ ;  /* 0x0000001817177224 */ /* 0x084fe400078e02ff */
[----:B01----:R-:W-:-:S04]  /*0ec0*/  IMAD.WIDE.U32 R8, R20, R24, RZ ;  /* 0x0000001814087225 */ /* 0x003fc800078e00ff */
[----:B------:R-:W-:-:S04]  /*0ed0*/  IMAD R23, R25, R20, R23 ;  /* 0x0000001419177224 */ /* 0x000fc800078e0217 */
[----:B------:R-:W-:-:S04]  /*0ee0*/  IMAD.IADD R9, R9, 0x1, R23 ;  /* 0x0000000109097824 */ /* 0x000fc800078e0217 */
[C---:B------:R-:W-:Y:S01]  /*0ef0*/  IMAD.WIDE.U32 R10, R9.reuse, -0x7829cba9, RZ ;  /* 0x87d63457090a7825 */ /* 0x040fe200078e00ff */
[----:B------:R-:W-:-:S03]  /*0f00*/  ISETP.LT.AND P1, PT, R9, RZ, PT ;  /* 0x000000ff0900720c */ /* 0x000fc60003f21270 */
[----:B------:R-:W-:-:S04]  /*0f10*/  IMAD.WIDE.U32 R12, P0, R8, 0x49249246, R10 ;  /* 0x49249246080c7825 */ /* 0x000fc8000780000a */
[----:B------:R-:W-:-:S04]  /*0f20*/  IMAD.WIDE.U32 R10, R8, -0x7829cba9, RZ ;  /* 0x87d63457080a7825 */ /* 0x000fc800078e00ff */
        /* <DEDUP_REMOVED lines=15> */
.L_x_5:
[----:B------:R-:W-:Y:S05]  /*1020*/  BSYNC.RECONVERGENT B0 ;  /* 0x0000000000007941 */ /* 0x000fea0003800200 */
.L_x_4:
[----:B------:R-:W-:Y:S01]  /*1030*/  UIADD3 UR6, UPT, UPT, UR9, -0x1, URZ ;  /* 0xffffffff09067890 */ /* 0x000fe2000fffe0ff */
[----:B------:R-:W4:Y:S01]  /*1040*/  S2UR UR12, SR_CgaCtaId ;  /* 0x00000000000c79c3 */ /* 0x000f220000008800 */
[----:B------:R-:W-:-:S07]  /*1050*/  USHF.R.U32.HI UR18, URZ, UR17, UR10 ;  /* 0x00000011ff127299 */ /* 0x000fce000801160a */
[----:B------:R-:W-:Y:S01]  /*1060*/  BAR.SYNC.DEFER_BLOCKING 0x0 ;  /* 0x0000000000007b1d */ /* 0x000fe20000010000 */
[----:B------:R-:W-:Y:S02]  /*1070*/  USHF.R.U32.HI UR8, URZ, UR6, UR7 ;  /* 0x00000006ff087299 */ /* 0x000fe40008011607 */
[----:B------:R-:W-:Y:S02]  /*1080*/  UIADD3 UR19, UPT, UPT, UR18, -0x1, URZ ;  /* 0xffffffff12137890 */ /* 0x000fe4000fffe0ff */
[----:B------:R-:W-:Y:S01]  /*1090*/  USHF.R.U32.HI UR6, URZ, 0x1, UR8 ;  /* 0x00000001ff067899 */ /* 0x000fe20008011608 */
[----:B------:R-:W-:Y:S01]  /*10a0*/  BSSY.RECONVERGENT B0, `(.L_x_6) ;  /* 0x0000094000007945 */ /* 0x000fe20003800200 */
[----:B0-----:R-:W-:-:S04]  /*10b0*/  IMAD.U32 R26, RZ, RZ, UR8 ;  /* 0x00000008ff1a7e24 */ /* 0x001fc8000f8e00ff */
[----:B------:R-:W-:Y:S01]  /*10c0*/  IMAD R11, RZ, RZ, -UR6 ;  /* 0x80000006ff0b7e24 */ /* 0x000fe2000f8e02ff */
[----:B------:R-:W-:Y:S02]  /*10d0*/  ISETP.NE.U32.AND P2, PT, RZ, UR6, PT ;  /* 0x00000006ff007c0c */ /* 0x000fe4000bf45070 */
[----:B------:R-:W0:Y:S08]  /*10e0*/  I2F.U32.RP R10, UR6 ;  /* 0x00000006000a7d06 */ /* 0x000e300008209000 */
[----:B0-----:R-:W1:Y:S02]  /*10f0*/  MUFU.RCP R10, R10 ;  /* 0x0000000a000a7308 */ /* 0x001e640000001000 */
[----:B-1-3--:R-:W-:Y:S01]  /*1100*/  VIADD R8, R10, 0xffffffe ;  /* 0x0ffffffe0a087836 */ /* 0x00afe20000000000 */
[----:B------:R-:W-:-:S05]  /*1110*/  MOV R10, UR18 ;  /* 0x00000012000a7c02 */ /* 0x000fca0008000f00 */
[----:B------:R0:W1:Y:S02]  /*1120*/  F2I.FTZ.U32.TRUNC.NTZ R9, R8 ;  /* 0x0000000800097305 */ /* 0x000064000021f000 */
[----:B0-----:R-:W-:Y:S02]  /*1130*/  HFMA2 R8, -RZ, RZ, 0, 0 ;  /* 0x00000000ff087431 */ /* 0x001fe400000001ff */
[----:B-1----:R-:W-:-:S04]  /*1140*/  IMAD R11, R11, R9, RZ ;  /* 0x000000090b0b7224 */ /* 0x002fc800078e02ff */
[----:B------:R-:W-:-:S06]  /*1150*/  IMAD.HI.U32 R9, R9, R11, R8 ;  /* 0x0000000b09097227 */ /* 0x000fcc00078e0008 */
[----:B------:R-:W-:-:S04]  /*1160*/  IMAD.HI.U32 R11, R9, R0, RZ ;  /* 0x00000000090b7227 */ /* 0x000fc800078e00ff */
[----:B------:R-:W-:-:S04]  /*1170*/  IMAD.MOV R9, RZ, RZ, -R11 ;  /* 0x000000ffff097224 */ /* 0x000fc800078e0a0b */
[----:B------:R-:W-:-:S05]  /*1180*/  IMAD R9, R9, UR6, R0 ;  /* 0x0000000609097c24 */ /* 0x000fca000f8e0200 */
[----:B------:R-:W-:-:S13]  /*1190*/  ISETP.GE.U32.AND P0, PT, R9, UR6, PT ;  /* 0x0000000609007c0c */ /* 0x000fda000bf06070 */
[----:B------:R-:W-:Y:S02]  /*11a0*/  @P0 VIADD R9, R9, -UR6 ;  /* 0x8000000609090c36 */ /* 0x000fe40008000000 */
[----:B------:R-:W-:-:S03]  /*11b0*/  @P0 VIADD R11, R11, 0x1 ;  /* 0x000000010b0b0836 */ /* 0x000fc60000000000 */
[----:B------:R-:W-:Y:S02]  /*11c0*/  ISETP.GE.U32.AND P1, PT, R9, UR6, PT ;  /* 0x0000000609007c0c */ /* 0x000fe4000bf26070 */
[----:B------:R-:W-:-:S05]  /*11d0*/  LOP3.LUT P0, R9, RZ, UR19, R0, 0x88, !PT ;  /* 0x00000013ff097c12 */ /* 0x000fca000f808800 */
[----:B------:R-:W-:-:S06]  /*11e0*/  IMAD.IADD R8, R18, 0x1, -R9 ;  /* 0x0000000112087824 */ /* 0x000fcc00078e0a09 */
[----:B------:R-:W-:Y:S01]  /*11f0*/  @P1 VIADD R11, R11, 0x1 ;  /* 0x000000010b0b1836 */ /* 0x000fe20000000000 */
[----:B------:R-:W-:Y:S01]  /*1200*/  @!P2 LOP3.LUT R11, RZ, UR6, RZ, 0x33, !PT ;  /* 0x00000006ff0bac12 */ /* 0x000fe2000f8e33ff */
[----:B------:R-:W-:Y:S02]  /*1210*/  UMOV UR6, 0x400 ;  /* 0x0000040000067882 */ /* 0x000fe40000000000 */
[----:B----4-:R-:W-:Y:S02]  /*1220*/  ULEA UR6, UR12, UR6, 0x18 ;  /* 0x000000060c067291 */ /* 0x010fe4000f8ec0ff */
[----:B------:R-:W-:-:S05]  /*1230*/  IMAD R8, R11, UR8, R8 ;  /* 0x000000080b087c24 */ /* 0x000fca000f8e0208 */
[----:B------:R-:W-:-:S05]  /*1240*/  LEA R27, R8, UR6, 0x3 ;  /* 0x00000006081b7c11 */ /* 0x000fca000f8e18ff */
[--C-:B------:R-:W-:Y:S01]  /*1250*/  IMAD R8, R10, 0x8, R27.reuse ;  /* 0x000000080a087824 */ /* 0x100fe200078e021b */
[----:B------:R-:W-:Y:S01]  /*1260*/  LDS.64 R24, [R27] ;  /* 0x000000001b187984 */ /* 0x000fe20000000a00 */
[----:B------:R-:W-:-:S03]  /*1270*/  IMAD R26, R26, 0x8, R27 ;  /* 0x000000081a1a7824 */ /* 0x000fc600078e021b */
[----:B------:R-:W0:Y:S02]  /*1280*/  LDS.64 R10, [R8] ;  /* 0x00000000080a7984 */ /* 0x000e240000000a00 */
[C---:B0-----:R-:W-:Y:S02]  /*1290*/  IADD3 R12, P1, PT, R24.reuse, R10, RZ ;  /* 0x0000000a180c7210 */ /* 0x041fe40007f3e0ff */
[----:B------:R-:W-:-:S03]  /*12a0*/  IADD3 R10, P2, P3, R24, 0x1c000001, -R10 ;  /* 0x1c000001180a7810 */ /* 0x000fc60007b5e80a */
[C-C-:B------:R-:W-:Y:S01]  /*12b0*/  IMAD.X R13, R25.reuse, 0x1, R11.reuse, P1 ;  /* 0x00000001190d7824 */ /* 0x140fe200008e060b */
[----:B------:R-:W-:Y:S01]  /*12c0*/  IADD3.X R11, PT, PT, R25, RZ, ~R11, P2, P3 ;  /* 0x000000ff190b7210 */ /* 0x000fe200017e6c0b */
[----:B--2---:R-:W-:-:S03]  /*12d0*/  IMAD.WIDE.U32 R22, R12, -0x7829cba9, RZ ;  /* 0x87d634570c167825 */ /* 0x004fc600078e00ff */
        /* <DEDUP_REMOVED lines=15> */
[----:B------:R-:W-:Y:S01]  /*13d0*/  IADD3 RZ, P2, PT, R23, R20, RZ ;  /* 0x0000001417ff7210 */ /* 0x000fe20007f5e0ff */
[----:B------:R-:W-:Y:S01]  /*13e0*/  IMAD.U32 R23, RZ, RZ, UR18 ;  /* 0x00000012ff177e24 */ /* 0x000fe2000f8e00ff */
[----:B------:R-:W-:Y:S02]  /*13f0*/  SHF.R.S64 R20, R14, 0x1b, R19 ;  /* 0x0000001b0e147819 */ /* 0x000fe40000001013 */
[----:B------:R-:W-:-:S02]  /*1400*/  MOV R14, R21 ;  /* 0x00000015000e7202 */ /* 0x000fc40000000f00 */
[----:B------:R-:W-:-:S03]  /*1410*/  LEA.HI R21, P1, R19, R20, RZ, 0x1 ;  /* 0x0000001413157211 */ /* 0x000fc600078308ff */
[----:B------:R-:W-:Y:S01]  /*1420*/  IMAD.WIDE.U32.X R14, R11, 0x49249246, R14, P2 ;  /* 0x492492460b0e7825 */ /* 0x000fe200010e040e */
[----:B------:R-:W-:Y:S02]  /*1430*/  LEA.HI.X.SX32 R19, R19, RZ, 0x5, P1 ;  /* 0x000000ff13137211 */ /* 0x000fe400008f2eff */
[----:B------:R-:W-:Y:S01]  /*1440*/  ISETP.LT.AND P2, PT, R11, RZ, PT ;  /* 0x000000ff0b00720c */ /* 0x000fe20003f41270 */
        /* <DEDUP_REMOVED lines=23> */
[----:B------:R-:W-:Y:S02]  /*15c0*/  IADD3 RZ, P2, PT, R23, R28, RZ ;  /* 0x0000001c17ff7210 */ /* 0x000fe40007f5e0ff */
[----:B------:R-:W-:-:S03]  /*15d0*/  IADD3.X R23, PT, PT, RZ, RZ, RZ, P1, !PT ;  /* 0x000000ffff177210 */ /* 0x000fc60000ffe4ff */
        /* <DEDUP_REMOVED lines=13> */
[----:B------:R-:W-:Y:S01]  /*16b0*/  IADD3 RZ, P2, PT, R25, R22, RZ ;  /* 0x0000001619ff7210 */ /* 0x000fe20007f5e0ff */
[----:B------:R-:W-:-:S04]  /*16c0*/  IMAD.X R25, RZ, RZ, RZ, P1 ;  /* 0x000000ffff197224 */ /* 0x000fc800008e06ff */
        /* <DEDUP_REMOVED lines=34> */
[----:B------:R-:W-:Y:S01]  /*18f0*/  IMAD.MOV.U32 R14, RZ, RZ, R11 ;  /* 0x000000ffff0e7224 */ /* 0x000fe200078e000b */
[----:B------:R-:W-:Y:S02]  /*1900*/  IADD3.X R15, PT, PT, RZ, RZ, RZ, P1, !PT ;  /* 0x000000ffff0f7210 */ /* 0x000fe40000ffe4ff */
[----:B------:R-:W-:-:S05]  /*1910*/  IADD3 RZ, P1, PT, R25, R10, RZ ;  /* 0x0000000a19ff7210 */ /* 0x000fca0007f3e0ff */
        /* <DEDUP_REMOVED lines=12> */
.L_x_7:
[----:B------:R-:W-:Y:S05]  /*19e0*/  BSYNC.RECONVERGENT B0 ;  /* 0x0000000000007941 */ /* 0x000fea0003800200 */
.L_x_6:
[----:B------:R-:W-:Y:S01]  /*19f0*/  IMAD.MOV.U32 R22, RZ, RZ, R20 ;  /* 0x000000ffff167224 */ /* 0x000fe200078e0014 */
        /* <DEDUP_REMOVED lines=31> */
.L_x_9:
[----:B------:R-:W-:Y:S05]  /*1bf0*/  BSYNC.RECONVERGENT B0 ;  /* 0x0000000000007941 */ /* 0x000fea0003800200 */
.L_x_8:
[----:B------:R-:W-:Y:S01]  /*1c00*/  BAR.SYNC.DEFER_BLOCKING 0x0 ;  /* 0x0000000000007b1d */ /* 0x000fe20000010000 */
[----:B------:R-:W-:Y:S02]  /*1c10*/  UIADD3 UR9, UPT, UPT, UR9, -0x2, URZ ;  /* 0xfffffffe09097890 */ /* 0x000fe4000fffe0ff */
[----:B------:R-:W-:-:S03]  /*1c20*/  UIADD3 UR17, UPT, UPT, UR17, 0x2, URZ ;  /* 0x0000000211117890 */ /* 0x000fc6000fffe0ff */
[----:B------:R-:W-:Y:S09]  /*1c30*/  BRA.U UP0, `(.L_x_10) ;  /* 0xffffffe900107547 */ /* 0x000ff2000b83ffff */
.L_x_1:
[----:B------:R-:W4:Y:S02]  /*1c40*/  LDCU UR16, c[0x0][0x3a0] ;  /* 0x00007400ff1077ac */ /* 0x000f240008000800 */
[----:B----4-:R-:W-:-:S04]  /*1c50*/  ULOP3.LUT UR8, UR16, 0x1, URZ, 0xc0, !UPT ;  /* 0x0000000110087892 */ /* 0x010fc8000f8ec0ff */
[----:B------:R-:W-:-:S09]  /*1c60*/  UISETP.NE.U32.AND UP0, UPT, UR8, 0x1, UPT ;  /* 0x000000010800788c */ /* 0x000fd2000bf05070 */
[----:B------:R-:W-:Y:S05]  /*1c70*/  BRA.U UP0, `(.L_x_0) ;  /* 0x0000000900e87547 */ /* 0x000fea000b800000 */
[----:B------:R-:W-:Y:S01]  /*1c80*/  ULOP3.LUT UR8, URZ, UR4, URZ, 0x33, !UPT ;  /* 0x00000004ff087292 */ /* 0x000fe2000f8e33ff */
[----:B------:R-:W-:Y:S01]  /*1c90*/  BSSY.RECONVERGENT B0, `(.L_x_11) ;  /* 0x0000098000007945 */ /* 0x000fe20003800200 */
[----:B------:R-:W-:Y:S02]  /*1ca0*/  USHF.R.U32.HI UR10, URZ, UR4, UR10 ;  /* 0x00000004ff0a7299 */ /* 0x000fe4000801160a */
[----:B------:R-:W-:Y:S02]  /*1cb0*/  UIADD3 UR8, UPT, UPT, UR8, UR16, URZ ;  /* 0x0000001008087290 */ /* 0x000fe4000fffe0ff */
[----:B------:R-:W-:Y:S02]  /*1cc0*/  UIADD3 UR9, UPT, UPT, UR10, -0x1, URZ ;  /* 0xffffffff0a097890 */ /* 0x000fe4000fffe0ff */
[----:B------:R-:W-:-:S04]  /*1cd0*/  USHF.R.U32.HI UR8, URZ, UR8, UR7 ;  /* 0x00000008ff087299 */ /* 0x000fc80008011607 */
[----:B------:R-:W-:-:S06]  /*1ce0*/  USHF.R.U32.HI UR7, URZ, 0x1, UR8 ;  /* 0x00000001ff077899 */ /* 0x000fcc0008011608 */
[----:B0-----:R-:W-:Y:S01]  /*1cf0*/  IMAD R11, RZ, RZ, -UR7 ;  /* 0x80000007ff0b7e24 */ /* 0x001fe2000f8e02ff */
[----:B------:R-:W-:Y:S02]  /*1d00*/  ISETP.NE.U32.AND P2, PT, RZ, UR7, PT ;  /* 0x00000007ff007c0c */ /* 0x000fe4000bf45070 */
[----:B------:R-:W0:Y:S08]  /*1d10*/  I2F.U32.RP R10, UR7 ;  /* 0x00000007000a7d06 */ /* 0x000e300008209000 */
[----:B0-----:R-:W1:Y:S02]  /*1d20*/  MUFU.RCP R10, R10 ;  /* 0x0000000a000a7308 */ /* 0x001e640000001000 */
[----:B-1-3--:R-:W-:-:S06]  /*1d30*/  IADD3 R8, PT, PT, R10, 0xffffffe, RZ ;  /* 0x0ffffffe0a087810 */ /* 0x00afcc0007ffe0ff */
[----:B------:R0:W1:Y:S02]  /*1d40*/  F2I.FTZ.U32.TRUNC.NTZ R9, R8 ;  /* 0x0000000800097305 */ /* 0x000064000021f000 */
[----:B0-----:R-:W-:Y:S02]  /*1d50*/  IMAD.MOV.U32 R8, RZ, RZ, RZ ;  /* 0x000000ffff087224 */ /* 0x001fe400078e00ff */
[----:B-1----:R-:W-:-:S04]  /*1d60*/  IMAD R11, R11, R9, RZ ;  /* 0x000000090b0b7224 */ /* 0x002fc800078e02ff */
[----:B------:R-:W-:-:S04]  /*1d70*/  IMAD.HI.U32 R9, R9, R11, R8 ;  /* 0x0000000b09097227 */ /* 0x000fc800078e0008 */
[----:B------:R-:W-:Y:S02]  /*1d80*/  IMAD.U32 R8, RZ, RZ, UR10 ;  /* 0x0000000aff087e24 */ /* 0x000fe4000f8e00ff */
        /* <DEDUP_REMOVED lines=9> */
[----:B------:R-:W-:Y:S02]  /*1e20*/  @P1 IADD3 R11, PT, PT, R11, 0x1, RZ ;  /* 0x000000010b0b1810 */ /* 0x000fe40007ffe0ff */
[----:B------:R-:W-:-:S05]  /*1e30*/  @!P2 LOP3.LUT R11, RZ, UR7, RZ, 0x33, !PT ;  /* 0x00000007ff0bac12 */ /* 0x000fca000f8e33ff */
[----:B------:R-:W-:-:S05]  /*1e40*/  IMAD R0, R11, UR8, R0 ;  /* 0x000000080b007c24 */ /* 0x000fca000f8e0200 */
[----:B------:R-:W-:-:S05]  /*1e50*/  LEA R27, R0, UR6, 0x3 ;  /* 0x00000006001b7c11 */ /* 0x000fca000f8e18ff */
[----:B------:R-:W-:Y:S01]  /*1e60*/  IMAD R0, R8, 0x8, R27 ;  /* 0x0000000808007824 */ /* 0x000fe200078e021b */
[----:B------:R-:W-:Y:S04]  /*1e70*/  LDS.64 R10, [R27] ;  /* 0x000000001b0a7984 */ /* 0x000fe80000000a00 */
[----:B------:R-:W0:Y:S02]  /*1e80*/  LDS.64 R12, [R0] ;  /* 0x00000000000c7984 */ /* 0x000e240000000a00 */
[----:B0-----:R-:W-:-:S05]  /*1e90*/  IADD3 R14, P1, PT, R10, R12, RZ ;  /* 0x0000000c0a0e7210 */ /* 0x001fca0007f3e0ff */
[----:B------:R-:W-:Y:S01]  /*1ea0*/  IMAD.X R15, R11, 0x1, R13, P1 ;  /* 0x000000010b0f7824 */ /* 0x000fe200008e060d */
[----:B------:R-:W-:Y:S01]  /*1eb0*/  IADD3 R10, P1, P2, R10, 0x1c000001, -R12 ;  /* 0x1c0000010a0a7810 */ /* 0x000fe20007a3e80c */
[----:B--2---:R-:W-:-:S03]  /*1ec0*/  IMAD.WIDE.U32 R22, R14, -0x7829cba9, RZ ;  /* 0x87d634570e167825 */ /* 0x004fc600078e00ff */
[----:B------:R-:W-:Y:S01]  /*1ed0*/  IADD3.X R11, PT, PT, R11, RZ, ~R13, P1, P2 ;  /* 0x000000ff0b0b7210 */ /* 0x000fe20000fe4c0d */
[----:B------:R-:W-:-:S04]  /*1ee0*/  IMAD.WIDE.U32 R24, R15, -0x7829cba9, RZ ;  /* 0x87d634570f187825 */ /* 0x000fc800078e00ff */
[----:B------:R-:W-:-:S04]  /*1ef0*/  IMAD.WIDE.U32 R12, R11, -0x7829cba9, RZ ;  /* 0x87d634570b0c7825 */ /* 0x000fc800078e00ff */
[----:B------:R-:W-:-:S04]  /*1f00*/  IMAD.WIDE.U32 R24, P1, R14, 0x49249246, R24 ;  /* 0x492492460e187825 */ /* 0x000fc80007820018 */
[----:B------:R-:W-:Y:S01]  /*1f10*/  IMAD.X R21, RZ, RZ, RZ, P1 ;  /* 0x000000ffff157224 */ /* 0x000fe200008e06ff */
[----:B------:R-:W-:Y:S01]  /*1f20*/  IADD3 RZ, P1, PT, R23, R24, RZ ;  /* 0x0000001817ff7210 */ /* 0x000fe20007f3e0ff */
[----:B------:R-:W-:Y:S01]  /*1f30*/  IMAD.WIDE.U32 R12, P2, R10, 0x49249246, R12 ;  /* 0x492492460a0c7825 */ /* 0x000fe2000784000c */
[----:B------:R-:W-:-:S03]  /*1f40*/  MOV R20, R25 ;  /* 0x0000001900147202 */ /* 0x000fc60000000f00 */
[----:B------:R-:W-:-:S04]  /*1f50*/  IMAD.WIDE.U32 R22, R10, -0x7829cba9, RZ ;  /* 0x87d634570a167825 */ /* 0x000fc800078e00ff */
[----:B------:R-:W-:Y:S01]  /*1f60*/  IMAD.WIDE.U32.X R20, R15, 0x49249246, R20, P1 ;  /* 0x492492460f147825 */ /* 0x000fe200008e0414 */
[----:B------:R-:W-:-:S03]  /*1f70*/  IADD3 RZ, P3, PT, R23, R12, RZ ;  /* 0x0000000c17ff7210 */ /* 0x000fc60007f7e0ff */
[----:B------:R-:W-:Y:S01]  /*1f80*/  IMAD.X R25, RZ, RZ, RZ, P2 ;  /* 0x000000ffff197224 */ /* 0x000fe200010e06ff */
[----:B------:R-:W-:Y:S01]  /*1f90*/  IADD3 R19, P1, PT, R20, 0x7829cba9, RZ ;  /* 0x7829cba914137810 */ /* 0x000fe20007f3e0ff */
[----:B------:R-:W-:Y:S01]  /*1fa0*/  IMAD.MOV.U32 R24, RZ, RZ, R13 ;  /* 0x000000ffff187224 */ /* 0x000fe200078e000d */
[----:B------:R-:W-:Y:S01]  /*1fb0*/  ISETP.LT.AND P2, PT, R15, RZ, PT ;  /* 0x000000ff0f00720c */ /* 0x000fe20003f41270 */
[----:B------:R-:W-:Y:S02]  /*1fc0*/  IMAD.U32 R22, RZ, RZ, UR8 ;  /* 0x00000008ff167e24 */ /* 0x000fe4000f8e00ff */
[----:B------:R-:W-:Y:S01]  /*1fd0*/  IMAD.WIDE.U32.X R12, R11, 0x49249246, R24, P3 ;  /* 0x492492460b0c7825 */ /* 0x000fe200018e0418 */
[----:B------:R-:W-:Y:S02]  /*1fe0*/  IADD3.X R25, PT, PT, R21, -0x49249247, RZ, P1, !PT ;  /* 0xb6db6db915197810 */ /* 0x000fe40000ffe4ff */
[----:B------:R-:W-:Y:S01]  /*1ff0*/  SEL R24, R19, R20, P2 ;  /* 0x0000001413187207 */ /* 0x000fe20001000000 */
[----:B------:R-:W-:Y:S01]  /*2000*/  IMAD R19, R22, 0x8, R27 ;  /* 0x0000000816137824 */ /* 0x000fe200078e021b */
[----:B------:R-:W-:-:S02]  /*2010*/  SEL R25, R25, R21, P2 ;  /* 0x0000001519197207 */ /* 0x000fc40001000000 */
[----:B------:R-:W-:Y:S01]  /*2020*/  IADD3 R21, P1, PT, R12, 0x7829cba9, RZ ;  /* 0x7829cba90c157810 */ /* 0x000fe20007f3e0ff */
[----:B------:R-:W-:Y:S01]  /*2030*/  IMAD R8, R8, 0x8, R19 ;  /* 0x0000000808087824 */ /* 0x000fe200078e0213 */
[----:B------:R-:W-:Y:S02]  /*2040*/  ISETP.LT.AND P2, PT, R11, RZ, PT ;  /* 0x000000ff0b00720c */ /* 0x000fe40003f41270 */
[----:B------:R-:W-:Y:S02]  /*2050*/  IADD3.X R23, PT, PT, R13, -0x49249247, RZ, P1, !PT ;  /* 0xb6db6db90d177810 */ /* 0x000fe40000ffe4ff */
[----:B------:R-:W-:Y:S02]  /*2060*/  SEL R22, R21, R12, P2 ;  /* 0x0000000c15167207 */ /* 0x000fe40001000000 */
[----:B------:R-:W-:Y:S01]  /*2070*/  SEL R23, R23, R13, P2 ;  /* 0x0000000d17177207 */ /* 0x000fe20001000000 */
[----:B------:R-:W-:Y:S01]  /*2080*/  LDS.64 R20, [R8] ;  /* 0x0000000008147984 */ /* 0x000fe20000000a00 */
[----:B------:R-:W-:-:S02]  /*2090*/  SHF.R.S64 R24, R24, 0x1b, R25 ;  /* 0x0000001b18187819 */ /* 0x000fc40000001019 */
[----:B------:R-:W-:Y:S01]  /*20a0*/  SHF.R.S64 R22, R22, 0x1b, R23 ;  /* 0x0000001b16167819 */ /* 0x000fe20000001017 */
[----:B------:R-:W0:Y:S01]  /*20b0*/  LDS.64 R12, [R19] ;  /* 0x00000000130c7984 */ /* 0x000e220000000a00 */
[----:B------:R-:W-:-:S04]  /*20c0*/  LEA.HI R24, P1, R25, R24, RZ, 0x1 ;  /* 0x0000001819187211 */ /* 0x000fc800078308ff */
[----:B------:R-:W-:Y:S01]  /*20d0*/  LEA.HI.X.SX32 R25, R25, RZ, 0x5, P1 ;  /* 0x000000ff19197211 */ /* 0x000fe200008f2eff */
[----:B------:R-:W-:-:S04]  /*20e0*/  IMAD.WIDE.U32 R28, R24, -0x1c000001, R14 ;  /* 0xe3ffffff181c7825 */ /* 0x000fc800078e000e */
[----:B------:R-:W-:-:S05]  /*20f0*/  IMAD R25, R25, -0x1c000001, RZ ;  /* 0xe3ffffff19197824 */ /* 0x000fca00078e02ff */
[----:B------:R-:W-:-:S05]  /*2100*/  IADD3 R29, PT, PT, R29, -R24, R25 ;  /* 0x800000181d1d7210 */ /* 0x000fca0007ffe019 */
[----:B------:R1:W-:Y:S01]  /*2110*/  STS.64 [R27], R28 ;  /* 0x0000001c1b007388 */ /* 0x0003e20000000a00 */
[C---:B0-----:R-:W-:Y:S02]  /*2120*/  IADD3 R14, P1, PT, R12.reuse, R20, RZ ;  /* 0x000000140c0e7210 */ /* 0x041fe40007f3e0ff */
[----:B------:R-:W-:Y:S02]  /*2130*/  IADD3 R12, P2, P3, R12, 0x1c000001, -R20 ;  /* 0x1c0000010c0c7810 */ /* 0x000fe40007b5e814 */
[C---:B------:R-:W-:Y:S01]  /*2140*/  IADD3.X R15, PT, PT, R13.reuse, R21, RZ, P1, !PT ;  /* 0x000000150d0f7210 */ /* 0x040fe20000ffe4ff */
[----:B------:R-:W-:Y:S01]  /*2150*/  IMAD.WIDE.U32 R24, R14, -0x7829cba9, RZ ;  /* 0x87d634570e187825 */ /* 0x000fe200078e00ff */
[----:B------:R-:W-:Y:S02]  /*2160*/  IADD3.X R13, PT, PT, R13, RZ, ~R21, P2, P3 ;  /* 0x000000ff0d0d7210 */ /* 0x000fe400017e6c15 */
[----:B------:R-:W-:-:S04]  /*2170*/  LEA.HI R21, P1, R23, R22, RZ, 0x1 ;  /* 0x0000001617157211 */ /* 0x000fc800078308ff */
[----:B------:R-:W-:Y:S01]  /*2180*/  LEA.HI.X.SX32 R23, R23, RZ, 0x5, P1 ;  /* 0x000000ff17177211 */ /* 0x000fe200008f2eff */
[----:B------:R-:W-:-:S04]  /*2190*/  IMAD.WIDE.U32 R10, R21, -0x1c000001, R10 ;  /* 0xe3ffffff150a7825 */ /* 0x000fc800078e000a */
[----:B------:R-:W-:Y:S02]  /*21a0*/  IMAD R20, R23, -0x1c000001, RZ ;  /* 0xe3ffffff17147824 */ /* 0x000fe400078e02ff */
[----:B------:R-:W-:-:S03]  /*21b0*/  IMAD.WIDE.U32 R22, R15, -0x7829cba9, RZ ;  /* 0x87d634570f167825 */ /* 0x000fc600078e00ff */
[----:B------:R-:W-:Y:S01]  /*21c0*/  IADD3 R21, PT, PT, R11, -R21, R20 ;  /* 0x800000150b157210 */ /* 0x000fe20007ffe014 */
[----:B------:R-:W-:Y:S02]  /*21d0*/  IMAD.MOV.U32 R20, RZ, RZ, R10 ;  /* 0x000000ffff147224 */ /* 0x000fe400078e000a */
[----:B-1----:R-:W-:-:S04]  /*21e0*/  IMAD.WIDE.U32 R26, P2, R14, 0x49249246, R22 ;  /* 0x492492460e1a7825 */ /* 0x002fc80007840016 */
[----:B------:R-:W-:Y:S01]  /*21f0*/  IMAD.WIDE.U32 R22, R13, -0x7829cba9, RZ ;  /* 0x87d634570d167825 */ /* 0x000fe200078e00ff */
[----:B------:R-:W-:-:S03]  /*2200*/  IADD3 RZ, P3, PT, R25, R26, RZ ;  /* 0x0000001a19ff7210 */ /* 0x000fc60007f7e0ff */
[----:B------:R-:W-:-:S04]  /*2210*/  IMAD.WIDE.U32 R24, R12, -0x7829cba9, RZ ;  /* 0x87d634570c187825 */ /* 0x000fc800078e00ff */
[----:B------:R-:W-:-:S04]  /*2220*/  IMAD.WIDE.U32 R22, P4, R12, 0x49249246, R22 ;  /* 0x492492460c167825 */ /* 0x000fc80007880016 */
[----:B------:R-:W-:Y:S01]  /*2230*/  IMAD.MOV.U32 R24, RZ, RZ, R27 ;  /* 0x000000ffff187224 */ /* 0x000fe200078e001b */
[----:B------:R-:W-:Y:S01]  /*2240*/  IADD3 RZ, P1, PT, R25, R22, RZ ;  /* 0x0000001619ff7210 */ /* 0x000fe20007f3e0ff */
[----:B------:R-:W-:Y:S02]  /*2250*/  IMAD.X R25, RZ, RZ, RZ, P2 ;  /* 0x000000ffff197224 */ /* 0x000fe400010e06ff */
[----:B------:R-:W-:Y:S02]  /*2260*/  IMAD.MOV.U32 R26, RZ, RZ, R23 ;  /* 0x000000ffff1a7224 */ /* 0x000fe400078e0017 */
[C---:B------:R-:W-:Y:S01]  /*2270*/  IMAD.WIDE.U32.X R24, R15.reuse, 0x49249246, R24, P3 ;  /* 0x492492460f187825 */ /* 0x040fe200018e0418 */
[----:B------:R-:W-:-:S03]  /*2280*/  ISETP.LT.AND P3, PT, R15, RZ, PT ;  /* 0x000000ff0f00720c */ /* 0x000fc60003f61270 */
[----:B------:R-:W-:Y:S01]  /*2290*/  IMAD.X R27, RZ, RZ, RZ, P4 ;  /* 0x000000ffff1b7224 */ /* 0x000fe200020e06ff */
[----:B------:R-:W-:Y:S01]  /*22a0*/  IADD3 R23, P2, PT, R24, 0x7829cba9, RZ ;  /* 0x7829cba918177810 */ /* 0x000fe20007f5e0ff */
[----:B------:R-:W-:-:S03]  /*22b0*/  IMAD.WIDE.U32.X R26, R13, 0x49249246, R26, P1 ;  /* 0x492492460d1a7825 */ /* 0x000fc600008e041a */
[----:B------:R-:W-:Y:S02]  /*22c0*/  IADD3.X R29, PT, PT, R25, -0x49249247, RZ, P2, !PT ;  /* 0xb6db6db9191d7810 */ /* 0x000fe400017fe4ff */
[----:B------:R-:W-:Y:S02]  /*22d0*/  SEL R23, R23, R24, P3 ;  /* 0x0000001817177207 */ /* 0x000fe40001800000 */
[----:B------:R-:W-:Y:S02]  /*22e0*/  SEL R24, R29, R25, P3 ;  /* 0x000000191d187207 */ /* 0x000fe40001800000 */
[----:B------:R-:W-:Y:S02]  /*22f0*/  IADD3 R25, P1, PT, R26, 0x7829cba9, RZ ;  /* 0x7829cba91a197810 */ /* 0x000fe40007f3e0ff */
[----:B------:R-:W-:Y:S02]  /*2300*/  ISETP.LT.AND P2, PT, R13, RZ, PT ;  /* 0x000000ff0d00720c */ /* 0x000fe40003f41270 */
[----:B------:R-:W-:-:S02]  /*2310*/  IADD3.X R29, PT, PT, R27, -0x49249247, RZ, P1, !PT ;  /* 0xb6db6db91b1d7810 */ /* 0x000fc40000ffe4ff */
[----:B------:R-:W-:Y:S02]  /*2320*/  SHF.R.S64 R23, R23, 0x1b, R24 ;  /* 0x0000001b17177819 */ /* 0x000fe40000001018 */
[----:B------:R-:W-:Y:S02]  /*2330*/  SEL R25, R25, R26, P2 ;  /* 0x0000001a19197207 */ /* 0x000fe40001000000 */
[----:B------:R-:W-:Y:S02]  /*2340*/  SEL R26, R29, R27, P2 ;  /* 0x0000001b1d1a7207 */ /* 0x000fe40001000000 */
[C---:B------:R-:W-:Y:S02]  /*2350*/  LEA.HI R27, P1, R24.reuse, R23, RZ, 0x1 ;  /* 0x00000017181b7211 */ /* 0x040fe400078308ff */
[----:B------:R-:W-:Y:S02]  /*2360*/  SHF.R.S64 R25, R25, 0x1b, R26 ;  /* 0x0000001b19197819 */ /* 0x000fe4000000101a */
[----:B------:R-:W-:Y:S01]  /*2370*/  LEA.HI.X.SX32 R24, R24, RZ, 0x5, P1 ;  /* 0x000000ff18187211 */ /* 0x000fe200008f2eff */
[----:B------:R-:W-:Y:S01]  /*2380*/  IMAD.WIDE.U32 R22, R27, -0x1c000001, R14 ;  /* 0xe3ffffff1b167825 */ /* 0x000fe200078e000e */
[----:B------:R-:W-:-:S02]  /*2390*/  LEA.HI R25, P2, R26, R25, RZ, 0x1 ;  /* 0x000000191a197211 */ /* 0x000fc400078508ff */
[----:B------:R-:W-:Y:S01]  /*23a0*/  ISETP.NE.AND P1, PT, R9, RZ, PT ;  /* 0x000000ff0900720c */ /* 0x000fe20003f25270 */
[----:B------:R-:W-:Y:S01]  /*23b0*/  IMAD R24, R24, -0x1c000001, RZ ;  /* 0xe3ffffff18187824 */ /* 0x000fe200078e02ff */
[----:B------:R-:W-:Y:S01]  /*23c0*/  LEA.HI.X.SX32 R26, R26, RZ, 0x5, P2 ;  /* 0x000000ff1a1a7211 */ /* 0x000fe200010f2eff */
[----:B------:R-:W-:-:S03]  /*23d0*/  IMAD.WIDE.U32 R14, R25, -0x1c000001, R12 ;  /* 0xe3ffffff190e7825 */ /* 0x000fc600078e000c */
[----:B------:R-:W-:Y:S01]  /*23e0*/  IADD3 R23, PT, PT, R23, -R27, R24 ;  /* 0x8000001b17177210 */ /* 0x000fe20007ffe018 */
[----:B------:R-:W-:Y:S01]  /*23f0*/  IMAD R13, R26, -0x1c000001, RZ ;  /* 0xe3ffffff1a0d7824 */ /* 0x000fe200078e02ff */
[----:B------:R-:W-:-:S03]  /*2400*/  MOV R12, R14 ;  /* 0x0000000e000c7202 */ /* 0x000fc60000000f00 */
        /* <DEDUP_REMOVED lines=32> */
.L_x_12:
[----:B------:R-:W-:Y:S05]  /*2610*/  BSYNC.RECONVERGENT B0 ;  /* 0x0000000000007941 */ /* 0x000fea0003800200 */
.L_x_11:
[----:B------:R-:W-:Y:S04]  /*2620*/  BSSY.RECONVERGENT B0, `(.L_x_13) ;  /* 0x000001d000007945 */ /* 0x000fe80003800200 */
[----:B------:R-:W-:Y:S05]  /*2630*/  @!P1 BRA `(.L_x_14) ;  /* 0x00000000006c9947 */ /* 0x000fea0003800000 */
[----:B------:R-:W0:Y:S01]  /*2640*/  LDC.64 R10, c[0x0][0x388] ;  /* 0x0000e200ff0a7b82 */ /* 0x000e220000000a00 */
[----:B------:R-:W-:-:S04]  /*2650*/  SHF.L.U32 R9, R9, UR4, RZ ;  /* 0x0000000409097c19 */ /* 0x000fc800080006ff */
[----:B------:R-:W-:-:S05]  /*2660*/  SHF.L.U32 R9, R9, UR11, RZ ;  /* 0x0000000b09097c19 */ /* 0x000fca00080006ff */
[----:B0-----:R-:W-:-:S06]  /*2670*/  IMAD.WIDE.U32 R22, R9, 0x8, R10 ;  /* 0x0000000809167825 */ /* 0x001fcc00078e000a */
[----:B------:R-:W2:Y:S02]  /*2680*/  LDG.E.64 R22, desc[UR14][R22.64] ;  /* 0x0000000e16167981 */ /* 0x000ea4000c1e1b00 */
[-C--:B--2---:R-:W-:Y:S02]  /*2690*/  IMAD R13, R13, R22.reuse, RZ ;  /* 0x000000160d0d7224 */ /* 0x084fe400078e02ff */
[----:B------:R-:W-:-:S04]  /*26a0*/  IMAD.WIDE.U32 R10, R14, R22, RZ ;  /* 0x000000160e0a7225 */ /* 0x000fc800078e00ff */
[----:B------:R-:W-:-:S04]  /*26b0*/  IMAD R13, R23, R14, R13 ;  /* 0x0000000e170d7224 */ /* 0x000fc800078e020d */
[----:B------:R-:W-:-:S04]  /*26c0*/  IMAD.IADD R11, R11, 0x1, R13 ;  /* 0x000000010b0b7824 */ /* 0x000fc800078e020d */
[C---:B------:R-:W-:Y:S01]  /*26d0*/  IMAD.WIDE.U32 R12, R11.reuse, -0x7829cba9, RZ ;  /* 0x87d634570b0c7825 */ /* 0x040fe200078e00ff */
[----:B------:R-:W-:-:S03]  /*26e0*/  ISETP.LT.AND P1, PT, R11, RZ, PT ;  /* 0x000000ff0b00720c */ /* 0x000fc60003f21270 */
[----:B------:R-:W-:-:S04]  /*26f0*/  IMAD.WIDE.U32 R14, P0, R10, 0x49249246, R12 ;  /* 0x492492460a0e7825 */ /* 0x000fc8000780000c */
[----:B------:R-:W-:Y:S01]  /*2700*/  IMAD.WIDE.U32 R12, R10, -0x7829cba9, RZ ;  /* 0x87d634570a0c7825 */ /* 0x000fe200078e00ff */
[----:B-1----:R-:W-:-:S03]  /*2710*/  MOV R20, R15 ;  /* 0x0000000f00147202 */ /* 0x002fc60000000f00 */
[----:B------:R-:W-:Y:S01]  /*2720*/  IMAD.X R21, RZ, RZ, RZ, P0 ;  /* 0x000000ffff157224 */ /* 0x000fe200000e06ff */
        /* <DEDUP_REMOVED lines=11> */
[----:B------:R-:W-:-:S07]  /*27e0*/  IADD3 R13, PT, PT, R13, -R9, R0 ;  /* 0x800000090d0d7210 */ /* 0x000fce0007ffe000 */
.L_x_14:
[----:B------:R-:W-:Y:S05]  /*27f0*/  BSYNC.RECONVERGENT B0 ;  /* 0x0000000000007941 */ /* 0x000fea0003800200 */
.L_x_13:
[----:B------:R4:W-:Y:S01]  /*2800*/  STS.64 [R8], R12 ;  /* 0x0000000c08007388 */ /* 0x0009e20000000a00 */
[----:B------:R-:W-:Y:S06]  /*2810*/  BAR.SYNC.DEFER_BLOCKING 0x0 ;  /* 0x0000000000007b1d */ /* 0x000fec0000010000 */
.L_x_0:
[----:B------:R-:W5:Y:S01]  /*2820*/  LDCU UR7, c[0x0][0x398] ;  /* 0x00007300ff0777ac */ /* 0x000f620008000800 */
[----:B0-----:R-:W-:Y:S02]  /*2830*/  IMAD.MOV.U32 R11, RZ, RZ, 0x1 ;  /* 0x00000001ff0b7424 */ /* 0x001fe400078e00ff */
[----:B------:R-:W-:Y:S01]  /*2840*/  IMAD.MOV.U32 R26, RZ, RZ, RZ ;  /* 0x000000ffff1a7224 */ /* 0x000fe200078e00ff */
[----:B------:R-:W-:Y:S02]  /*2850*/  UMOV UR4, 0x1 ;  /* 0x0000000100047882 */ /* 0x000fe40000000000 */
[----:B------:R-:W-:-:S04]  /*2860*/  USHF.L.U32 UR6, UR4, UR5, URZ ;  /* 0x0000000504067299 */ /* 0x000fc800080006ff */
[----:B------:R-:W-:Y:S02]  /*2870*/  UIADD3 UR6, UPT, UPT, UR6, -0x1, URZ ;  /* 0xffffffff06067890 */ /* 0x000fe4000fffe0ff */
[----:B-----5:R-:W-:-:S04]  /*2880*/  USHF.L.U32 UR4, UR4, UR7, URZ ;  /* 0x0000000704047299 */ /* 0x020fc800080006ff */
[----:B------:R-:W-:Y:S02]  /*2890*/  USHF.R.U32.HI UR5, URZ, UR5, UR4 ;  /* 0x00000005ff057299 */ /* 0x000fe40008011604 */
[----:B------:R-:W-:Y:S02]  /*28a0*/  ULOP3.LUT UR4, UR6, UR13, URZ, 0xc0, !UPT ;  /* 0x0000000d06047292 */ /* 0x000fe4000f8ec0ff */
[----:B------:R-:W-:-:S04]  /*28b0*/  USHF.R.U32.HI UR5, URZ, UR16, UR5 ;  /* 0x00000010ff057299 */ /* 0x000fc80008011605 */
[----:B------:R-:W-:-:S04]  /*28c0*/  UIMAD UR4, UR4, UR5, URZ ;  /* 0x00000005040472a4 */ /* 0x000fc8000f8e02ff */
[----:B------:R-:W-:-:S09]  /*28d0*/  UISETP.NE.AND UP0, UPT, UR4, URZ, UPT ;  /* 0x000000ff0400728c */ /* 0x000fd2000bf05270 */
[----:B------:R-:W-:Y:S05]  /*28e0*/  BRA.U !UP0, `(.L_x_15) ;  /* 0x0000000108947547 */ /* 0x000fea000b800000 */
[----:B-1-34-:R-:W0:Y:S01]  /*28f0*/  LDC.64 R8, c[0x0][0x390] ;  /* 0x0000e400ff087b82 */ /* 0x01ae220000000a00 */
[----:B------:R-:W-:Y:S02]  /*2900*/  IMAD.MOV.U32 R11, RZ, RZ, 0x1 ;  /* 0x00000001ff0b7424 */ /* 0x000fe400078e00ff */
[----:B------:R-:W-:Y:S02]  /*2910*/  IMAD.MOV.U32 R26, RZ, RZ, RZ ;  /* 0x000000ffff1a7224 */ /* 0x000fe400078e00ff */
[----:B------:R-:W-:-:S07]  /*2920*/  IMAD.MOV.U32 R13, RZ, RZ, RZ ;  /* 0x000000ffff0d7224 */ /* 0x000fce00078e00ff */
.L_x_17:
[----:B------:R-:W-:Y:S02]  /*2930*/  ULOP3.LUT UR6, UR4, 0x1, URZ, 0xc0, !UPT ;  /* 0x0000000104067892 */ /* 0x000fe4000f8ec0ff */
[----:B------:R-:W-:Y:S02]  /*2940*/  USHF.R.U32.HI UR5, URZ, 0x1, UR4 ;  /* 0x00000001ff057899 */ /* 0x000fe40008011604 */
[----:B------:R-:W-:Y:S02]  /*2950*/  UISETP.NE.U32.AND UP0, UPT, UR6, 0x1, UPT ;  /* 0x000000010600788c */ /* 0x000fe4000bf05070 */
[----:B------:R-:W-:-:S07]  /*2960*/  UISETP.GT.U32.AND UP1, UPT, UR4, 0x1, UPT ;  /* 0x000000010400788c */ /* 0x000fce000bf24070 */
[----:B------:R-:W-:Y:S05]  /*2970*/  BRA.U UP0, `(.L_x_16) ;  /* 0x0000000100647547 */ /* 0x000fea000b800000 */
[----:B0-----:R-:W-:-:S06]  /*2980*/  IMAD.WIDE.U32 R14, R13, 0x8, R8 ;  /* 0x000000080d0e7825 */ /* 0x001fcc00078e0008 */
[----:B------:R-:W2:Y:S02]  /*2990*/  LDG.E.64 R14, desc[UR14][R14.64] ;  /* 0x0000000e0e0e7981 */ /* 0x000ea4000c1e1b00 */
[-C--:B--2---:R-:W-:Y:S02]  /*29a0*/  IMAD R19, R15, R11.reuse, RZ ;  /* 0x0000000b0f137224 */ /* 0x084fe400078e02ff */
[----:B------:R-:W-:-:S04]  /*29b0*/  IMAD.WIDE.U32 R10, R14, R11, RZ ;  /* 0x0000000b0e0a7225 */ /* 0x000fc800078e00ff */
[----:B------:R-:W-:-:S05]  /*29c0*/  IMAD R19, R14, R26, R19 ;  /* 0x0000001a0e137224 */ /* 0x000fca00078e0213 */
[----:B------:R-:W-:-:S04]  /*29d0*/  IADD3 R11, PT, PT, R11, R19, RZ ;  /* 0x000000130b0b7210 */ /* 0x000fc80007ffe0ff */
[C---:B------:R-:W-:Y:S01]  /*29e0*/  ISETP.LT.AND P1, PT, R11.reuse, RZ, PT ;  /* 0x000000ff0b00720c */ /* 0x040fe20003f21270 */
[----:B------:R-:W-:-:S04]  /*29f0*/  IMAD.WIDE.U32 R20, R11, -0x7829cba9, RZ ;  /* 0x87d634570b147825 */ /* 0x000fc800078e00ff */
        /* <DEDUP_REMOVED lines=14> */
[----:B------:R-:W-:Y:S02]  /*2ae0*/  IMAD R0, R0, -0x1c000001, RZ ;  /* 0xe3ffffff00007824 */ /* 0x000fe400078e02ff */
[----:B------:R-:W-:-:S03]  /*2af0*/  IMAD.MOV.U32 R11, RZ, RZ, R14 ;  /* 0x000000ffff0b7224 */ /* 0x000fc600078e000e */
[----:B------:R-:W-:-:S07]  /*2b00*/  IADD3 R26, PT, PT, R15, -R19, R0 ;  /* 0x800000130f1a7210 */ /* 0x000fce0007ffe000 */
.L_x_16:
[----:B------:R-:W-:Y:S01]  /*2b10*/  VIADD R13, R13, 0x1 ;  /* 0x000000010d0d7836 */ /* 0x000fe20000000000 */
[----:B------:R-:W-:Y:S01]  /*2b20*/  UMOV UR4, UR5 ;  /* 0x0000000500047c82 */ /* 0x000fe20008000000 */
[----:B------:R-:W-:Y:S05]  /*2b30*/  BRA.U UP1, `(.L_x_17) ;  /* 0xfffffffd017c7547 */ /* 0x000fea000b83ffff */
.L_x_15:
[----:B------:R-:W0:Y:S01]  /*2b40*/  LDCU UR4, c[0x0][0x3a0] ;  /* 0x00007400ff0477ac */ /* 0x000e220008000800 */
[----:B------:R-:W-:Y:S01]  /*2b50*/  BSSY.RECONVERGENT B0, `(.L_x_18) ;  /* 0x0000039000007945 */ /* 0x000fe20003800200 */
[----:B------:R-:W-:Y:S02]  /*2b60*/  HFMA2 R10, -RZ, RZ, 0, 0 ;  /* 0x00000000ff0a7431 */ /* 0x000fe400000001ff */
[----:B--2---:R-:W-:Y:S01]  /*2b70*/  IMAD.MOV.U32 R22, RZ, RZ, 0x1 ;  /* 0x00000001ff167424 */ /* 0x004fe200078e00ff */
[----:B01-34-:R-:W-:-:S04]  /*2b80*/  SHF.R.U32.HI R8, RZ, UR4, R18 ;  /* 0x00000004ff087c19 */ /* 0x01bfc80008011612 */
[----:B------:R-:W-:-:S13]  /*2b90*/  ISETP.NE.AND P0, PT, R8, RZ, PT ;  /* 0x000000ff0800720c */ /* 0x000fda0003f05270 */
[----:B------:R-:W-:Y:S05]  /*2ba0*/  @!P0 BRA `(.L_x_19) ;  /* 0x0000000000cc8947 */ /* 0x000fea0003800000 */
[----:B------:R-:W-:Y:S02]  /*2bb0*/  IMAD.MOV.U32 R22, RZ, RZ, 0x1 ;  /* 0x00000001ff167424 */ /* 0x000fe400078e00ff */
[----:B------:R-:W-:Y:S02]  /*2bc0*/  IMAD.MOV.U32 R10, RZ, RZ, RZ ;  /* 0x000000ffff0a7224 */ /* 0x000fe400078e00ff */
[----:B------:R-:W-:Y:S02]  /*2bd0*/  IMAD.MOV.U32 R9, RZ, RZ, R11 ;  /* 0x000000ffff097224 */ /* 0x000fe400078e000b */
[----:B------:R-:W-:-:S07]  /*2be0*/  IMAD.MOV.U32 R0, RZ, RZ, R26 ;  /* 0x000000ffff007224 */ /* 0x000fce00078e001a */
.L_x_22:
[-C--:B------:R-:W-:Y:S01]  /*2bf0*/  IMAD R12, R0, R9.reuse, RZ ;  /* 0x00000009000c7224 */ /* 0x080fe200078e02ff */
[----:B------:R-:W-:Y:S01]  /*2c00*/  BSSY.RECONVERGENT B1, `(.L_x_20) ;  /* 0x000002a000017945 */ /* 0x000fe20003800200 */
[----:B------:R-:W-:-:S04]  /*2c10*/  IMAD.WIDE.U32 R24, R9, R9, RZ ;  /* 0x0000000909187225 */ /* 0x000fc800078e00ff */
[----:B------:R-:W-:Y:S02]  /*2c20*/  IMAD R13, R9, R0, R12 ;  /* 0x00000000090d7224 */ /* 0x000fe400078e020c */
[----:B------:R-:W-:-:S04]  /*2c30*/  IMAD.WIDE.U32 R14, R24, -0x7829cba9, RZ ;  /* 0x87d63457180e7825 */ /* 0x000fc800078e00ff */
[----:B------:R-:W-:-:S04]  /*2c40*/  IMAD.IADD R25, R25, 0x1, R13 ;  /* 0x0000000119197824 */ /* 0x000fc800078e020d */
[----:B------:R-:W-:-:S04]  /*2c50*/  IMAD.WIDE.U32 R12, R25, -0x7829cba9, RZ ;  /* 0x87d63457190c7825 */ /* 0x000fc800078e00ff */
[----:B------:R-:W-:-:S04]  /*2c60*/  IMAD.WIDE.U32 R12, P0, R24, 0x49249246, R12 ;  /* 0x49249246180c7825 */ /* 0x000fc8000780000c */
[----:B------:R-:W-:Y:S01]  /*2c70*/  IMAD.MOV.U32 R20, RZ, RZ, R13 ;  /* 0x000000ffff147224 */ /* 0x000fe200078e000d */
[----:B------:R-:W-:Y:S02]  /*2c80*/  IADD3.X R21, PT, PT, RZ, RZ, RZ, P0, !PT ;  /* 0x000000ffff157210 */ /* 0x000fe400007fe4ff */
[----:B------:R-:W-:Y:S02]  /*2c90*/  IADD3 RZ, P0, PT, R15, R12, RZ ;  /* 0x0000000c0fff7210 */ /* 0x000fe40007f1e0ff */
[----:B------:R-:W-:-:S03]  /*2ca0*/  LOP3.LUT R12, R8, 0x1, RZ, 0xc0, !PT ;  /* 0x00000001080c7812 */ /* 0x000fc600078ec0ff */
[----:B------:R-:W-:Y:S01]  /*2cb0*/  IMAD.WIDE.U32.X R20, R25, 0x49249246, R20, P0 ;  /* 0x4924924619147825 */ /* 0x000fe200000e0414 */
[----:B------:R-:W-:Y:S02]  /*2cc0*/  ISETP.NE.U32.AND P1, PT, R12, 0x1, PT ;  /* 0x000000010c00780c */ /* 0x000fe40003f25070 */
[----:B------:R-:W-:Y:S02]  /*2cd0*/  ISETP.GT.U32.AND P0, PT, R8, 0x1, PT ;  /* 0x000000010800780c */ /* 0x000fe40003f04070 */
[--C-:B------:R-:W-:Y:S02]  /*2ce0*/  SHF.R.U64 R13, R20, 0x1b, R21.reuse ;  /* 0x0000001b140d7819 */ /* 0x100fe40000001215 */
[----:B------:R-:W-:Y:S02]  /*2cf0*/  SHF.R.U32.HI R12, RZ, 0x1b, R21 ;  /* 0x0000001bff0c7819 */ /* 0x000fe40000011615 */
[----:B------:R-:W-:Y:S01]  /*2d00*/  SHF.R.U32.HI R8, RZ, 0x1, R8 ;  /* 0x00000001ff087819 */ /* 0x000fe20000011608 */
[----:B------:R-:W-:-:S04]  /*2d10*/  IMAD.WIDE.U32 R24, R13, -0x1c000001, R24 ;  /* 0xe3ffffff0d187825 */ /* 0x000fc800078e0018 */
[----:B------:R-:W-:Y:S01]  /*2d20*/  IMAD R12, R12, -0x1c000001, RZ ;  /* 0xe3ffffff0c0c7824 */ /* 0x000fe200078e02ff */
[----:B------:R-:W-:Y:S06]  /*2d30*/  @P1 BRA `(.L_x_21) ;  /* 0x0000000000581947 */ /* 0x000fec0003800000 */
[-C--:B------:R-:W-:Y:S02]  /*2d40*/  IMAD R19, R10, R9.reuse, RZ ;  /* 0x000000090a137224 */ /* 0x080fe400078e02ff */
        /* <DEDUP_REMOVED lines=21> */
.L_x_21:
[----:B------:R-:W-:Y:S05]  /*2ea0*/  BSYNC.RECONVERGENT B1 ;  /* 0x0000000000017941 */ /* 0x000fea0003800200 */
.L_x_20:
[----:B------:R-:W-:Y:S01]  /*2eb0*/  IADD3 R0, PT, PT, R25, -R13, R12 ;  /* 0x8000000d19007210 */ /* 0x000fe20007ffe00c */
[----:B------:R-:W-:Y:S01]  /*2ec0*/  IMAD.MOV.U32 R9, RZ, RZ, R24 ;  /* 0x000000ffff097224 */ /* 0x000fe200078e0018 */
[----:B------:R-:W-:Y:S06]  /*2ed0*/  @P0 BRA `(.L_x_22) ;  /* 0xfffffffc00440947 */ /* 0x000fec000383ffff */
.L_x_19:
[----:B------:R-:W-:Y:S05]  /*2ee0*/  BSYNC.RECONVERGENT B0 ;  /* 0x0000000000007941 */ /* 0x000fea0003800200 */
.L_x_18:
[----:B------:R-:W0:Y:S01]  /*2ef0*/  LDC R9, c[0x0][0x360] ;  /* 0x0000d800ff097b82 */ /* 0x000e220000000800 */
[----:B------:R-:W1:Y:S01]  /*2f00*/  LDCU UR4, c[0x0][0x3a0] ;  /* 0x00007400ff0477ac */ /* 0x000e620008000800 */
[----:B------:R-:W-:Y:S01]  /*2f10*/  BSSY.RECONVERGENT B0, `(.L_x_23) ;  /* 0x0000039000007945 */ /* 0x000fe20003800200 */
[----:B------:R-:W-:Y:S02]  /*2f20*/  IMAD.MOV.U32 R0, RZ, RZ, 0x1 ;  /* 0x00000001ff007424 */ /* 0x000fe400078e00ff */
[----:B------:R-:W-:Y:S01]  /*2f30*/  IMAD.MOV.U32 R8, RZ, RZ, RZ ;  /* 0x000000ffff087224 */ /* 0x000fe200078e00ff */
[----:B0-----:R-:W-:-:S04]  /*2f40*/  LEA R9, R9, R18, 0x1 ;  /* 0x0000001209097211 */ /* 0x001fc800078e08ff */
[----:B-1----:R-:W-:-:S04]  /*2f50*/  SHF.R.U32.HI R19, RZ, UR4, R9 ;  /* 0x00000004ff137c19 */ /* 0x002fc80008011609 */
[----:B------:R-:W-:-:S13]  /*2f60*/  ISETP.NE.AND P0, PT, R19, RZ, PT ;  /* 0x000000ff1300720c */ /* 0x000fda0003f05270 */
[----:B------:R-:W-:Y:S05]  /*2f70*/  @!P0 BRA `(.L_x_24) ;  /* 0x0000000000c88947 */ /* 0x000fea0003800000 */
[----:B------:R-:W-:Y:S02]  /*2f80*/  IMAD.MOV.U32 R0, RZ, RZ, 0x1 ;  /* 0x00000001ff007424 */ /* 0x000fe400078e00ff */
[----:B------:R-:W-:-:S07]  /*2f90*/  IMAD.MOV.U32 R8, RZ, RZ, RZ ;  /* 0x000000ffff087224 */ /* 0x000fce00078e00ff */
.L_x_27:
[-C--:B------:R-:W-:Y:S01]  /*2fa0*/  IMAD R12, R26, R11.reuse, RZ ;  /* 0x0000000b1a0c7224 */ /* 0x080fe200078e02ff */
[----:B------:R-:W-:Y:S01]  /*2fb0*/  BSSY.RECONVERGENT B1, `(.L_x_25) ;  /* 0x000002b000017945 */ /* 0x000fe20003800200 */
[----:B------:R-:W-:-:S04]  /*2fc0*/  IMAD.WIDE.U32 R24, R11, R11, RZ ;  /* 0x0000000b0b187225 */ /* 0x000fc800078e00ff */
[----:B------:R-:W-:Y:S02]  /*2fd0*/  IMAD R13, R11, R26, R12 ;  /* 0x0000001a0b0d7224 */ /* 0x000fe400078e020c */
[----:B------:R-:W-:-:S03]  /*2fe0*/  IMAD.WIDE.U32 R14, R24, -0x7829cba9, RZ ;  /* 0x87d63457180e7825 */ /* 0x000fc600078e00ff */
[----:B------:R-:W-:-:S05]  /*2ff0*/  IADD3 R25, PT, PT, R25, R13, RZ ;  /* 0x0000000d19197210 */ /* 0x000fca0007ffe0ff */
[----:B------:R-:W-:-:S04]  /*3000*/  IMAD.WIDE.U32 R12, R25, -0x7829cba9, RZ ;  /* 0x87d63457190c7825 */ /* 0x000fc800078e00ff */
[----:B------:R-:W-:-:S04]  /*3010*/  IMAD.WIDE.U32 R12, P0, R24, 0x49249246, R12 ;  /* 0x49249246180c7825 */ /* 0x000fc8000780000c */
[----:B------:R-:W-:Y:S01]  /*3020*/  IMAD.X R21, RZ, RZ, RZ, P0 ;  /* 0x000000ffff157224 */ /* 0x000fe200000e06ff */
[----:B------:R-:W-:Y:S01]  /*3030*/  IADD3 RZ, P0, PT, R15, R12, RZ ;  /* 0x0000000c0fff7210 */ /* 0x000fe20007f1e0ff */
[----:B------:R-:W-:Y:S01]  /*3040*/  IMAD.MOV.U32 R20, RZ, RZ, R13 ;  /* 0x000000ffff147224 */ /* 0x000fe200078e000d */
        /* <DEDUP_REMOVED lines=19> */
[----:B------:R-:W-:Y:S02]  /*3180*/  IADD3 RZ, P1, PT, R29, R20, RZ ;  /* 0x000000141dff7210 */ /* 0x000fe40007f3e0ff */
[----:B------:R-:W-:-:S05]  /*3190*/  MOV R26, R21 ;  /* 0x00000015001a7202 */ /* 0x000fca0000000f00 */
        /* <DEDUP_REMOVED lines=12> */
.L_x_26:
[----:B------:R-:W-:Y:S05]  /*3260*/  BSYNC.RECONVERGENT B1 ;  /* 0x0000000000017941 */ /* 0x000fea0003800200 */
.L_x_25:
[----:B------:R-:W-:Y:S01]  /*3270*/  IADD3 R26, PT, PT, R25, -R13, R12 ;  /* 0x8000000d191a7210 */ /* 0x000fe20007ffe00c */
[----:B------:R-:W-:Y:S01]  /*3280*/  IMAD.MOV.U32 R11, RZ, RZ, R24 ;  /* 0x000000ffff0b7224 */ /* 0x000fe200078e0018 */
[----:B------:R-:W-:Y:S06]  /*3290*/  @P0 BRA `(.L_x_27) ;  /* 0xfffffffc00400947 */ /* 0x000fec000383ffff */
.L_x_24:
[----:B------:R-:W-:Y:S05]  /*32a0*/  BSYNC.RECONVERGENT B0 ;  /* 0x0000000000007941 */ /* 0x000fea0003800200 */
.L_x_23:
[----:B------:R-:W0:Y:S01]  /*32b0*/  LDCU UR4, c[0x0][0x3a0] ;  /* 0x00007400ff0477ac */ /* 0x000e220008000800 */
[----:B------:R-:W1:Y:S01]  /*32c0*/  S2UR UR6, SR_CgaCtaId ;  /* 0x00000000000679c3 */ /* 0x000e620000008800 */
[----:B------:R-:W-:Y:S01]  /*32d0*/  VIADD R11, R18, 0x1 ;  /* 0x00000001120b7836 */ /* 0x000fe20000000000 */
[----:B------:R-:W2:Y:S01]  /*32e0*/  BREV R12, R18 ;  /* 0x00000012000c7301 */ /* 0x000ea20000000000 */
[----:B------:R-:W-:-:S07]  /*32f0*/  UMOV UR5, 0x400 ;  /* 0x0000040000057882 */ /* 0x000fce0000000000 */
[----:B------:R-:W3:Y:S01]  /*3300*/  BREV R11, R11 ;  /* 0x0000000b000b7301 */ /* 0x000ee20000000000 */
[----:B0-----:R-:W-:-:S07]  /*3310*/  UIADD3 UR4, UPT, UPT, -UR4, URZ, URZ ;  /* 0x000000ff04047290 */ /* 0x001fce000fffe1ff */
[----:B------:R-:W0:Y:S01]  /*3320*/  BREV R18, R9 ;  /* 0x0000000900127301 */ /* 0x000e220000000000 */
[----:B------:R-:W-:Y:S02]  /*3330*/  ULEA UR4, UR4, 0x20, 0x1 ;  /* 0x0000002004047891 */ /* 0x000fe4000f8e08ff */
[----:B-1----:R-:W-:-:S04]  /*3340*/  ULEA UR5, UR6, UR5, 0x18 ;  /* 0x0000000506057291 */ /* 0x002fc8000f8ec0ff */
[----:B--2---:R-:W-:-:S04]  /*3350*/  SHF.R.U32.HI R12, RZ, UR4, R12 ;  /* 0x00000004ff0c7c19 */ /* 0x004fc8000801160c */
[----:B------:R-:W-:Y:S02]  /*3360*/  LEA R19, R12, UR5, 0x3 ;  /* 0x000000050c137c11 */ /* 0x000fe4000f8e18ff */
[----:B---3--:R-:W-:Y:S02]  /*3370*/  SHF.R.U32.HI R12, RZ, UR4, R11 ;  /* 0x00000004ff0c7c19 */ /* 0x008fe4000801160b */
[----:B0-----:R-:W-:Y:S01]  /*3380*/  SHF.R.U32.HI R18, RZ, UR4, R18 ;  /* 0x00000004ff127c19 */ /* 0x001fe20008011612 */
[----:B------:R-:W0:Y:S01]  /*3390*/  LDS.64 R14, [R19] ;  /* 0x00000000130e7984 */ /* 0x000e220000000a00 */
[----:B------:R-:W-:Y:S02]  /*33a0*/  LEA R12, R12, UR5, 0x3 ;  /* 0x000000050c0c7c11 */ /* 0x000fe4000f8e18ff */
[----:B------:R-:W-:-:S04]  /*33b0*/  LEA R24, R18, UR5, 0x3 ;  /* 0x0000000512187c11 */ /* 0x000fc8000f8e18ff */
[----:B------:R-:W1:Y:S04]  /*33c0*/  LDS.64 R12, [R12] ;  /* 0x000000000c0c7984 */ /* 0x000e680000000a00 */
[----:B------:R-:W2:Y:S01]  /*33d0*/  LDS.64 R24, [R24] ;  /* 0x0000000018187984 */ /* 0x000ea20000000a00 */
[----:B0-----:R-:W-:-:S04]  /*33e0*/  IMAD R11, R15, R22, RZ ;  /* 0x000000160f0b7224 */ /* 0x001fc800078e02ff */
[C---:B------:R-:W-:Y:S02]  /*33f0*/  IMAD R11, R14.reuse, R10, R11 ;  /* 0x0000000a0e0b7224 */ /* 0x040fe400078e020b */
[----:B------:R-:W-:-:S04]  /*3400*/  IMAD.WIDE.U32 R14, R14, R22, RZ ;  /* 0x000000160e0e7225 */ /* 0x000fc800078e00ff */
[-C--:B-1----:R-:W-:Y:S02]  /*3410*/  IMAD R13, R13, R22.reuse, RZ ;  /* 0x000000160d0d7224 */ /* 0x082fe400078e02ff */
[----:B------:R-:W-:Y:S02]  /*3420*/  IMAD.IADD R15, R15, 0x1, R11 ;  /* 0x000000010f0f7824 */ /* 0x000fe400078e020b */
[----:B------:R-:W-:-:S04]  /*3430*/  IMAD.WIDE.U32 R22, R12, R22, RZ ;  /* 0x000000160c167225 */ /* 0x000fc800078e00ff */
[----:B------:R-:W-:Y:S01]  /*3440*/  IMAD R13, R12, R10, R13 ;  /* 0x0000000a0c0d7224 */ /* 0x000fe200078e020d */
[----:B------:R-:W-:Y:S01]  /*3450*/  IADD3 R12, PT, PT, R9, 0x1, RZ ;  /* 0x00000001090c7810 */ /* 0x000fe20007ffe0ff */
[----:B------:R-:W-:-:S03]  /*3460*/  IMAD.WIDE.U32 R20, R15, -0x7829cba9, RZ ;  /* 0x87d634570f147825 */ /* 0x000fc600078e00ff */
[----:B------:R-:W-:Y:S01]  /*3470*/  IADD3 R13, PT, PT, R23, R13, RZ ;  /* 0x0000000d170d7210 */ /* 0x000fe20007ffe0ff */
[C---:B------:R-:W-:Y:S01]  /*3480*/  IMAD.WIDE.U32 R10, R14.reuse, -0x7829cba9, RZ ;  /* 0x87d634570e0a7825 */ /* 0x040fe200078e00ff */
[----:B------:R-:W0:Y:S03]  /*3490*/  BREV R12, R12 ;  /* 0x0000000c000c7301 */ /* 0x000e260000000000 */
[----:B------:R-:W-:-:S04]  /*34a0*/  IMAD.WIDE.U32 R20, P0, R14, 0x49249246, R20 ;  /* 0x492492460e147825 */ /* 0x000fc80007800014 */
[----:B------:R-:W-:Y:S01]  /*34b0*/  IMAD.WIDE.U32 R26, R13, -0x7829cba9, RZ ;  /* 0x87d634570d1a7825 */ /* 0x000fe200078e00ff */
[----:B------:R-:W-:-:S03]  /*34c0*/  IADD3 RZ, P1, PT, R11, R20, RZ ;  /* 0x000000140bff7210 */ /* 0x000fc60007f3e0ff */
[----:B------:R-:W-:-:S04]  /*34d0*/  IMAD.WIDE.U32 R10, R22, -0x7829cba9, RZ ;  /* 0x87d63457160a7825 */ /* 0x000fc800078e00ff */
[----:B------:R-:W-:Y:S01]  /*34e0*/  IMAD.WIDE.U32 R26, P2, R22, 0x49249246, R26 ;  /* 0x49249246161a7825 */ /* 0x000fe2000784001a */
[----:B0-----:R-:W-:-:S03]  /*34f0*/  SHF.R.U32.HI R12, RZ, UR4, R12 ;  /* 0x00000004ff0c7c19 */ /* 0x001fc6000801160c */
[----:B------:R-:W-:Y:S01]  /*3500*/  IMAD.X R19, RZ, RZ, RZ, P0 ;  /* 0x000000ffff137224 */ /* 0x000fe200000e06ff */
[----:B------:R-:W-:Y:S01]  /*3510*/  IADD3 RZ, P3, PT, R11, R26, RZ ;  /* 0x0000001a0bff7210 */ /* 0x000fe20007f7e0ff */
[----:B------:R-:W-:Y:S01]  /*3520*/  IMAD.MOV.U32 R18, RZ, RZ, R21 ;  /* 0x000000ffff127224 */ /* 0x000fe200078e0015 */
[----:B------:R-:W-:-:S03]  /*3530*/  LEA R12, R12, UR5, 0x3 ;  /* 0x000000050c0c7c11 */ /* 0x000fc6000f8e18ff */
[C---:B------:R-:W-:Y:S01]  /*3540*/  IMAD.WIDE.U32.X R10, R15.reuse, 0x49249246, R18, P1 ;  /* 0x492492460f0a7825 */ /* 0x040fe200008e0412 */
[----:B------:R-:W-:-:S03]  /*3550*/  ISETP.LT.AND P1, PT, R15, RZ, PT ;  /* 0x000000ff0f00720c */ /* 0x000fc60003f21270 */
[----:B------:R-:W-:Y:S01]  /*3560*/  IMAD.X R19, RZ, RZ, RZ, P2 ;  /* 0x000000ffff137224 */ /* 0x000fe200010e06ff */
[----:B------:R-:W-:Y:S01]  /*3570*/  IADD3 R21, P0, PT, R10, 0x7829cba9, RZ ;  /* 0x7829cba90a157810 */ /* 0x000fe20007f1e0ff */
[----:B------:R-:W-:-:S03]  /*3580*/  IMAD.MOV.U32 R18, RZ, RZ, R27 ;  /* 0x000000ffff127224 */ /* 0x000fc600078e001b */
[----:B------:R-:W-:Y:S01]  /*3590*/  IADD3.X R23, PT, PT, R11, -0x49249247, RZ, P0, !PT ;  /* 0xb6db6db90b177810 */ /* 0x000fe200007fe4ff */
[----:B------:R-:W-:Y:S01]  /*35a0*/  IMAD.WIDE.U32.X R18, R13, 0x49249246, R18, P3 ;  /* 0x492492460d127825 */ /* 0x000fe200018e0412 */
[----:B------:R-:W-:Y:S02]  /*35b0*/  SEL R20, R21, R10, P1 ;  /* 0x0000000a15147207 */ /* 0x000fe40000800000 */
[----:B------:R-:W-:Y:S02]  /*35c0*/  SEL R11, R23, R11, P1 ;  /* 0x0000000b170b7207 */ /* 0x000fe40000800000 */
[----:B------:R-:W-:Y:S02]  /*35d0*/  IADD3 R21, P0, PT, R18, 0x7829cba9, RZ ;  /* 0x7829cba912157810 */ /* 0x000fe40007f1e0ff */
[----:B------:R-:W-:Y:S02]  /*35e0*/  ISETP.LT.AND P1, PT, R13, RZ, PT ;  /* 0x000000ff0d00720c */ /* 0x000fe40003f21270 */
[----:B------:R-:W-:-:S02]  /*35f0*/  IADD3.X R23, PT, PT, R19, -0x49249247, RZ, P0, !PT ;  /* 0xb6db6db913177810 */ /* 0x000fc400007fe4ff */
[----:B------:R-:W-:Y:S02]  /*3600*/  SHF.R.S64 R20, R20, 0x1b, R11 ;  /* 0x0000001b14147819 */ /* 0x000fe4000000100b */
[----:B------:R-:W-:Y:S01]  /*3610*/  SEL R9, R23, R19, P1 ;  /* 0x0000001317097207 */ /* 0x000fe20000800000 */
[----:B--2---:R-:W-:Y:S01]  /*3620*/  IMAD R19, R25, R0, RZ ;  /* 0x0000000019137224 */ /* 0x004fe200078e02ff */
[----:B------:R-:W-:Y:S02]  /*3630*/  SEL R10, R21, R18, P1 ;  /* 0x00000012150a7207 */ /* 0x000fe40000800000 */
[C---:B------:R-:W-:Y:S01]  /*3640*/  LEA.HI R21, P0, R11.reuse, R20, RZ, 0x1 ;  /* 0x000000140b157211 */ /* 0x040fe200078108ff */
[----:B------:R-:W-:Y:S01]  /*3650*/  IMAD R19, R24, R8, R19 ;  /* 0x0000000818137224 */ /* 0x000fe200078e0213 */
[----:B------:R-:W-:Y:S01]  /*3660*/  SHF.R.S64 R10, R10, 0x1b, R9 ;  /* 0x0000001b0a0a7819 */ /* 0x000fe20000001009 */
[----:B------:R-:W-:Y:S01]  /*3670*/  IMAD.WIDE.U32 R24, R24, R0, RZ ;  /* 0x0000000018187225 */ /* 0x000fe200078e00ff */
[----:B------:R-:W-:-:S03]  /*3680*/  LEA.HI.X.SX32 R18, R11, RZ, 0x5, P0 ;  /* 0x000000ff0b127211 */ /* 0x000fc600000f2eff */
[----:B------:R-:W-:Y:S02]  /*3690*/  IMAD.IADD R11, R25, 0x1, R19 ;  /* 0x00000001190b7824 */ /* 0x000fe400078e0213 */
[----:B------:R-:W-:Y:S02]  /*36a0*/  IMAD R20, R18, -0x1c000001, RZ ;  /* 0xe3ffffff12147824 */ /* 0x000fe400078e02ff */
[----:B------:R-:W-:-:S04]  /*36b0*/  IMAD.WIDE.U32 R14, R21, -0x1c000001, R14 ;  /* 0xe3ffffff150e7825 */ /* 0x000fc800078e000e */
[----:B------:R-:W-:Y:S01]  /*36c0*/  IMAD.WIDE.U32 R18, R11, -0x7829cba9, RZ ;  /* 0x87d634570b127825 */ /* 0x000fe200078e00ff */
[----:B------:R-:W-:-:S03]  /*36d0*/  IADD3 R15, PT, PT, R15, -R21, R20 ;  /* 0x800000150f0f7210 */ /* 0x000fc60007ffe014 */
[C---:B------:R-:W-:Y:S02]  /*36e0*/  IMAD.WIDE.U32 R20, R24.reuse, -0x7829cba9, RZ ;  /* 0x87d6345718147825 */ /* 0x040fe400078e00ff */
[----:B------:R-:W-:Y:S02]  /*36f0*/  STG.E.64 desc[UR14][R2.64], R14 ;  /* 0x0000000e02007986 */ /* 0x000fe4000c101b0e */
[----:B------:R-:W-:-:S04]  /*3700*/  IMAD.WIDE.U32 R18, P0, R24, 0x49249246, R18 ;  /* 0x4924924618127825 */ /* 0x000fc80007800012 */
[----:B------:R-:W-:Y:S01]  /*3710*/  IMAD.X R23, RZ, RZ, RZ, P0 ;  /* 0x000000ffff177224 */ /* 0x000fe200000e06ff */
[----:B------:R-:W-:Y:S02]  /*3720*/  IADD3 RZ, P1, PT, R21, R18, RZ ;  /* 0x0000001215ff7210 */ /* 0x000fe40007f3e0ff */
[----:B------:R0:W1:Y:S02]  /*3730*/  LDS.64 R20, [R12] ;  /* 0x000000000c147984 */ /* 0x0000640000000a00 */
[----:B0-----:R-:W-:Y:S02]  /*3740*/  IMAD.MOV.U32 R12, RZ, RZ, R22 ;  /* 0x000000ffff0c7224 */ /* 0x001fe400078e0016 */
[----:B------:R-:W-:-:S04]  /*3750*/  IMAD.MOV.U32 R22, RZ, RZ, R19 ;  /* 0x000000ffff167224 */ /* 0x000fc800078e0013 */
[C---:B------:R-:W-:Y:S01]  /*3760*/  IMAD.WIDE.U32.X R22, R11.reuse, 0x49249246, R22, P1 ;  /* 0x492492460b167825 */ /* 0x040fe200008e0416 */
[----:B------:R-:W-:Y:S02]  /*3770*/  ISETP.LT.AND P1, PT, R11, RZ, PT ;  /* 0x000000ff0b00720c */ /* 0x000fe40003f21270 */
[----:B------:R-:W-:-:S04]  /*3780*/  IADD3 R19, P0, PT, R22, 0x7829cba9, RZ ;  /* 0x7829cba916137810 */ /* 0x000fc80007f1e0ff */
[----:B------:R-:W-:Y:S02]  /*3790*/  IADD3.X R25, PT, PT, R23, -0x49249247, RZ, P0, !PT ;  /* 0xb6db6db917197810 */ /* 0x000fe400007fe4ff */
[----:B------:R-:W-:Y:S02]  /*37a0*/  SEL R18, R19, R22, P1 ;  /* 0x0000001613127207 */ /* 0x000fe40000800000 */
[----:B------:R-:W-:Y:S02]  /*37b0*/  SEL R23, R25, R23, P1 ;  /* 0x0000001719177207 */ /* 0x000fe40000800000 */
[C---:B------:R-:W-:Y:S01]  /*37c0*/  LEA.HI R19, P0, R9.reuse, R10, RZ, 0x1 ;  /* 0x0000000a09137211 */ /* 0x040fe200078108ff */
[----:B------:R-:W-:Y:S01]  /*37d0*/  IMAD.MOV.U32 R10, RZ, RZ, R24 ;  /* 0x000000ffff0a7224 */ /* 0x000fe200078e0018 */
[----:B------:R-:W-:Y:S02]  /*37e0*/  SHF.R.S64 R18, R18, 0x1b, R23 ;  /* 0x0000001b12127819 */ /* 0x000fe40000001017 */
[----:B------:R-:W-:Y:S01]  /*37f0*/  LEA.HI.X.SX32 R9, R9, RZ, 0x5, P0 ;  /* 0x000000ff09097211 */ /* 0x000fe200000f2eff */
[----:B------:R-:W-:-:S04]  /*3800*/  IMAD.WIDE.U32 R12, R19, -0x1c000001, R12 ;  /* 0xe3ffffff130c7825 */ /* 0x000fc800078e000c */
[----:B-1----:R-:W-:-:S04]  /*3810*/  IMAD R25, R21, R0, RZ ;  /* 0x0000000015197224 */ /* 0x002fc800078e02ff */
[C---:B------:R-:W-:Y:S02]  /*3820*/  IMAD R25, R20.reuse, R8, R25 ;  /* 0x0000000814197224 */ /* 0x040fe400078e0219 */
[----:B------:R-:W-:-:S04]  /*3830*/  IMAD.WIDE.U32 R20, R20, R0, RZ ;  /* 0x0000000014147225 */ /* 0x000fc800078e00ff */
[----:B------:R-:W-:Y:S01]  /*3840*/  IMAD R0, R9, -0x1c000001, RZ ;  /* 0xe3ffffff09007824 */ /* 0x000fe200078e02ff */
[----:B------:R-:W-:Y:S01]  /*3850*/  IADD3 R21, PT, PT, R21, R25, RZ ;  /* 0x0000001915157210 */ /* 0x000fe20007ffe0ff */
[----:B------:R-:W-:-:S03]  /*3860*/  IMAD.WIDE.U32 R26, R20, -0x7829cba9, RZ ;  /* 0x87d63457141a7825 */ /* 0x000fc600078e00ff */
[----:B------:R-:W-:Y:S01]  /*3870*/  IADD3 R13, PT, PT, R13, -R19, R0 ;  /* 0x800000130d0d7210 */ /* 0x000fe20007ffe000 */
[----:B------:R-:W-:-:S04]  /*3880*/  IMAD.WIDE.U32 R8, R21, -0x7829cba9, RZ ;  /* 0x87d6345715087825 */ /* 0x000fc800078e00ff */
[----:B------:R-:W-:Y:S01]  /*3890*/  STG.E.64 desc[UR14][R4.64], R12 ;  /* 0x0000000c04007986 */ /* 0x000fe2000c101b0e */
[----:B------:R-:W-:-:S04]  /*38a0*/  IMAD.WIDE.U32 R8, P0, R20, 0x49249246, R8 ;  /* 0x4924924614087825 */ /* 0x000fc80007800008 */
[----:B------:R-:W-:Y:S01]  /*38b0*/  IMAD.X R25, RZ, RZ, RZ, P0 ;  /* 0x000000ffff197224 */ /* 0x000fe200000e06ff */
[----:B------:R-:W-:Y:S01]  /*38c0*/  IADD3 RZ, P1, PT, R27, R8, RZ ;  /* 0x000000081bff7210 */ /* 0x000fe20007f3e0ff */
[----:B------:R-:W-:-:S04]  /*38d0*/  IMAD.MOV.U32 R24, RZ, RZ, R9 ;  /* 0x000000ffff187224 */ /* 0x000fc800078e0009 */
[C---:B------:R-:W-:Y:S01]  /*38e0*/  IMAD.WIDE.U32.X R24, R21.reuse, 0x49249246, R24, P1 ;  /* 0x4924924615187825 */ /* 0x040fe200008e0418 */
[----:B------:R-:W-:Y:S02]  /*38f0*/  ISETP.LT.AND P1, PT, R21, RZ, PT ;  /* 0x000000ff1500720c */ /* 0x000fe40003f21270 */
[----:B------:R-:W-:-:S04]  /*3900*/  IADD3 R9, P0, PT, R24, 0x7829cba9, RZ ;  /* 0x7829cba918097810 */ /* 0x000fc80007f1e0ff */
[----:B------:R-:W-:Y:S02]  /*3910*/  IADD3.X R19, PT, PT, R25, -0x49249247, RZ, P0, !PT ;  /* 0xb6db6db919137810 */ /* 0x000fe400007fe4ff */
[----:B------:R-:W-:Y:S02]  /*3920*/  SEL R9, R9, R24, P1 ;  /* 0x0000001809097207 */ /* 0x000fe40000800000 */
[----:B------:R-:W-:Y:S02]  /*3930*/  SEL R0, R19, R25, P1 ;  /* 0x0000001913007207 */ /* 0x000fe40000800000 */
[----:B------:R-:W-:Y:S02]  /*3940*/  LEA.HI R19, P0, R23, R18, RZ, 0x1 ;  /* 0x0000001217137211 */ /* 0x000fe400078108ff */
        /* <DEDUP_REMOVED lines=9> */
[----:B------:R-:W-:Y:S01]  /*39e0*/  STG.E.64 desc[UR14][R6.64], R10 ;  /* 0x0000000a06007986 */ /* 0x000fe2000c101b0e */
[----:B------:R-:W-:-:S05]  /*39f0*/  IADD3 R21, PT, PT, R21, -R9, R0 ;  /* 0x8000000915157210 */ /* 0x000fca0007ffe000 */
[----:B------:R-:W-:Y:S01]  /*3a00*/  STG.E.64 desc[UR14][R16.64], R20 ;  /* 0x0000001410007986 */ /* 0x000fe2000c101b0e */
[----:B------:R-:W-:Y:S05]  /*3a10*/  EXIT ;  /* 0x000000000000794d */ /* 0x000fea0003800000 */
.L_x_28:
[----:B------:R-:W-:-:S00]  /*3a20*/  BRA `(.L_x_28) ;  /* 0xfffffffc00fc7947 */ /* 0x000fc0000383ffff */
[----:B------:R-:W-:-:S00]  /*3a30*/  NOP ;  /* 0x0000000000007918 */ /* 0x000fc00000000000 */
        /* <DEDUP_REMOVED lines=12> */
.L_x_311:


//--------------------- .text._Z15SSIP_NTT_stage1PxS_S_jjjj --------------------------
	.section	.text._Z15SSIP_NTT_stage1PxS_S_jjjj,"ax",@progbits
	.align	128
        .global         _Z15SSIP_NTT_stage1PxS_S_jjjj
        .type           _Z15SSIP_NTT_stage1PxS_S_jjjj,@function
        .size           _Z15SSIP_NTT_stage1PxS_S_jjjj,(.L_x_312 - _Z15SSIP_NTT_stage1PxS_S_jjjj)
        .other          _Z15SSIP_NTT_stage1PxS_S_jjjj,@"STO_CUDA_ENTRY STV_DEFAULT"
_Z15SSIP_NTT_stage1PxS_S_jjjj:
.text._Z15SSIP_NTT_stage1PxS_S_jjjj:
[----:B------:R-:W-:Y:S01]  /*0000*/  LDC R1, c[0x0][0x37c] ;  /* 0x0000df00ff017b82 */ /* 0x000fe20000000800 */
[----:B------:R-:W0:Y:S07]  /*0010*/  LDCU UR6, c[0x0][0x39c] ;  /* 0x00007380ff0677ac */ /* 0x000e2e0008000800 */
[----:B------:R-:W1:Y:S01]  /*0020*/  S2UR UR10, SR_CTAID.X ;  /* 0x00000000000a79c3 */ /* 0x000e620000002500 */
[----:B------:R-:W2:Y:S01]  /*0030*/  S2R R0, SR_TID.X ;  /* 0x0000000000007919 */ /* 0x000ea20000002100 */
[----:B------:R-:W-:Y:S01]  /*0040*/  IMAD.MOV.U32 R2, RZ, RZ, 0x1 ;  /* 0x00000001ff027424 */ /* 0x000fe200078e00ff */
[----:B------:R-:W0:Y:S05]  /*0050*/  LDCU UR8, c[0x0][0x3a0] ;  /* 0x00007400ff0877ac */ /* 0x000e2a0008000800 */
[----:B------:R-:W3:Y:S01]  /*0060*/  LDC.64 R12, c[0x0][0x380] ;  /* 0x0000e000ff0c7b82 */ /* 0x000ee20000000a00 */
[----:B0-----:R-:W-:-:S02]  /*0070*/  UIADD3 UR4, UPT, UPT, UR6, -UR8, URZ ;  /* 0x8000000806047290 */ /* 0x001fc4000fffe0ff */
[----:B------:R-:W-:Y:S02]  /*0080*/  UIADD3 UR9, UPT, UPT, UR8, -0x1, URZ ;  /* 0xffffffff08097890 */ /* 0x000fe4000fffe0ff */
[----:B------:R-:W-:Y:S02]  /*0090*/  UIADD3 UR5, UPT, UPT, UR4, 0x1, URZ ;  /* 0x0000000104057890 */ /* 0x000fe4000fffe0ff */
[----:B------:R-:W-:Y:S02]  /*00a0*/  UIADD3 UR7, UPT, UPT, UR4, 0x2, URZ ;  /* 0x0000000204077890 */ /* 0x000fe4000fffe0ff */
[----:B------:R-:W-:Y:S02]  /*00b0*/  UIADD3 UR6, UPT, UPT, UR6, 0x1, URZ ;  /* 0x0000000106067890 */ /* 0x000fe4000fffe0ff */
[C---:B------:R-:W-:Y:S01]  /*00c0*/  SHF.L.U32 R4, R2.reuse, UR5, RZ ;  /* 0x0000000502047c19 */ /* 0x040fe200080006ff */
[----:B-1----:R-:W-:Y:S01]  /*00d0*/  USHF.R.U32.HI UR4, URZ, UR5, UR10 ;  /* 0x00000005ff047299 */ /* 0x002fe2000801160a */
[----:B------:R-:W-:-:S03]  /*00e0*/  SHF.L.U32 R2, R2, UR9, RZ ;  /* 0x0000000902027c19 */ /* 0x000fc600080006ff */
[----:B------:R-:W-:Y:S01]  /*00f0*/  VIADD R3, R4, 0xffffffff ;  /* 0xffffffff04037836 */ /* 0x000fe20000000000 */
[----:B------:R-:W-:Y:S01]  /*0100*/  USHF.L.U32 UR4, UR4, UR6, URZ ;  /* 0x0000000604047299 */ /* 0x000fe200080006ff */
[----:B------:R-:W-:-:S03]  /*0110*/  VIADD R5, R2, 0xffffffff ;  /* 0xffffffff02057836 */ /* 0x000fc60000000000 */
[----:B------:R-:W-:Y:S01]  /*0120*/  LOP3.LUT R3, R3, UR10, RZ, 0xc0, !PT ;  /* 0x0000000a03037c12 */ /* 0x000fe2000f8ec0ff */
[----:B------:R-:W0:Y:S01]  /*0130*/  LDCU.64 UR10, c[0x0][0x358] ;  /* 0x00006b00ff0a77ac */ /* 0x000e220008000a00 */
[----:B--2---:R-:W-:-:S03]  /*0140*/  LOP3.LUT R6, R5, R0, RZ, 0xc0, !PT ;  /* 0x0000000005067212 */ /* 0x004fc600078ec0ff */
[----:B------:R-:W-:Y:S01]  /*0150*/  VIADD R5, R3, UR4 ;  /* 0x0000000403057c36 */ /* 0x000fe20008000000 */
[----:B------:R-:W-:-:S03]  /*0160*/  SHF.L.U32 R7, R6, UR7, RZ ;  /* 0x0000000706077c19 */ /* 0x000fc600080006ff */
[----:B---3--:R-:W-:-:S04]  /*0170*/  IMAD.WIDE.U32 R12, R5, 0x8, R12 ;  /* 0x00000008050c7825 */ /* 0x008fc800078e000c */
[----:B------:R-:W-:Y:S02]  /*0180*/  IMAD.IADD R5, R4, 0x1, R7 ;  /* 0x0000000104057824 */ /* 0x000fe400078e0207 */
[----:B------:R-:W-:-:S04]  /*0190*/  IMAD.WIDE.U32 R6, R7, 0x8, R12 ;  /* 0x0000000807067825 */ /* 0x000fc800078e000c */
[----:B------:R-:W-:Y:S01]  /*01a0*/  IMAD.WIDE.U32 R12, R5, 0x8, R12 ;  /* 0x00000008050c7825 */ /* 0x000fe200078e000c */
[----:B0-----:R-:W2:Y:S04]  /*01b0*/  LDG.E.64 R8, desc[UR10][R6.64] ;  /* 0x0000000a06087981 */ /* 0x001ea8000c1e1b00 */
[----:B------:R-:W2:Y:S01]  /*01c0*/  LDG.E.64 R10, desc[UR10][R12.64] ;  /* 0x0000000a0c0a7981 */ /* 0x000ea2000c1e1b00 */
[----:B------:R-:W0:Y:S01]  /*01d0*/  S2UR UR6, SR_CgaCtaId ;  /* 0x00000000000679c3 */ /* 0x000e220000008800 */
[----:B------:R-:W-:Y:S01]  /*01e0*/  UMOV UR4, 0x400 ;  /* 0x0000040000047882 */ /* 0x000fe20000000000 */
[----:B------:R-:W-:Y:S01]  /*01f0*/  UISETP.NE.AND UP0, UPT, UR8, URZ, UPT ;  /* 0x000000ff0800728c */ /* 0x000fe2000bf05270 */
[----:B------:R-:W-:Y:S01]  /*0200*/  IMAD.SHL.U32 R5, R0, 0x2, RZ ;  /* 0x0000000200057824 */ /* 0x000fe200078e00ff */
[----:B0-----:R-:W-:-:S06]  /*0210*/  ULEA UR4, UR6, UR4, 0x18 ;  /* 0x0000000406047291 */ /* 0x001fcc000f8ec0ff */
[----:B------:R-:W-:-:S05]  /*0220*/  LEA R4, R0, UR4, 0x4 ;  /* 0x0000000400047c11 */ /* 0x000fca000f8e20ff */
[----:B--2---:R0:W-:Y:S01]  /*0230*/  STS.128 [R4], R8 ;  /* 0x0000000804007388 */ /* 0x0041e20000000c00 */
[----:B------:R-:W-:Y:S06]  /*0240*/  BAR.SYNC.DEFER_BLOCKING 0x0 ;  /* 0x0000000000007b1d */ /* 0x000fec0000010000 */
[----:B------:R-:W-:Y:S05]  /*0250*/  BRA.U !UP0, `(.L_x_29) ;  /* 0x0000001d08107547 */ /* 0x000fea000b800000 */
[----:B------:R-:W1:Y:S01]  /*0260*/  LDCU UR7, c[0x0][0x3a4] ;  /* 0x00007480ff0777ac */ /* 0x000e620008000800 */
[----:B0-----:R-:W-:Y:S01]  /*0270*/  IMAD.MOV.U32 R9, RZ, RZ, RZ ;  /* 0x000000ffff097224 */ /* 0x001fe200078e00ff */
[----:B------:R-:W-:Y:S02]  /*0280*/  UISETP.GE.U32.AND UP0, UPT, UR8, 0x4, UPT ;  /* 0x000000040800788c */ /* 0x000fe4000bf06070 */
[----:B-1----:R-:W-:-:S07]  /*0290*/  UIADD3 UR7, UPT, UPT, -UR8, UR7, URZ ;  /* 0x0000000708077290 */ /* 0x002fce000fffe1ff */
[----:B------:R-:W-:Y:S05]  /*02a0*/  BRA.U !UP0, `(.L_x_30) ;  /* 0x0000001508847547 */ /* 0x000fea000b800000 */
[----:B------:R-:W-:Y:S01]  /*02b0*/  ULOP3.LUT UR6, UR8, 0xfffffffc, URZ, 0xc0, !UPT ;  /* 0xfffffffc08067892 */ /* 0x000fe2000f8ec0ff */
[----:B------:R-:W-:-:S03]  /*02c0*/  HFMA2 R11, -RZ, RZ, 0, 5.9604644775390625e-08 ;  /* 0x00000001ff0b7431 */ /* 0x000fc600000001ff */
[----:B------:R-:W-:Y:S02]  /*02d0*/  UIADD3 UR8, UPT, UPT, -UR6, URZ, URZ ;  /* 0x000000ff06087290 */ /* 0x000fe4000fffe1ff */
[----:B------:R-:W-:-:S10]  /*02e0*/  IMAD.U32 R9, RZ, RZ, UR6 ;  /* 0x00000006ff097e24 */ /* 0x000fd4000f8e00ff */
.L_x_39:
[----:B------:R-:W-:Y:S01]  /*02f0*/  VIADD R25, R11, 0xffffffff ;  /* 0xffffffff0b197836 */ /* 0x000fe20000000000 */
[----:B------:R-:W-:Y:S01]  /*0300*/  UIADD3 UR8, UPT, UPT, UR8, 0x4, URZ ;  /* 0x0000000408087890 */ /* 0x000fe2000fffe0ff */
[----:B------:R-:W-:Y:S03]  /*0310*/  BSSY.RECONVERGENT B0, `(.L_x_31) ;  /* 0x0000053000007945 */ /* 0x000fe60003800200 */
[----:B------:R-:W-:Y:S01]  /*0320*/  SHF.R.U32.HI R15, RZ, R25, R2 ;  /* 0x00000019ff0f7219 */ /* 0x000fe20000011602 */
[----:B------:R-:W-:-:S04]  /*0330*/  UISETP.NE.AND UP0, UPT, UR8, URZ, UPT ;  /* 0x000000ff0800728c */ /* 0x000fc8000bf05270 */
[----:B-1----:R-:W-:-:S05]  /*0340*/  VIADD R17, R15, 0xffffffff ;  /* 0xffffffff0f117836 */ /* 0x002fca0000000000 */
[----:B------:R-:W-:-:S05]  /*0350*/  LOP3.LUT P0, R8, R17, RZ, R0, 0xa0, !PT ;  /* 0x000000ff11087212 */ /* 0x000fca000780a000 */
[----:B0-----:R-:W-:-:S05]  /*0360*/  IMAD.IADD R24, R5, 0x1, -R8 ;  /* 0x0000000105187824 */ /* 0x001fca00078e0a08 */
[----:B------:R-:W-:-:S05]  /*0370*/  LEA R24, R24, UR4, 0x3 ;  /* 0x0000000418187c11 */ /* 0x000fca000f8e18ff */
[----:B------:R-:W-:Y:S02]  /*0380*/  IMAD R10, R15, 0x8, R24 ;  /* 0x000000080f0a7824 */ /* 0x000fe400078e0218 */
[----:B------:R-:W-:Y:S04]  /*0390*/  LDS.64 R14, [R24] ;  /* 0x00000000180e7984 */ /* 0x000fe80000000a00 */
[----:B------:R-:W0:Y:S02]  /*03a0*/  LDS.64 R16, [R10] ;  /* 0x000000000a107984 */ /* 0x000e240000000a00 */
[----:B0-----:R-:W-:-:S05]  /*03b0*/  IADD3 R16, P1, PT, R14, R16, RZ ;  /* 0x000000100e107210 */ /* 0x001fca0007f3e0ff */
[----:B------:R-:W-:Y:S02]  /*03c0*/  IMAD.X R17, R15, 0x1, R17, P1 ;  /* 0x000000010f117824 */ /* 0x000fe400008e0611 */
[----:B------:R-:W-:-:S03]  /*03d0*/  IMAD.WIDE.U32 R20, R16, -0x7829cba9, RZ ;  /* 0x87d6345710147825 */ /* 0x000fc600078e00ff */
[C---:B------:R-:W-:Y:S01]  /*03e0*/  ISETP.LT.AND P2, PT, R17.reuse, RZ, PT ;  /* 0x000000ff1100720c */ /* 0x040fe20003f41270 */
[----:B------:R-:W-:-:S04]  /*03f0*/  IMAD.WIDE.U32 R18, R17, -0x7829cba9, RZ ;  /* 0x87d6345711127825 */ /* 0x000fc800078e00ff */
        /* <DEDUP_REMOVED lines=15> */
[----:B------:R-:W-:Y:S04]  /*04f0*/  STS.64 [R24], R22 ;  /* 0x0000001618007388 */ /* 0x000fe80000000a00 */
[----:B------:R-:W0:Y:S02]  /*0500*/  LDS.64 R16, [R10] ;  /* 0x000000000a107984 */ /* 0x000e240000000a00 */
[----:B0-----:R-:W-:-:S04]  /*0510*/  IADD3 R14, P1, P2, R14, 0x1c000001, -R16 ;  /* 0x1c0000010e0e7810 */ /* 0x001fc80007a3e810 */
[----:B------:R-:W-:Y:S01]  /*0520*/  IADD3.X R15, PT, PT, R15, RZ, ~R17, P1, P2 ;  /* 0x000000ff0f0f7210 */ /* 0x000fe20000fe4c11 */
[----:B------:R-:W-:-:S03]  /*0530*/  IMAD.WIDE.U32 R20, R14, -0x7829cba9, RZ ;  /* 0x87d634570e147825 */ /* 0x000fc600078e00ff */
[C---:B------:R-:W-:Y:S01]  /*0540*/  ISETP.LT.AND P2, PT, R15.reuse, RZ, PT ;  /* 0x000000ff0f00720c */ /* 0x040fe20003f41270 */
[----:B------:R-:W-:-:S04]  /*0550*/  IMAD.WIDE.U32 R18, R15, -0x7829cba9, RZ ;  /* 0x87d634570f127825 */ /* 0x000fc800078e00ff */
        /* <DEDUP_REMOVED lines=15> */
[----:B------:R-:W-:-:S05]  /*0650*/  IADD3 R19, PT, PT, R15, -R19, R16 ;  /* 0x800000130f137210 */ /* 0x000fca0007ffe010 */
[----:B------:R0:W-:Y:S01]  /*0660*/  STS.64 [R10], R18 ;  /* 0x000000120a007388 */ /* 0x0001e20000000a00 */
[----:B------:R-:W-:Y:S05]  /*0670*/  @!P0 BRA `(.L_x_32) ;  /* 0x0000000000708947 */ /* 0x000fea0003800000 */
[----:B------:R-:W1:Y:S01]  /*0680*/  LDC.64 R16, c[0x0][0x388] ;  /* 0x0000e200ff107b82 */ /* 0x000e620000000a00 */
[----:B------:R-:W-:-:S04]  /*0690*/  SHF.L.U32 R8, R8, R25, RZ ;  /* 0x0000001908087219 */ /* 0x000fc800000006ff */
[----:B------:R-:W-:-:S05]  /*06a0*/  SHF.L.U32 R23, R8, UR7, RZ ;  /* 0x0000000708177c19 */ /* 0x000fca00080006ff */
[----:B-1----:R-:W-:-:S05]  /*06b0*/  IMAD.WIDE.U32 R22, R23, 0x8, R16 ;  /* 0x0000000817167825 */ /* 0x002fca00078e0010 */
[----:B------:R-:W0:Y:S02]  /*06c0*/  LDG.E.64 R20, desc[UR10][R22.64] ;  /* 0x0000000a16147981 */ /* 0x000e24000c1e1b00 */
[-C--:B0-----:R-:W-:Y:S02]  /*06d0*/  IMAD R19, R19, R20.reuse, RZ ;  /* 0x0000001413137224 */ /* 0x081fe400078e02ff */
[----:B------:R-:W-:-:S04]  /*06e0*/  IMAD.WIDE.U32 R16, R14, R20, RZ ;  /* 0x000000140e107225 */ /* 0x000fc800078e00ff */
[----:B------:R-:W-:-:S04]  /*06f0*/  IMAD R19, R21, R14, R19 ;  /* 0x0000000e15137224 */ /* 0x000fc800078e0213 */
[----:B------:R-:W-:Y:S02]  /*0700*/  IMAD.IADD R17, R17, 0x1, R19 ;  /* 0x0000000111117824 */ /* 0x000fe400078e0213 */
        /* <DEDUP_REMOVED lines=19> */
.L_x_32:
[----:B------:R-:W-:Y:S05]  /*0840*/  BSYNC.RECONVERGENT B0 ;  /* 0x0000000000007941 */ /* 0x000fea0003800200 */
.L_x_31:
[----:B------:R-:W2:Y:S01]  /*0850*/  S2UR UR6, SR_CgaCtaId ;  /* 0x00000000000679c3 */ /* 0x000ea20000008800 */
[----:B------:R-:W-:-:S07]  /*0860*/  SHF.R.U32.HI R15, RZ, R11, R2 ;  /* 0x0000000bff0f7219 */ /* 0x000fce0000011602 */
[----:B------:R-:W-:Y:S01]  /*0870*/  BAR.SYNC.DEFER_BLOCKING 0x0 ;  /* 0x0000000000007b1d */ /* 0x000fe20000010000 */
[----:B-1----:R-:W-:-:S05]  /*0880*/  VIADD R17, R15, 0xffffffff ;  /* 0xffffffff0f117836 */ /* 0x002fca0000000000 */
[----:B------:R-:W-:Y:S01]  /*0890*/  UMOV UR4, 0x400 ;  /* 0x0000040000047882 */ /* 0x000fe20000000000 */
[----:B------:R-:W-:Y:S01]  /*08a0*/  BSSY.RECONVERGENT B0, `(.L_x_33) ;  /* 0x0000059000007945 */ /* 0x000fe20003800200 */
[----:B------:R-:W-:-:S04]  /*08b0*/  LOP3.LUT P0, R24, R17, RZ, R0, 0xa0, !PT ;  /* 0x000000ff11187212 */ /* 0x000fc8000780a000 */
[----:B------:R-:W-:Y:S01]  /*08c0*/  IADD3 R8, PT, PT, R5, -R24, RZ ;  /* 0x8000001805087210 */ /* 0x000fe20007ffe0ff */
[----:B--2---:R-:W-:-:S06]  /*08d0*/  ULEA UR4, UR6, UR4, 0x18 ;  /* 0x0000000406047291 */ /* 0x004fcc000f8ec0ff */
[----:B------:R-:W-:-:S05]  /*08e0*/  LEA R8, R8, UR4, 0x3 ;  /* 0x0000000408087c11 */ /* 0x000fca000f8e18ff */
[----:B0-----:R-:W-:Y:S01]  /*08f0*/  IMAD R10, R15, 0x8, R8 ;  /* 0x000000080f0a7824 */ /* 0x001fe200078e0208 */
        /* <DEDUP_REMOVED lines=23> */
[----:B------:R-:W-:Y:S04]  /*0a70*/  STS.64 [R8], R26 ;  /* 0x0000001a08007388 */ /* 0x000fe80000000a00 */
[----:B------:R-:W0:Y:S02]  /*0a80*/  LDS.64 R14, [R10] ;  /* 0x000000000a0e7984 */ /* 0x000e240000000a00 */
[----:B0-----:R-:W-:-:S04]  /*0a90*/  IADD3 R16, P1, P2, R22, 0x1c000001, -R14 ;  /* 0x1c00000116107810 */ /* 0x001fc80007a3e80e */
[----:B------:R-:W-:Y:S01]  /*0aa0*/  IADD3.X R17, PT, PT, R23, RZ, ~R15, P1, P2 ;  /* 0x000000ff17117210 */ /* 0x000fe20000fe4c0f */
[----:B------:R-:W-:Y:S01]  /*0ab0*/  IMAD.WIDE.U32 R20, R16, -0x7829cba9, RZ ;  /* 0x87d6345710147825 */ /* 0x000fe200078e00ff */
[----:B------:R-:W-:Y:S02]  /*0ac0*/  IADD3 R23, PT, PT, R11, 0x1, RZ ;  /* 0x000000010b177810 */ /* 0x000fe40007ffe0ff */
        /* <DEDUP_REMOVED lines=10> */
[----:B------:R-:W-:Y:S02]  /*0b70*/  SEL R14, R15, R19, P2 ;  /* 0x000000130f0e7207 */ /* 0x000fe40001000000 */
[----:B------:R-:W-:Y:S02]  /*0b80*/  SHF.R.U32.HI R19, RZ, R23, R2 ;  /* 0x00000017ff137219 */ /* 0x000fe40000011602 */
[----:B------:R-:W-:-:S03]  /*0b90*/  SHF.R.S64 R21, R21, 0x1b, R14 ;  /* 0x0000001b15157819 */ /* 0x000fc6000000100e */
[----:B------:R-:W-:Y:S01]  /*0ba0*/  VIADD R15, R19, 0xffffffff ;  /* 0xffffffff130f7836 */ /* 0x000fe20000000000 */
[----:B------:R-:W-:-:S04]  /*0bb0*/  LEA.HI R21, P2, R14, R21, RZ, 0x1 ;  /* 0x000000150e157211 */ /* 0x000fc800078508ff */
[----:B------:R-:W-:Y:S01]  /*0bc0*/  LEA.HI.X.SX32 R14, R14, RZ, 0x5, P2 ;  /* 0x000000ff0e0e7211 */ /* 0x000fe200010f2eff */
[----:B------:R-:W-:Y:S01]  /*0bd0*/  IMAD.WIDE.U32 R16, R21, -0x1c000001, R16 ;  /* 0xe3ffffff15107825 */ /* 0x000fe200078e0010 */
[----:B------:R-:W-:-:S03]  /*0be0*/  LOP3.LUT P1, R20, R15, RZ, R0, 0xa0, !PT ;  /* 0x000000ff0f147212 */ /* 0x000fc6000782a000 */
[----:B------:R-:W-:Y:S02]  /*0bf0*/  IMAD R14, R14, -0x1c000001, RZ ;  /* 0xe3ffffff0e0e7824 */ /* 0x000fe400078e02ff */
[----:B------:R-:W-:-:S03]  /*0c00*/  IMAD.IADD R8, R5, 0x1, -R20 ;  /* 0x0000000105087824 */ /* 0x000fc600078e0a14 */
[----:B------:R-:W-:Y:S01]  /*0c10*/  IADD3 R15, PT, PT, R17, -R21, R14 ;  /* 0x80000015110f7210 */ /* 0x000fe20007ffe00e */
[----:B------:R-:W-:Y:S01]  /*0c20*/  IMAD.MOV.U32 R14, RZ, RZ, R16 ;  /* 0x000000ffff0e7224 */ /* 0x000fe200078e0010 */
[----:B------:R-:W-:-:S04]  /*0c30*/  LEA R8, R8, UR4, 0x3 ;  /* 0x0000000408087c11 */ /* 0x000fc8000f8e18ff */
[----:B------:R0:W-:Y:S01]  /*0c40*/  STS.64 [R10], R14 ;  /* 0x0000000e0a007388 */ /* 0x0001e20000000a00 */
[----:B------:R-:W-:Y:S01]  /*0c50*/  IMAD R22, R19, 0x8, R8 ;  /* 0x0000000813167824 */ /* 0x000fe200078e0208 */
[----:B------:R-:W-:Y:S06]  /*0c60*/  @!P0 BRA `(.L_x_34) ;  /* 0x0000000000708947 */ /* 0x000fec0003800000 */
[----:B------:R-:W1:Y:S01]  /*0c70*/  LDC.64 R18, c[0x0][0x388] ;  /* 0x0000e200ff127b82 */ /* 0x000e620000000a00 */
[----:B------:R-:W-:-:S04]  /*0c80*/  SHF.L.U32 R24, R24, R11, RZ ;  /* 0x0000000b18187219 */ /* 0x000fc800000006ff */
[----:B------:R-:W-:-:S05]  /*0c90*/  SHF.L.U32 R27, R24, UR7, RZ ;  /* 0x00000007181b7c19 */ /* 0x000fca00080006ff */
[----:B-1----:R-:W-:-:S05]  /*0ca0*/  IMAD.WIDE.U32 R26, R27, 0x8, R18 ;  /* 0x000000081b1a7825 */ /* 0x002fca00078e0012 */
[----:B------:R-:W2:Y:S02]  /*0cb0*/  LDG.E.64 R18, desc[UR10][R26.64] ;  /* 0x0000000a1a127981 */ /* 0x000ea4000c1e1b00 */
[-C--:B--2---:R-:W-:Y:S02]  /*0cc0*/  IMAD R17, R15, R18.reuse, RZ ;  /* 0x000000120f117224 */ /* 0x084fe400078e02ff */
[----:B0-----:R-:W-:-:S04]  /*0cd0*/  IMAD.WIDE.U32 R14, R16, R18, RZ ;  /* 0x00000012100e7225 */ /* 0x001fc800078e00ff */
        /* <DEDUP_REMOVED lines=21> */
.L_x_34:
[----:B------:R-:W-:Y:S05]  /*0e30*/  BSYNC.RECONVERGENT B0 ;  /* 0x0000000000007941 */ /* 0x000fea0003800200 */
.L_x_33:
[----:B------:R-:W-:Y:S06]  /*0e40*/  BAR.SYNC.DEFER_BLOCKING 0x0 ;  /* 0x0000000000007b1d */ /* 0x000fec0000010000 */
[----:B------:R-:W-:Y:S01]  /*0e50*/  BSSY.RECONVERGENT B0, `(.L_x_35) ;  /* 0x0000055000007945 */ /* 0x000fe20003800200 */
[----:B------:R-:W-:Y:S04]  /*0e60*/  LDS.64 R26, [R8] ;  /* 0x00000000081a7984 */ /* 0x000fe80000000a00 */
[----:B01----:R-:W0:Y:S02]  /*0e70*/  LDS.64 R14, [R22] ;  /* 0x00000000160e7984 */ /* 0x003e240000000a00 */
[----:B0-----:R-:W-:-:S04]  /*0e80*/  IADD3 R14, P0, PT, R26, R14, RZ ;  /* 0x0000000e1a0e7210 */ /* 0x001fc80007f1e0ff */
[----:B------:R-:W-:Y:S01]  /*0e90*/  IADD3.X R15, PT, PT, R27, R15, RZ, P0, !PT ;  /* 0x0000000f1b0f7210 */ /* 0x000fe200007fe4ff */
        /* <DEDUP_REMOVED lines=29> */
[----:B------:R-:W-:Y:S02]  /*1070*/  IMAD.MOV.U32 R18, RZ, RZ, R15 ;  /* 0x000000ffff127224 */ /* 0x000fe400078e000f */
[----:B------:R-:W-:Y:S02]  /*1080*/  VIADD R25, R11, 0x2 ;  /* 0x000000020b197836 */ /* 0x000fe40000000000 */
        /* <DEDUP_REMOVED lines=12> */
[----:B------:R-:W-:Y:S01]  /*1150*/  IMAD R14, R14, -0x1c000001, RZ ;  /* 0xe3ffffff0e0e7824 */ /* 0x000fe200078e02ff */
[----:B------:R-:W-:-:S04]  /*1160*/  IADD3 R10, PT, PT, R5, -R8, RZ ;  /* 0x80000008050a7210 */ /* 0x000fc80007ffe0ff */
[----:B------:R-:W-:Y:S01]  /*1170*/  IADD3 R15, PT, PT, R17, -R21, R14 ;  /* 0x80000015110f7210 */ /* 0x000fe20007ffe00e */
[----:B------:R-:W-:Y:S01]  /*1180*/  IMAD.MOV.U32 R14, RZ, RZ, R16 ;  /* 0x000000ffff0e7224 */ /* 0x000fe200078e0010 */
[----:B------:R-:W-:-:S04]  /*1190*/  LEA R10, R10, UR4, 0x3 ;  /* 0x000000040a0a7c11 */ /* 0x000fc8000f8e18ff */
[----:B------:R0:W-:Y:S01]  /*11a0*/  STS.64 [R22], R14 ;  /* 0x0000000e16007388 */ /* 0x0001e20000000a00 */
[----:B------:R-:W-:Y:S01]  /*11b0*/  IMAD R24, R19, 0x8, R10 ;  /* 0x0000000813187824 */ /* 0x000fe200078e020a */
[----:B------:R-:W-:Y:S06]  /*11c0*/  @!P1 BRA `(.L_x_36) ;  /* 0x0000000000749947 */ /* 0x000fec0003800000 */
[----:B------:R-:W1:Y:S01]  /*11d0*/  LDC.64 R18, c[0x0][0x388] ;  /* 0x0000e200ff127b82 */ /* 0x000e620000000a00 */
[----:B------:R-:W-:-:S05]  /*11e0*/  VIADD R17, R11, 0x1 ;  /* 0x000000010b117836 */ /* 0x000fca0000000000 */
        /* <DEDUP_REMOVED lines=27> */
.L_x_36:
[----:B------:R-:W-:Y:S05]  /*13a0*/  BSYNC.RECONVERGENT B0 ;  /* 0x0000000000007941 */ /* 0x000fea0003800200 */
.L_x_35:
[----:B------:R-:W-:Y:S06]  /*13b0*/  BAR.SYNC.DEFER_BLOCKING 0x0 ;  /* 0x0000000000007b1d */ /* 0x000fec0000010000 */
[----:B------:R-:W-:Y:S01]  /*13c0*/  BSSY.RECONVERGENT B0, `(.L_x_37) ;  /* 0x000004c000007945 */ /* 0x000fe20003800200 */
[----:B01----:R-:W-:Y:S04]  /*13d0*/  LDS.64 R14, [R10] ;  /* 0x000000000a0e7984 */ /* 0x003fe80000000a00 */
[----:B------:R-:W0:Y:S02]  /*13e0*/  LDS.64 R16, [R24] ;  /* 0x0000000018107984 */ /* 0x000e240000000a00 */
[----:B0-----:R-:W-:-:S05]  /*13f0*/  IADD3 R16, P1, PT, R14, R16, RZ ;  /* 0x000000100e107210 */ /* 0x001fca0007f3e0ff */
[----:B------:R-:W-:Y:S02]  /*1400*/  IMAD.X R17, R15, 0x1, R17, P1 ;  /* 0x000000010f117824 */ /* 0x000fe400008e0611 */
[----:B------:R-:W-:-:S03]  /*1410*/  IMAD.WIDE.U32 R20, R16, -0x7829cba9, RZ ;  /* 0x87d6345710147825 */ /* 0x000fc600078e00ff */
[C---:B------:R-:W-:Y:S01]  /*1420*/  ISETP.LT.AND P2, PT, R17.reuse, RZ, PT ;  /* 0x000000ff1100720c */ /* 0x040fe20003f41270 */
[----:B------:R-:W-:-:S04]  /*1430*/  IMAD.WIDE.U32 R18, R17, -0x7829cba9, RZ ;  /* 0x87d6345711127825 */ /* 0x000fc800078e00ff */
        /* <DEDUP_REMOVED lines=68> */
.L_x_38:
[----:B------:R-:W-:Y:S05]  /*1880*/  BSYNC.RECONVERGENT B0 ;  /* 0x0000000000007941 */ /* 0x000fea0003800200 */
.L_x_37:
[----:B------:R-:W-:Y:S01]  /*1890*/  BAR.SYNC.DEFER_BLOCKING 0x0 ;  /* 0x0000000000007b1d */ /* 0x000fe20000010000 */
[----:B------:R-:W-:-:S05]  /*18a0*/  IADD3 R11, PT, PT, R11, 0x4, RZ ;  /* 0x000000040b0b7810 */ /* 0x000fca0007ffe0ff */
[----:B------:R-:W-:Y:S05]  /*18b0*/  BRA.U UP0, `(.L_x_39) ;  /* 0xffffffe9008c7547 */ /* 0x000fea000b83ffff */
.L_x_30:
[----:B------:R-:W2:Y:S02]  /*18c0*/  LDCU UR6, c[0x0][0x3a0] ;  /* 0x00007400ff0677ac */ /* 0x000ea40008000800 */
[----:B--2---:R-:W-:-:S04]  /*18d0*/  ULOP3.LUT UR6, UR6, 0x3, URZ, 0xc0, !UPT ;  /* 0x0000000306067892 */ /* 0x004fc8000f8ec0ff */
[----:B------:R-:W-:-:S09]  /*18e0*/  UISETP.NE.AND UP0, UPT, UR6, URZ, UPT ;  /* 0x000000ff0600728c */ /* 0x000fd2000bf05270 */
[----:B------:R-:W-:Y:S05]  /*18f0*/  BRA.U !UP0, `(.L_x_29) ;  /* 0x0000000508687547 */ /* 0x000fea000b800000 */
[----:B------:R-:W2:Y:S01]  /*1900*/  LDC.64 R10, c[0x0][0x388] ;  /* 0x0000e200ff0a7b82 */ /* 0x000ea20000000a00 */
[----:B------:R-:W-:-:S12]  /*1910*/  UIADD3 UR6, UPT, UPT, -UR6, URZ, URZ ;  /* 0x000000ff06067290 */ /* 0x000fd8000fffe1ff */
.L_x_42:
[----:B01----:R-:W-:Y:S01]  /*1920*/  SHF.R.U32.HI R24, RZ, R9, R2 ;  /* 0x00000009ff187219 */ /* 0x003fe20000011602 */
[----:B------:R-:W-:Y:S01]  /*1930*/  UIADD3 UR6, UPT, UPT, UR6, 0x1, URZ ;  /* 0x0000000106067890 */ /* 0x000fe2000fffe0ff */
[----:B------:R-:W-:Y:S03]  /*1940*/  BSSY.RECONVERGENT B0, `(.L_x_40) ;  /* 0x0000052000007945 */ /* 0x000fe60003800200 */
[----:B------:R-:W-:Y:S01]  /*1950*/  VIADD R15, R24, 0xffffffff ;  /* 0xffffffff180f7836 */ /* 0x000fe20000000000 */
[----:B------:R-:W-:-:S04]  /*1960*/  UISETP.NE.AND UP0, UPT, UR6, URZ, UPT ;  /* 0x000000ff0600728c */ /* 0x000fc8000bf05270 */
[----:B------:R-:W-:-:S05]  /*1970*/  LOP3.LUT P0, R8, R15, RZ, R0, 0xa0, !PT ;  /* 0x000000ff0f087212 */ /* 0x000fca000780a000 */
[----:B------:R-:W-:-:S05]  /*1980*/  IMAD.IADD R25, R5, 0x1, -R8 ;  /* 0x0000000105197824 */ /* 0x000fca00078e0a08 */
[----:B------:R-:W-:-:S05]  /*1990*/  LEA R25, R25, UR4, 0x3 ;  /* 0x0000000419197c11 */ /* 0x000fca000f8e18ff */
[----:B------:R-:W-:Y:S01]  /*19a0*/  IMAD R24, R24, 0x8, R25 ;  /* 0x0000000818187824 */ /* 0x000fe200078e0219 */
        /* <DEDUP_REMOVED lines=48> */
[----:B------:R-:W-:-:S04]  /*1cb0*/  SHF.L.U32 R8, R8, R9, RZ ;  /* 0x0000000908087219 */ /* 0x000fc800000006ff */
[----:B------:R-:W-:-:S05]  /*1cc0*/  SHF.L.U32 R23, R8, UR7, RZ ;  /* 0x0000000708177c19 */ /* 0x000fca00080006ff */
[----:B--2---:R-:W-:-:S05]  /*1cd0*/  IMAD.WIDE.U32 R22, R23, 0x8, R10 ;  /* 0x0000000817167825 */ /* 0x004fca00078e000a */
        /* <DEDUP_REMOVED lines=24> */
.L_x_41:
[----:B------:R-:W-:Y:S05]  /*1e60*/  BSYNC.RECONVERGENT B0 ;  /* 0x0000000000007941 */ /* 0x000fea0003800200 */
.L_x_40:
[----:B------:R-:W-:Y:S01]  /*1e70*/  BAR.SYNC.DEFER_BLOCKING 0x0 ;  /* 0x0000000000007b1d */ /* 0x000fe20000010000 */
[----:B------:R-:W-:-:S05]  /*1e80*/  VIADD R9, R9, 0x1 ;  /* 0x0000000109097836 */ /* 0x000fca0000000000 */
[----:B------:R-:W-:Y:S05]  /*1e90*/  BRA.U UP0, `(.L_x_42) ;  /* 0xfffffff900a07547 */ /* 0x000fea000b83ffff */
.L_x_29:
[----:B------:R-:W3:Y:S01]  /*1ea0*/  LDCU UR4, c[0x0][0x398] ;  /* 0x00007300ff0477ac */ /* 0x000ee20008000800 */
[----:B------:R-:W-:Y:S01]  /*1eb0*/  MOV R0, 0x1 ;  /* 0x0000000100007802 */ /* 0x000fe20000000f00 */
[----:B0-----:R-:W-:Y:S01]  /*1ec0*/  IMAD.MOV.U32 R9, RZ, RZ, RZ ;  /* 0x000000ffff097224 */ /* 0x001fe200078e00ff */
[----:B------:R-:W0:Y:S01]  /*1ed0*/  LDCU UR6, c[0x0][0x3a0] ;  /* 0x00007400ff0677ac */ /* 0x000e220008000800 */
[----:B---3--:R-:W-:-:S04]  /*1ee0*/  USHF.R.U32.HI UR5, URZ, UR5, UR4 ;  /* 0x00000005ff057299 */ /* 0x008fc80008011604 */
[----:B0-----:R-:W-:-:S06]  /*1ef0*/  USHF.R.U32.HI UR5, URZ, UR6, UR5 ;  /* 0x00000006ff057299 */ /* 0x001fcc0008011605 */
[----:B------:R-:W-:-:S05]  /*1f00*/  IMAD R8, R3, UR5, RZ ;  /* 0x0000000503087c24 */ /* 0x000fca000f8e02ff */
[----:B------:R-:W-:-:S13]  /*1f10*/  ISETP.NE.AND P0, PT, R8, RZ, PT ;  /* 0x000000ff0800720c */ /* 0x000fda0003f05270 */
[----:B------:R-:W-:Y:S05]  /*1f20*/  @!P0 BRA `(.L_x_43) ;  /* 0x0000000000908947 */ /* 0x000fea0003800000 */
[----:B------:R-:W0:Y:S01]  /*1f30*/  LDC.64 R2, c[0x0][0x390] ;  /* 0x0000e400ff027b82 */ /* 0x000e220000000a00 */
[----:B------:R-:W-:Y:S02]  /*1f40*/  IMAD.MOV.U32 R0, RZ, RZ, 0x1 ;  /* 0x00000001ff007424 */ /* 0x000fe400078e00ff */
[----:B------:R-:W-:Y:S02]  /*1f50*/  IMAD.MOV.U32 R9, RZ, RZ, RZ ;  /* 0x000000ffff097224 */ /* 0x000fe400078e00ff */
[----:B-1----:R-:W-:-:S07]  /*1f60*/  IMAD.MOV.U32 R15, RZ, RZ, RZ ;  /* 0x000000ffff0f7224 */ /* 0x002fce00078e00ff */
.L_x_45:
[C---:B--2---:R-:W-:Y:S02]  /*1f70*/  LOP3.LUT R10, R8.reuse, 0x1, RZ, 0xc0, !PT ;  /* 0x00000001080a7812 */ /* 0x044fe400078ec0ff */
[----:B------:R-:W-:Y:S02]  /*1f80*/  ISETP.GT.U32.AND P0, PT, R8, 0x1, PT ;  /* 0x000000010800780c */ /* 0x000fe40003f04070 */
[----:B------:R-:W-:Y:S02]  /*1f90*/  ISETP.NE.U32.AND P1, PT, R10, 0x1, PT ;  /* 0x000000010a00780c */ /* 0x000fe40003f25070 */
[----:B------:R-:W-:-:S11]  /*1fa0*/  SHF.R.U32.HI R8, RZ, 0x1, R8 ;  /* 0x00000001ff087819 */ /* 0x000fd60000011608 */
[----:B------:R-:W-:Y:S05]  /*1fb0*/  @P1 BRA `(.L_x_44) ;  /* 0x0000000000641947 */ /* 0x000fea0003800000 */
        /* <DEDUP_REMOVED lines=10> */
[----:B------:R-:W-:-:S03]  /*2060*/  MOV R22, R21 ;  /* 0x0000001500167202 */ /* 0x000fc60000000f00 */
        /* <DEDUP_REMOVED lines=14> */
.L_x_44:
[----:B------:R-:W-:Y:S01]  /*2150*/  VIADD R15, R15, 0x1 ;  /* 0x000000010f0f7836 */ /* 0x000fe20000000000 */
[----:B------:R-:W-:Y:S06]  /*2160*/  @P0 BRA `(.L_x_45) ;  /* 0xfffffffc00800947 */ /* 0x000fec000383ffff */
.L_x_43:
[----:B------:R-:W3:Y:S01]  /*2170*/  LDCU UR4, c[0x0][0x3a0] ;  /* 0x00007400ff0477ac */ /* 0x000ee20008000800 */
[----:B0-----:R-:W0:Y:S01]  /*2180*/  BREV R2, R5 ;  /* 0x0000000500027301 */ /* 0x001e220000000000 */
[----:B------:R-:W-:Y:S01]  /*2190*/  BSSY.RECONVERGENT B0, `(.L_x_46) ;  /* 0x000003b000007945 */ /* 0x000fe20003800200 */
[----:B------:R-:W-:Y:S02]  /*21a0*/  IMAD.MOV.U32 R3, RZ, RZ, 0x1 ;  /* 0x00000001ff037424 */ /* 0x000fe400078e00ff */
[----:B------:R-:W-:Y:S01]  /*21b0*/  IMAD.MOV.U32 R21, RZ, RZ, RZ ;  /* 0x000000ffff157224 */ /* 0x000fe200078e00ff */
[----:B---3--:R-:W-:-:S06]  /*21c0*/  UIADD3 UR4, UPT, UPT, -UR4, 0x20, URZ ;  /* 0x0000002004047890 */ /* 0x008fcc000fffe1ff */
[----:B0-----:R-:W-:-:S04]  /*21d0*/  SHF.R.U32.HI R22, RZ, UR4, R2 ;  /* 0x00000004ff167c19 */ /* 0x001fc80008011602 */
[----:B------:R-:W-:-:S13]  /*21e0*/  ISETP.NE.AND P0, PT, R22, RZ, PT ;  /* 0x000000ff1600720c */ /* 0x000fda0003f05270 */
[----:B------:R-:W-:Y:S05]  /*21f0*/  @!P0 BRA `(.L_x_47) ;  /* 0x0000000000d08947 */ /* 0x000fea0003800000 */
[----:B------:R-:W-:Y:S01]  /*2200*/  IMAD.MOV.U32 R3, RZ, RZ, 0x1 ;  /* 0x00000001ff037424 */ /* 0x000fe200078e00ff */
[----:B------:R-:W-:Y:S01]  /*2210*/  MOV R8, R0 ;  /* 0x0000000000087202 */ /* 0x000fe20000000f00 */
[----:B------:R-:W-:Y:S02]  /*2220*/  IMAD.MOV.U32 R21, RZ, RZ, RZ ;  /* 0x000000ffff157224 */ /* 0x000fe400078e00ff */
[----:B------:R-:W-:-:S07]  /*2230*/  IMAD.MOV.U32 R2, RZ, RZ, R9 ;  /* 0x000000ffff027224 */ /* 0x000fce00078e0009 */
.L_x_50:
[-C--:B-1----:R-:W-:Y:S01]  /*2240*/  IMAD R15, R2, R8.reuse, RZ ;  /* 0x00000008020f7224 */ /* 0x082fe200078e02ff */
[----:B------:R-:W-:Y:S01]  /*2250*/  BSSY.RECONVERGENT B1, `(.L_x_48) ;  /* 0x000002b000017945 */ /* 0x000fe20003800200 */
[----:B--2---:R-:W-:-:S04]  /*2260*/  IMAD.WIDE.U32 R10, R8, R8, RZ ;  /* 0x00000008080a7225 */ /* 0x004fc800078e00ff */
[----:B------:R-:W-:Y:S02]  /*2270*/  IMAD R15, R8, R2, R15 ;  /* 0x00000002080f7224 */ /* 0x000fe400078e020f */
[----:B------:R-:W-:-:S04]  /*2280*/  IMAD.WIDE.U32 R16, R10, -0x7829cba9, RZ ;  /* 0x87d634570a107825 */ /* 0x000fc800078e00ff */
[----:B------:R-:W-:-:S04]  /*2290*/  IMAD.IADD R11, R11, 0x1, R15 ;  /* 0x000000010b0b7824 */ /* 0x000fc800078e020f */
        /* <DEDUP_REMOVED lines=38> */
.L_x_49:
[----:B------:R-:W-:Y:S05]  /*2500*/  BSYNC.RECONVERGENT B1 ;  /* 0x0000000000017941 */ /* 0x000fea0003800200 */
.L_x_48:
[----:B------:R-:W-:Y:S01]  /*2510*/  IADD3 R2, PT, PT, R11, -R15, R14 ;  /* 0x8000000f0b027210 */ /* 0x000fe20007ffe00e */
[----:B------:R-:W-:Y:S01]  /*2520*/  IMAD.MOV.U32 R8, RZ, RZ, R10 ;  /* 0x000000ffff087224 */ /* 0x000fe200078e000a */
[----:B------:R-:W-:Y:S06]  /*2530*/  @P0 BRA `(.L_x_50) ;  /* 0xfffffffc00400947 */ /* 0x000fec000383ffff */
.L_x_47:
[----:B------:R-:W-:Y:S05]  /*2540*/  BSYNC.RECONVERGENT B0 ;  /* 0x0000000000007941 */ /* 0x000fea0003800200 */
.L_x_46:
[----:B------:R-:W-:Y:S01]  /*2550*/  VIADD R8, R5, 0x1 ;  /* 0x0000000105087836 */ /* 0x000fe20000000000 */
[----:B------:R-:W-:Y:S01]  /*2560*/  BSSY.RECONVERGENT B0, `(.L_x_51) ;  /* 0x0000035000007945 */ /* 0x000fe20003800200 */
[----:B------:R-:W-:Y:S02]  /*2570*/  IMAD.MOV.U32 R5, RZ, RZ, 0x1 ;  /* 0x00000001ff057424 */ /* 0x000fe400078e00ff */
[----:B-1----:R-:W-:Y:S02]  /*2580*/  IMAD.MOV.U32 R15, RZ, RZ, RZ ;  /* 0x000000ffff0f7224 */ /* 0x002fe400078e00ff */
[----:B------:R-:W0:Y:S02]  /*2590*/  BREV R8, R8 ;  /* 0x0000000800087301 */ /* 0x000e240000000000 */
[----:B0-----:R-:W-:-:S07]  /*25a0*/  SHF.R.U32.HI R2, RZ, UR4, R8 ;  /* 0x00000004ff027c19 */ /* 0x001fce0008011608 */
.L_x_54:
[-C--:B------:R-:W-:Y:S01]  /*25b0*/  IMAD R8, R9, R0.reuse, RZ ;  /* 0x0000000009087224 */ /* 0x080fe200078e02ff */
[----:B------:R-:W-:Y:S01]  /*25c0*/  BSSY.RECONVERGENT B1, `(.L_x_52) ;  /* 0x000002b000017945 */ /* 0x000fe20003800200 */
[----:B--2---:R-:W-:-:S04]  /*25d0*/  IMAD.WIDE.U32 R10, R0, R0, RZ ;  /* 0x00000000000a7225 */ /* 0x004fc800078e00ff */
[----:B------:R-:W-:Y:S01]  /*25e0*/  IMAD R17, R0, R9, R8 ;  /* 0x0000000900117224 */ /* 0x000fe200078e0208 */
[----:B------:R-:W-:Y:S01]  /*25f0*/  LOP3.LUT R8, R2, 0x1, RZ, 0xc0, !PT ;  /* 0x0000000102087812 */ /* 0x000fe200078ec0ff */
[----:B------:R-:W-:-:S03]  /*2600*/  IMAD.WIDE.U32 R18, R10, -0x7829cba9, RZ ;  /* 0x87d634570a127825 */ /* 0x000fc600078e00ff */
[----:B------:R-:W-:Y:S01]  /*2610*/  ISETP.NE.U32.AND P1, PT, R8, 0x1, PT ;  /* 0x000000010800780c */ /* 0x000fe20003f25070 */
[----:B------:R-:W-:-:S04]  /*2620*/  IMAD.IADD R11, R11, 0x1, R17 ;  /* 0x000000010b0b7824 */ /* 0x000fc800078e0211 */
[----:B------:R-:W-:-:S04]  /*2630*/  IMAD.WIDE.U32 R16, R11, -0x7829cba9, RZ ;  /* 0x87d634570b107825 */ /* 0x000fc800078e00ff */
[----:B------:R-:W-:-:S04]  /*2640*/  IMAD.WIDE.U32 R16, P0, R10, 0x49249246, R16 ;  /* 0x492492460a107825 */ /* 0x000fc80007800010 */
[----:B------:R-:W-:Y:S01]  /*2650*/  IMAD.MOV.U32 R22, RZ, RZ, R17 ;  /* 0x000000ffff167224 */ /* 0x000fe200078e0011 */
[----:B------:R-:W-:Y:S02]  /*2660*/  IADD3.X R23, PT, PT, RZ, RZ, RZ, P0, !PT ;  /* 0x000000ffff177210 */ /* 0x000fe400007fe4ff */
[----:B------:R-:W-:-:S05]  /*2670*/  IADD3 RZ, P0, PT, R19, R16, RZ ;  /* 0x0000001013ff7210 */ /* 0x000fca0007f1e0ff */
[----:B------:R-:W-:Y:S01]  /*2680*/  IMAD.WIDE.U32.X R22, R11, 0x49249246, R22, P0 ;  /* 0x492492460b167825 */ /* 0x000fe200000e0416 */
[----:B------:R-:W-:Y:S02]  /*2690*/  ISETP.GT.U32.AND P0, PT, R2, 0x1, PT ;  /* 0x000000010200780c */ /* 0x000fe40003f04070 */
[----:B------:R-:W-:Y:S02]  /*26a0*/  SHF.R.U32.HI R2, RZ, 0x1, R2 ;  /* 0x00000001ff027819 */ /* 0x000fe40000011602 */
[--C-:B------:R-:W-:Y:S02]  /*26b0*/  SHF.R.U64 R17, R22, 0x1b, R23.reuse ;  /* 0x0000001b16117819 */ /* 0x100fe40000001217 */
[----:B------:R-:W-:-:S03]  /*26c0*/  SHF.R.U32.HI R8, RZ, 0x1b, R23 ;  /* 0x0000001bff087819 */ /* 0x000fc60000011617 */
[----:B------:R-:W-:-:S04]  /*26d0*/  IMAD.WIDE.U32 R10, R17, -0x1c000001, R10 ;  /* 0xe3ffffff110a7825 */ /* 0x000fc800078e000a */
[----:B------:R-:W-:Y:S01]  /*26e0*/  IMAD R8, R8, -0x1c000001, RZ ;  /* 0xe3ffffff08087824 */ /* 0x000fe200078e02ff */
[----:B------:R-:W-:Y:S06]  /*26f0*/  @P1 BRA `(.L_x_53) ;  /* 0x00000000005c1947 */ /* 0x000fec0003800000 */
[-C--:B------:R-:W-:Y:S02]  /*2700*/  IMAD R16, R15, R0.reuse, RZ ;  /* 0x000000000f107224 */ /* 0x080fe400078e02ff */
[----:B------:R-:W-:-:S04]  /*2710*/  IMAD.WIDE.U32 R14, R5, R0, RZ ;  /* 0x00000000050e7225 */ /* 0x000fc800078e00ff */
        /* <DEDUP_REMOVED lines=21> */
.L_x_53:
[----:B------:R-:W-:Y:S05]  /*2870*/  BSYNC.RECONVERGENT B1 ;  /* 0x0000000000017941 */ /* 0x000fea0003800200 */
.L_x_52:
[----:B------:R-:W-:Y:S01]  /*2880*/  IADD3 R9, PT, PT, R11, -R17, R8 ;  /* 0x800000110b097210 */ /* 0x000fe20007ffe008 */
[----:B------:R-:W-:Y:S01]  /*2890*/  IMAD.MOV.U32 R0, RZ, RZ, R10 ;  /* 0x000000ffff007224 */ /* 0x000fe200078e000a */
[----:B------:R-:W-:Y:S06]  /*28a0*/  @P0 BRA `(.L_x_54) ;  /* 0xfffffffc00400947 */ /* 0x000fec000383ffff */
[----:B------:R-:W-:Y:S05]  /*28b0*/  BSYNC.RECONVERGENT B0 ;  /* 0x0000000000007941 */ /* 0x000fea0003800200 */
.L_x_51:
[----:B------:R-:W0:Y:S02]  /*28c0*/  LDS.128 R8, [R4] ;  /* 0x0000000004087984 */ /* 0x000e240000000c00 */
[----:B0-----:R-:W-:Y:S02]  /*28d0*/  IMAD R0, R9, R3, RZ ;  /* 0x0000000309007224 */ /* 0x001fe400078e02ff */
[----:B------:R-:W-:Y:S02]  /*28e0*/  IMAD R11, R11, R5, RZ ;  /* 0x000000050b0b7224 */ /* 0x000fe400078e02ff */
[----:B------:R-:W-:-:S04]  /*28f0*/  IMAD.WIDE.U32 R2, R8, R3, RZ ;  /* 0x0000000308027225 */ /* 0x000fc800078e00ff */
[----:B------:R-:W-:Y:S02]  /*2900*/  IMAD R21, R8, R21, R0 ;  /* 0x0000001508157224 */ /* 0x000fe400078e0200 */
[----:B------:R-:W-:-:S03]  /*2910*/  IMAD.WIDE.U32 R8, R10, R5, RZ ;  /* 0x000000050a087225 */ /* 0x000fc600078e00ff */
[----:B------:R-:W-:Y:S01]  /*2920*/  IADD3 R3, PT, PT, R3, R21, RZ ;  /* 0x0000001503037210 */ /* 0x000fe20007ffe0ff */
[----:B------:R-:W-:Y:S02]  /*2930*/  IMAD R11, R10, R15, R11 ;  /* 0x0000000f0a0b7224 */ /* 0x000fe400078e020b */
[----:B------:R-:W-:-:S04]  /*2940*/  IMAD.WIDE.U32 R4, R2, -0x7829cba9, RZ ;  /* 0x87d6345702047825 */ /* 0x000fc800078e00ff */
[----:B------:R-:W-:Y:S02]  /*2950*/  IMAD.IADD R9, R9, 0x1, R11 ;  /* 0x0000000109097824 */ /* 0x000fe400078e020b */
[----:B------:R-:W-:-:S04]  /*2960*/  IMAD.WIDE.U32 R10, R3, -0x7829cba9, RZ ;  /* 0x87d63457030a7825 */ /* 0x000fc800078e00ff */
[----:B------:R-:W-:-:S04]  /*2970*/  IMAD.WIDE.U32 R14, R9, -0x7829cba9, RZ ;  /* 0x87d63457090e7825 */ /* 0x000fc800078e00ff */
[----:B------:R-:W-:-:S04]  /*2980*/  IMAD.WIDE.U32 R10, P0, R2, 0x49249246, R10 ;  /* 0x49249246020a7825 */ /* 0x000fc8000780000a */
[----:B------:R-:W-:-:S04]  /*2990*/  IMAD.WIDE.U32 R18, P1, R8, 0x49249246, R14 ;  /* 0x4924924608127825 */ /* 0x000fc8000782000e */
[----:B------:R-:W-:-:S04]  /*29a0*/  IMAD.WIDE.U32 R16, R8, -0x7829cba9, RZ ;  /* 0x87d6345708107825 */ /* 0x000fc800078e00ff */
[----:B------:R-:W-:Y:S01]  /*29b0*/  IMAD.X R15, RZ, RZ, RZ, P0 ;  /* 0x000000ffff0f7224 */ /* 0x000fe200000e06ff */
[----:B------:R-:W-:Y:S01]  /*29c0*/  IADD3 RZ, P0, PT, R5, R10, RZ ;  /* 0x0000000a05ff7210 */ /* 0x000fe20007f1e0ff */
[----:B------:R-:W-:Y:S01]  /*29d0*/  IMAD.X R21, RZ, RZ, RZ, P1 ;  /* 0x000000ffff157224 */ /* 0x000fe200008e06ff */
[----:B------:R-:W-:Y:S01]  /*29e0*/  IADD3 RZ, P1, PT, R17, R18, RZ ;  /* 0x0000001211ff7210 */ /* 0x000fe20007f3e0ff */
[----:B------:R-:W-:Y:S02]  /*29f0*/  IMAD.MOV.U32 R14, RZ, RZ, R11 ;  /* 0x000000ffff0e7224 */ /* 0x000fe400078e000b */
[----:B------:R-:W-:Y:S02]  /*2a00*/  IMAD.MOV.U32 R20, RZ, RZ, R19 ;  /* 0x000000ffff147224 */ /* 0x000fe400078e0013 */
[C---:B------:R-:W-:Y:S01]  /*2a10*/  IMAD.WIDE.U32.X R4, R3.reuse, 0x49249246, R14, P0 ;  /* 0x4924924603047825 */ /* 0x040fe200000e040e */
[----:B------:R-:W-:-:S03]  /*2a20*/  ISETP.LT.AND P0, PT, R3, RZ, PT ;  /* 0x000000ff0300720c */ /* 0x000fc60003f01270 */
[----:B------:R-:W-:Y:S01]  /*2a30*/  IMAD.WIDE.U32.X R10, R9, 0x49249246, R20, P1 ;  /* 0x49249246090a7825 */ /* 0x000fe200008e0414 */
[----:B------:R-:W-:Y:S02]  /*2a40*/  IADD3 R15, P2, PT, R4, 0x7829cba9, RZ ;  /* 0x7829cba9040f7810 */ /* 0x000fe40007f5e0ff */
[----:B------:R-:W-:Y:S02]  /*2a50*/  IADD3 R19, P1, PT, R10, 0x7829cba9, RZ ;  /* 0x7829cba90a137810 */ /* 0x000fe40007f3e0ff */
[----:B------:R-:W-:Y:S02]  /*2a60*/  IADD3.X R17, PT, PT, R5, -0x49249247, RZ, P2, !PT ;  /* 0xb6db6db905117810 */ /* 0x000fe400017fe4ff */
[----:B------:R-:W-:Y:S02]  /*2a70*/  ISETP.LT.AND P2, PT, R9, RZ, PT ;  /* 0x000000ff0900720c */ /* 0x000fe40003f41270 */
[----:B------:R-:W-:Y:S02]  /*2a80*/  IADD3.X R21, PT, PT, R11, -0x49249247, RZ, P1, !PT ;  /* 0xb6db6db90b157810 */ /* 0x000fe40000ffe4ff */
[----:B------:R-:W-:-:S02]  /*2a90*/  SEL R4, R15, R4, P0 ;  /* 0x000000040f047207 */ /* 0x000fc40000000000 */
[----:B------:R-:W-:Y:S02]  /*2aa0*/  SEL R14, R17, R5, P0 ;  /* 0x00000005110e7207 */ /* 0x000fe40000000000 */
[----:B------:R-:W-:Y:S02]  /*2ab0*/  SEL R5, R19, R10, P2 ;  /* 0x0000000a13057207 */ /* 0x000fe40001000000 */
[----:B------:R-:W-:Y:S02]  /*2ac0*/  SEL R0, R21, R11, P2 ;  /* 0x0000000b15007207 */ /* 0x000fe40001000000 */
[----:B------:R-:W-:Y:S02]  /*2ad0*/  SHF.R.S64 R11, R4, 0x1b, R14 ;  /* 0x0000001b040b7819 */ /* 0x000fe4000000100e */
[----:B------:R-:W-:Y:S02]  /*2ae0*/  SHF.R.S64 R5, R5, 0x1b, R0 ;  /* 0x0000001b05057819 */ /* 0x000fe40000001000 */
[----:B------:R-:W-:-:S02]  /*2af0*/  LEA.HI R11, P0, R14, R11, RZ, 0x1 ;  /* 0x0000000b0e0b7211 */ /* 0x000fc400078108ff */
[----:B------:R-:W-:Y:S02]  /*2b00*/  LEA.HI R5, P1, R0, R5, RZ, 0x1 ;  /* 0x0000000500057211 */ /* 0x000fe400078308ff */
[----:B------:R-:W-:Y:S01]  /*2b10*/  LEA.HI.X.SX32 R4, R14, RZ, 0x5, P0 ;  /* 0x000000ff0e047211 */ /* 0x000fe200000f2eff */
[----:B------:R-:W-:Y:S01]  /*2b20*/  IMAD.WIDE.U32 R2, R11, -0x1c000001, R2 ;  /* 0xe3ffffff0b027825 */ /* 0x000fe200078e0002 */
[----:B------:R-:W-:-:S03]  /*2b30*/  LEA.HI.X.SX32 R0, R0, RZ, 0x5, P1 ;  /* 0x000000ff00007211 */ /* 0x000fc600008f2eff */
[----:B------:R-:W-:Y:S02]  /*2b40*/  IMAD R4, R4, -0x1c000001, RZ ;  /* 0xe3ffffff04047824 */ /* 0x000fe400078e02ff */
[----:B------:R-:W-:-:S03]  /*2b50*/  IMAD.WIDE.U32 R8, R5, -0x1c000001, R8 ;  /* 0xe3ffffff05087825 */ /* 0x000fc600078e0008 */
[----:B------:R-:W-:Y:S01]  /*2b60*/  IADD3 R3, PT, PT, R3, -R11, R4 ;  /* 0x8000000b03037210 */ /* 0x000fe20007ffe004 */
[----:B------:R-:W-:-:S04]  /*2b70*/  IMAD R0, R0, -0x1c000001, RZ ;  /* 0xe3ffffff00007824 */ /* 0x000fc800078e02ff */
[----:B------:R-:W-:Y:S01]  /*2b80*/  STG.E.64 desc[UR10][R6.64], R2 ;  /* 0x0000000206007986 */ /* 0x000fe2000c101b0a */
[----:B------:R-:W-:-:S05]  /*2b90*/  IADD3 R9, PT, PT, R9, -R5, R0 ;  /* 0x8000000509097210 */ /* 0x000fca0007ffe000 */
[----:B------:R-:W-:Y:S01]  /*2ba0*/  STG.E.64 desc[UR10][R12.64], R8 ;  /* 0x000000080c007986 */ /* 0x000fe2000c101b0a */
[----:B------:R-:W-:Y:S05]  /*2bb0*/  EXIT ;  /* 0x000000000000794d */ /* 0x000fea0003800000 */
.L_x_55:
        /* <DEDUP_REMOVED lines=12> */
.L_x_312:


//--------------------- .text._Z28improve_reduce_bank_conflictPxS_S_S_jjjjj --------------------------
	.section	.text._Z28improve_reduce_bank_conflictPxS_S_S_jjjjj,"ax",@progbits
	.align	128
        .global         _Z28improve_reduce_bank_conflictPxS_S_S_jjjjj
        .type           _Z28improve_reduce_bank_conflictPxS_S_S_jjjjj,@function
        .size           _Z28improve_reduce_bank_conflictPxS_S_S_jjjjj,(.L_x_305 - _Z28improve_reduce_bank_conflictPxS_S_S_jjjjj)
        .other          _Z28improve_reduce_bank_conflictPxS_S_S_jjjjj,@"STO_CUDA_ENTRY STV_DEFAULT"
_Z28improve_reduce_bank_conflictPxS_S_S_jjjjj:
.text._Z28improve_reduce_bank_conflictPxS_S_S_jjjjj:
[----:B------:R-:W-:Y:S01]  /*0000*/  LDC R1, c[0x0][0x37c] ;  /* 0x0000df00ff017b82 */ /* 0x000fe20000000800 */
[----:B------:R-:W0:Y:S01]  /*0010*/  LDCU UR6, c[0x0][0x3b0] ;  /* 0x00007600ff0677ac */ /* 0x000e220008000800 */
[----:B------:R-:W1:Y:S06]  /*0020*/  S2R R10, SR_TID.X ;  /* 0x00000000000a7919 */ /* 0x000e6c0000002100 */
[----:B------:R-:W2:Y:S01]  /*0030*/  LDC R6, c[0x0][0x3a8] ;  /* 0x0000ea00ff067b82 */ /* 0x000ea20000000800 */
[----:B------:R-:W-:Y:S01]  /*0040*/  IMAD.MOV.U32 R7, RZ, RZ, 0x1 ;  /* 0x00000001ff077424 */ /* 0x000fe200078e00ff */
[----:B------:R-:W3:Y:S06]  /*0050*/  LDCU.64 UR10, c[0x0][0x358] ;  /* 0x00006b00ff0a77ac */ /* 0x000eec0008000a00 */
[----:B------:R-:W4:Y:S01]  /*0060*/  LDC R12, c[0x0][0x360] ;  /* 0x0000d800ff0c7b82 */ /* 0x000f220000000800 */
[----:B0-----:R-:W0:Y:S07]  /*0070*/  I2F.U32.RP R0, UR6 ;  /* 0x0000000600007d06 */ /* 0x001e2e0008209000 */
[----:B------:R-:W5:Y:S01]  /*0080*/  S2UR UR5, SR_CTAID.X ;  /* 0x00000000000579c3 */ /* 0x000f620000002500 */
[----:B------:R-:W-:Y:S01]  /*0090*/  ISETP.NE.U32.AND P2, PT, RZ, UR6, PT ;  /* 0x00000006ff007c0c */ /* 0x000fe2000bf45070 */
[----:B------:R-:W-:Y:S01]  /*00a0*/  UIADD3 UR4, UPT, UPT, UR6, -0x1, URZ ;  /* 0xffffffff06047890 */ /* 0x000fe2000fffe0ff */
[----:B--2---:R-:W-:Y:S01]  /*00b0*/  SHF.L.U32 R6, R7, R6, RZ ;  /* 0x0000000607067219 */ /* 0x004fe200000006ff */
[----:B0-----:R-:W0:Y:S02]  /*00c0*/  MUFU.RCP R0, R0 ;  /* 0x0000000000007308 */ /* 0x001e240000001000 */
[----:B0-----:R-:W-:-:S06]  /*00d0*/  VIADD R2, R0, 0xffffffe ;  /* 0x0ffffffe00027836 */ /* 0x001fcc0000000000 */
[----:B------:R0:W2:Y:S02]  /*00e0*/  F2I.FTZ.U32.TRUNC.NTZ R3, R2 ;  /* 0x0000000200037305 */ /* 0x0000a4000021f000 */
[----:B0-----:R-:W-:Y:S02]  /*00f0*/  IMAD.MOV.U32 R2, RZ, RZ, RZ ;  /* 0x000000ffff027224 */ /* 0x001fe400078e00ff */
[----:B--2---:R-:W-:-:S04]  /*0100*/  IMAD.MOV R5, RZ, RZ, -R3 ;  /* 0x000000ffff057224 */ /* 0x004fc800078e0a03 */
[----:B------:R-:W-:-:S04]  /*0110*/  IMAD R5, R5, UR6, RZ ;  /* 0x0000000605057c24 */ /* 0x000fc8000f8e02ff */
[----:B------:R-:W-:-:S06]  /*0120*/  IMAD.HI.U32 R3, R3, R5, R2 ;  /* 0x0000000503037227 */ /* 0x000fcc00078e0002 */
[----:B----4-:R-:W-:-:S04]  /*0130*/  IMAD.HI.U32 R4, R3, R12, RZ ;  /* 0x0000000c03047227 */ /* 0x010fc800078e00ff */
[----:B------:R-:W-:-:S04]  /*0140*/  IMAD.HI.U32 R8, R3, R6, RZ ;  /* 0x0000000603087227 */ /* 0x000fc800078e00ff */
[----:B-1----:R-:W-:Y:S01]  /*0150*/  IMAD.HI.U32 R0, R3, R10, RZ ;  /* 0x0000000a03007227 */ /* 0x002fe200078e00ff */
[----:B------:R-:W-:-:S03]  /*0160*/  IADD3 R7, PT, PT, -R8, RZ, RZ ;  /* 0x000000ff08077210 */ /* 0x000fc60007ffe1ff */
[----:B------:R-:W-:Y:S02]  /*0170*/  IMAD.MOV R3, RZ, RZ, -R4 ;  /* 0x000000ffff037224 */ /* 0x000fe400078e0a04 */
[----:B------:R-:W-:Y:S02]  /*0180*/  IMAD R6, R7, UR6, R6 ;  /* 0x0000000607067c24 */ /* 0x000fe4000f8e0206 */
[----:B------:R-:W-:Y:S01]  /*0190*/  IMAD R3, R3, UR6, R12 ;  /* 0x0000000603037c24 */ /* 0x000fe2000f8e020c */
[----:B------:R-:W-:Y:S01]  /*01a0*/  MOV R12, 0x3a0 ;  /* 0x000003a0000c7802 */ /* 0x000fe20000000f00 */
[----:B------:R-:W-:Y:S01]  /*01b0*/  IMAD.MOV R5, RZ, RZ, -R0 ;  /* 0x000000ffff057224 */ /* 0x000fe200078e0a00 */
[----:B------:R-:W-:Y:S02]  /*01c0*/  ISETP.GE.U32.AND P5, PT, R6, UR6, PT ;  /* 0x0000000606007c0c */ /* 0x000fe4000bfa6070 */
[----:B------:R-:W-:Y:S01]  /*01d0*/  ISETP.GE.U32.AND P3, PT, R3, UR6, PT ;  /* 0x0000000603007c0c */ /* 0x000fe2000bf66070 */
[----:B------:R-:W-:-:S05]  /*01e0*/  IMAD R2, R5, UR6, R10 ;  /* 0x0000000605027c24 */ /* 0x000fca000f8e020a */
[----:B------:R-:W-:-:S05]  /*01f0*/  ISETP.GE.U32.AND P0, PT, R2, UR6, PT ;  /* 0x0000000602007c0c */ /* 0x000fca000bf06070 */
[----:B------:R-:W-:Y:S01]  /*0200*/  @P5 VIADD R6, R6, -UR6 ;  /* 0x8000000606065c36 */ /* 0x000fe20008000000 */
[----:B------:R-:W-:Y:S01]  /*0210*/  @P5 IADD3 R8, PT, PT, R8, 0x1, RZ ;  /* 0x0000000108085810 */ /* 0x000fe20007ffe0ff */
[----:B------:R-:W-:Y:S02]  /*0220*/  @P3 VIADD R3, R3, -UR6 ;  /* 0x8000000603033c36 */ /* 0x000fe40008000000 */
[----:B------:R-:W-:Y:S01]  /*0230*/  @P3 VIADD R4, R4, 0x1 ;  /* 0x0000000104043836 */ /* 0x000fe20000000000 */
[----:B------:R-:W-:Y:S02]  /*0240*/  ISETP.GE.U32.AND P6, PT, R6, UR6, PT ;  /* 0x0000000606007c0c */ /* 0x000fe4000bfc6070 */
[----:B------:R-:W-:Y:S01]  /*0250*/  ISETP.GE.U32.AND P4, PT, R3, UR6, PT ;  /* 0x0000000603007c0c */ /* 0x000fe2000bf86070 */
[----:B------:R-:W-:Y:S01]  /*0260*/  @P0 VIADD R2, R2, -UR6 ;  /* 0x8000000602020c36 */ /* 0x000fe20008000000 */
[----:B------:R-:W-:Y:S01]  /*0270*/  LOP3.LUT R3, RZ, UR6, RZ, 0x33, !PT ;  /* 0x00000006ff037c12 */ /* 0x000fe2000f8e33ff */
[----:B------:R-:W-:Y:S01]  /*0280*/  @P0 VIADD R0, R0, 0x1 ;  /* 0x0000000100000836 */ /* 0x000fe20000000000 */
[----:B------:R-:W-:-:S02]  /*0290*/  LOP3.LUT R6, R10, 0xffff, RZ, 0xc0, !PT ;  /* 0x0000ffff0a067812 */ /* 0x000fc400078ec0ff */
[----:B------:R-:W-:Y:S02]  /*02a0*/  ISETP.GE.U32.AND P1, PT, R2, UR6, PT ;  /* 0x0000000602007c0c */ /* 0x000fe4000bf26070 */
[----:B------:R-:W-:-:S03]  /*02b0*/  LOP3.LUT R2, R10, UR4, RZ, 0xc0, !PT ;  /* 0x000000040a027c12 */ /* 0x000fc6000f8ec0ff */
[----:B------:R-:W-:Y:S02]  /*02c0*/  @P6 VIADD R8, R8, 0x1 ;  /* 0x0000000108086836 */ /* 0x000fe40000000000 */
[----:B------:R-:W-:-:S03]  /*02d0*/  @P4 VIADD R4, R4, 0x1 ;  /* 0x0000000104044836 */ /* 0x000fc60000000000 */
[C---:B------:R-:W-:Y:S02]  /*02e0*/  SEL R13, R3.reuse, R8, !P2 ;  /* 0x00000008030d7207 */ /* 0x040fe40005000000 */
[C---:B------:R-:W-:Y:S01]  /*02f0*/  SEL R4, R3.reuse, R4, !P2 ;  /* 0x0000000403047207 */ /* 0x040fe20005000000 */
[----:B------:R-:W-:Y:S02]  /*0300*/  @P1 VIADD R0, R0, 0x1 ;  /* 0x0000000100001836 */ /* 0x000fe40000000000 */
[----:B------:R-:W-:Y:S01]  /*0310*/  IMAD R2, R2, R13, RZ ;  /* 0x0000000d02027224 */ /* 0x000fe200078e02ff */
[C---:B------:R-:W-:Y:S01]  /*0320*/  LOP3.LUT R7, R4.reuse, 0xffff, RZ, 0xc0, !PT ;  /* 0x0000ffff04077812 */ /* 0x040fe200078ec0ff */
[C---:B------:R-:W-:Y:S01]  /*0330*/  VIADD R5, R4.reuse, 0xffffffff ;  /* 0xffffffff04057836 */ /* 0x040fe20000000000 */
[----:B------:R-:W-:Y:S01]  /*0340*/  SEL R0, R3, R0, !P2 ;  /* 0x0000000003007207 */ /* 0x000fe20005000000 */
[----:B-----5:R-:W-:Y:S01]  /*0350*/  IMAD R3, R4, UR5, RZ ;  /* 0x0000000504037c24 */ /* 0x020fe2000f8e02ff */
[----:B------:R-:W-:-:S02]  /*0360*/  IADD3 R4, PT, PT, R13, R2, RZ ;  /* 0x000000020d047210 */ /* 0x000fc40007ffe0ff */
[----:B------:R-:W-:-:S05]  /*0370*/  LOP3.LUT R8, R5, R10, RZ, 0xc0, !PT ;  /* 0x0000000a05087212 */ /* 0x000fca00078ec0ff */
[----:B---3--:R-:W-:-:S07]  /*0380*/  IMAD.IADD R5, R8, 0x1, R3 ;  /* 0x0000000108057824 */ /* 0x008fce00078e0203 */
[----:B------:R-:W-:Y:S05]  /*0390*/  CALL.REL.NOINC `($__internal_0_$__cuda_sm20_div_u16) ;  /* 0x00000044004c7944 */ /* 0x000fea0003c00000 */
[----:B------:R-:W0:Y:S01]  /*03a0*/  LDCU.64 UR6, c[0x0][0x3a0] ;  /* 0x00007400ff0677ac */ /* 0x000e220008000a00 */
[----:B------:R-:W-:Y:S01]  /*03b0*/  LOP3.LUT R10, R10, 0xffff, RZ, 0xc0, !PT ;  /* 0x0000ffff0a0a7812 */ /* 0x000fe200078ec0ff */
[----:B------:R-:W-:Y:S01]  /*03c0*/  BSSY.RECONVERGENT B0, `(.L_x_56) ;  /* 0x0000038000007945 */ /* 0x000fe20003800200 */
[----:B------:R-:W-:Y:S01]  /*03d0*/  IMAD.MOV.U32 R12, RZ, RZ, 0x1 ;  /* 0x00000001ff0c7424 */ /* 0x000fe200078e00ff */
[----:B------:R-:W1:Y:S01]  /*03e0*/  LDCU UR9, c[0x0][0x3a8] ;  /* 0x00007500ff0977ac */ /* 0x000e620008000800 */
[----:B------:R-:W-:Y:S02]  /*03f0*/  IMAD.MOV.U32 R9, RZ, RZ, RZ ;  /* 0x000000ffff097224 */ /* 0x000fe400078e00ff */
[C---:B------:R-:W-:Y:S01]  /*0400*/  IMAD R7, R13.reuse, R10, RZ ;  /* 0x0000000a0d077224 */ /* 0x040fe200078e02ff */
[----:B------:R-:W-:Y:S01]  /*0410*/  UMOV UR4, 0xffffffff ;  /* 0xffffffff00047882 */ /* 0x000fe20000000000 */
[----:B------:R-:W2:Y:S02]  /*0420*/  LDCU UR8, c[0x0][0x3b0] ;  /* 0x00007600ff0877ac */ /* 0x000ea40008000800 */
[----:B------:R-:W-:Y:S01]  /*0430*/  IMAD.IADD R10, R13, 0x1, R7 ;  /* 0x000000010d0a7824 */ /* 0x000fe200078e0207 */
[----:B0-----:R-:W-:-:S02]  /*0440*/  USHF.L.U32 UR4, UR4, UR7, URZ ;  /* 0x0000000704047299 */ /* 0x001fc400080006ff */
[----:B------:R-:W-:-:S04]  /*0450*/  USHF.R.U32.HI UR5, URZ, UR7, UR6 ;  /* 0x00000007ff057299 */ /* 0x000fc80008011606 */
[----:B-1----:R-:W-:Y:S01]  /*0460*/  USHF.R.U32.HI UR5, URZ, UR9, UR5 ;  /* 0x00000009ff057299 */ /* 0x002fe20008011605 */
[----:B------:R-:W-:Y:S01]  /*0470*/  LOP3.LUT R6, R5, UR4, RZ, 0x30, !PT ;  /* 0x0000000405067c12 */ /* 0x000fe2000f8e30ff */
[----:B--2---:R-:W-:-:S04]  /*0480*/  USHF.L.U32 UR4, UR8, 0x1, URZ ;  /* 0x0000000108047899 */ /* 0x004fc800080006ff */
[----:B------:R-:W-:Y:S02]  /*0490*/  IMAD R11, R6, UR5, RZ ;  /* 0x00000005060b7c24 */ /* 0x000fe4000f8e02ff */
[----:B------:R-:W-:-:S03]  /*04a0*/  IMAD R8, R8, UR4, R8 ;  /* 0x0000000408087c24 */ /* 0x000fc6000f8e0208 */
[----:B------:R-:W-:-:S13]  /*04b0*/  ISETP.NE.AND P0, PT, R11, RZ, PT ;  /* 0x000000ff0b00720c */ /* 0x000fda0003f05270 */
[----:B------:R-:W-:Y:S05]  /*04c0*/  @!P0 BRA `(.L_x_57) ;  /* 0x00000000009c8947 */ /* 0x000fea0003800000 */
[----:B------:R-:W0:Y:S01]  /*04d0*/  LDC.64 R14, c[0x0][0x398] ;  /* 0x0000e600ff0e7b82 */ /* 0x000e220000000a00 */
[----:B------:R-:W-:Y:S02]  /*04e0*/  HFMA2 R12, -RZ, RZ, 0, 5.9604644775390625e-08 ;  /* 0x00000001ff0c7431 */ /* 0x000fe400000001ff */
[----:B------:R-:W-:Y:S02]  /*04f0*/  IMAD.MOV.U32 R18, RZ, RZ, R11 ;  /* 0x000000ffff127224 */ /* 0x000fe400078e000b */
[----:B------:R-:W-:Y:S02]  /*0500*/  IMAD.MOV.U32 R9, RZ, RZ, RZ ;  /* 0x000000ffff097224 */ /* 0x000fe400078e00ff */
[----:B------:R-:W-:-:S07]  /*0510*/  IMAD.MOV.U32 R11, RZ, RZ, RZ ;  /* 0x000000ffff0b7224 */ /* 0x000fce00078e00ff */
.L_x_60:
[C---:B------:R-:W-:Y:S01]  /*0520*/  LOP3.LUT R16, R18.reuse, 0x1, RZ, 0xc0, !PT ;  /* 0x0000000112107812 */ /* 0x040fe200078ec0ff */
[----:B------:R-:W-:Y:S01]  /*0530*/  BSSY.RECONVERGENT B1, `(.L_x_58) ;  /* 0x000001e000017945 */ /* 0x000fe20003800200 */
[----:B------:R-:W-:Y:S02]  /*0540*/  ISETP.GE.U32.AND P1, PT, R18, 0x2, PT ;  /* 0x000000021200780c */ /* 0x000fe40003f26070 */
        /* <DEDUP_REMOVED lines=25> */
[----:B------:R-:W-:Y:S01]  /*06e0*/  IMAD R19, R12, -0x1c000001, RZ ;  /* 0xe3ffffff0c137824 */ /* 0x000fe200078e02ff */
[----:B------:R-:W-:-:S04]  /*06f0*/  MOV R12, R16 ;  /* 0x00000010000c7202 */ /* 0x000fc80000000f00 */
[----:B------:R-:W-:-:S07]  /*0700*/  IADD3 R9, PT, PT, R17, -R9, R19 ;  /* 0x8000000911097210 */ /* 0x000fce0007ffe013 */
.L_x_59:
[----:B------:R-:W-:Y:S05]  /*0710*/  BSYNC.RECONVERGENT B1 ;  /* 0x0000000000017941 */ /* 0x000fea0003800200 */
.L_x_58:
[----:B------:R-:W-:Y:S01]  /*0720*/  VIADD R11, R11, 0x1 ;  /* 0x000000010b0b7836 */ /* 0x000fe20000000000 */
[----:B------:R-:W-:Y:S06]  /*0730*/  @P1 BRA `(.L_x_60) ;  /* 0xfffffffc00781947 */ /* 0x000fec000383ffff */
.L_x_57:
[----:B------:R-:W-:Y:S05]  /*0740*/  BSYNC.RECONVERGENT B0 ;  /* 0x0000000000007941 */ /* 0x000fea0003800200 */
.L_x_56:
[----:B------:R-:W-:Y:S01]  /*0750*/  ISETP.NE.AND P0, PT, R7, RZ, PT ;  /* 0x000000ff0700720c */ /* 0x000fe20003f05270 */
[----:B------:R-:W-:Y:S01]  /*0760*/  BSSY.RECONVERGENT B0, `(.L_x_61) ;  /* 0x0000038000007945 */ /* 0x000fe20003800200 */
[----:B------:R-:W-:Y:S02]  /*0770*/  IMAD.MOV.U32 R24, RZ, RZ, 0x1 ;  /* 0x00000001ff187424 */ /* 0x000fe400078e00ff */
[----:B------:R-:W-:-:S09]  /*0780*/  IMAD.MOV.U32 R25, RZ, RZ, RZ ;  /* 0x000000ffff197224 */ /* 0x000fd200078e00ff */
[----:B------:R-:W-:Y:S05]  /*0790*/  @!P0 BRA `(.L_x_62) ;  /* 0x0000000000d08947 */ /* 0x000fea0003800000 */
[----:B------:R-:W-:Y:S01]  /*07a0*/  IMAD.MOV.U32 R24, RZ, RZ, 0x1 ;  /* 0x00000001ff187424 */ /* 0x000fe200078e00ff */
[----:B------:R-:W-:Y:S01]  /*07b0*/  MOV R22, R12 ;  /* 0x0000000c00167202 */ /* 0x000fe20000000f00 */
[----:B------:R-:W-:Y:S02]  /*07c0*/  IMAD.MOV.U32 R25, RZ, RZ, RZ ;  /* 0x000000ffff197224 */ /* 0x000fe400078e00ff */
[----:B------:R-:W-:Y:S02]  /*07d0*/  IMAD.MOV.U32 R23, RZ, RZ, R9 ;  /* 0x000000ffff177224 */ /* 0x000fe400078e0009 */
[----:B------:R-:W-:-:S07]  /*07e0*/  IMAD.MOV.U32 R26, RZ, RZ, R7 ;  /* 0x000000ffff1a7224 */ /* 0x000fce00078e0007 */
.L_x_65:
[-C--:B------:R-:W-:Y:S01]  /*07f0*/  IMAD R11, R23, R22.reuse, RZ ;  /* 0x00000016170b7224 */ /* 0x080fe200078e02ff */
[----:B------:R-:W-:Y:S01]  /*0800*/  BSSY.RECONVERGENT B1, `(.L_x_63) ;  /* 0x000002a000017945 */ /* 0x000fe20003800200 */
[----:B------:R-:W-:Y:S01]  /*0810*/  IMAD.WIDE.U32 R20, R22, R22, RZ ;  /* 0x0000001616147225 */ /* 0x000fe200078e00ff */
[----:B------:R-:W-:-:S03]  /*0820*/  ISETP.GE.U32.AND P1, PT, R26, 0x2, PT ;  /* 0x000000021a00780c */ /* 0x000fc60003f26070 */
[----:B------:R-:W-:Y:S02]  /*0830*/  IMAD R11, R22, R23, R11 ;  /* 0x00000017160b7224 */ /* 0x000fe400078e020b */
[----:B------:R-:W-:-:S04]  /*0840*/  IMAD.WIDE.U32 R16, R20, -0x7829cba9, RZ ;  /* 0x87d6345714107825 */ /* 0x000fc800078e00ff */
[----:B------:R-:W-:Y:S01]  /*0850*/  IMAD.IADD R21, R21, 0x1, R11 ;  /* 0x0000000115157824 */ /* 0x000fe200078e020b */
[----:B------:R-:W-:Y:S02]  /*0860*/  LOP3.LUT R11, R26, 0x1, RZ, 0xc0, !PT ;  /* 0x000000011a0b7812 */ /* 0x000fe400078ec0ff */
[----:B------:R-:W-:Y:S01]  /*0870*/  SHF.R.U32.HI R26, RZ, 0x1, R26 ;  /* 0x00000001ff1a7819 */ /* 0x000fe2000001161a */
[----:B0-----:R-:W-:-:S04]  /*0880*/  IMAD.WIDE.U32 R14, R21, -0x7829cba9, RZ ;  /* 0x87d63457150e7825 */ /* 0x001fc800078e00ff */
[----:B------:R-:W-:-:S04]  /*0890*/  IMAD.WIDE.U32 R14, P0, R20, 0x49249246, R14 ;  /* 0x49249246140e7825 */ /* 0x000fc8000780000e */
[----:B------:R-:W-:Y:S01]  /*08a0*/  IMAD.X R19, RZ, RZ, RZ, P0 ;  /* 0x000000ffff137224 */ /* 0x000fe200000e06ff */
[----:B------:R-:W-:Y:S01]  /*08b0*/  IADD3 RZ, P0, PT, R17, R14, RZ ;  /* 0x0000000e11ff7210 */ /* 0x000fe20007f1e0ff */
[----:B------:R-:W-:-:S04]  /*08c0*/  IMAD.MOV.U32 R18, RZ, RZ, R15 ;  /* 0x000000ffff127224 */ /* 0x000fc800078e000f */
[----:B------:R-:W-:Y:S01]  /*08d0*/  IMAD.WIDE.U32.X R18, R21, 0x49249246, R18, P0 ;  /* 0x4924924615127825 */ /* 0x000fe200000e0412 */
[----:B------:R-:W-:-:S04]  /*08e0*/  ISETP.NE.U32.AND P0, PT, R11, 0x1, PT ;  /* 0x000000010b00780c */ /* 0x000fc80003f05070 */
[--C-:B------:R-:W-:Y:S02]  /*08f0*/  SHF.R.U64 R11, R18, 0x1b, R19.reuse ;  /* 0x0000001b120b7819 */ /* 0x100fe40000001213 */
[----:B------:R-:W-:-:S03]  /*0900*/  SHF.R.U32.HI R27, RZ, 0x1b, R19 ;  /* 0x0000001bff1b7819 */ /* 0x000fc60000011613 */
[----:B------:R-:W-:-:S04]  /*0910*/  IMAD.WIDE.U32 R14, R11, -0x1c000001, R20 ;  /* 0xe3ffffff0b0e7825 */ /* 0x000fc800078e0014 */
[----:B------:R-:W-:Y:S01]  /*0920*/  IMAD R27, R27, -0x1c000001, RZ ;  /* 0xe3ffffff1b1b7824 */ /* 0x000fe200078e02ff */
[----:B------:R-:W-:Y:S06]  /*0930*/  @P0 BRA `(.L_x_64) ;  /* 0x0000000000580947 */ /* 0x000fec0003800000 */
[-C--:B------:R-:W-:Y:S02]  /*0940*/  IMAD R25, R25, R22.reuse, RZ ;  /* 0x0000001619197224 */ /* 0x080fe400078e02ff */
[----:B------:R-:W-:-:S04]  /*0950*/  IMAD.WIDE.U32 R16, R24, R22, RZ ;  /* 0x0000001618107225 */ /* 0x000fc800078e00ff */
[----:B------:R-:W-:Y:S02]  /*0960*/  IMAD R25, R23, R24, R25 ;  /* 0x0000001817197224 */ /* 0x000fe400078e0219 */
[----:B------:R-:W-:-:S03]  /*0970*/  IMAD.WIDE.U32 R20, R16, -0x7829cba9, RZ ;  /* 0x87d6345710147825 */ /* 0x000fc600078e00ff */
[----:B------:R-:W-:-:S04]  /*0980*/  IADD3 R17, PT, PT, R17, R25, RZ ;  /* 0x0000001911117210 */ /* 0x000fc80007ffe0ff */
        /* <DEDUP_REMOVED lines=17> */
.L_x_64:
[----:B------:R-:W-:Y:S05]  /*0aa0*/  BSYNC.RECONVERGENT B1 ;  /* 0x0000000000017941 */ /* 0x000fea0003800200 */
.L_x_63:
[----:B------:R-:W-:Y:S01]  /*0ab0*/  IADD3 R23, PT, PT, R15, -R11, R27 ;  /* 0x8000000b0f177210 */ /* 0x000fe20007ffe01b */
[----:B------:R-:W-:Y:S01]  /*0ac0*/  IMAD.MOV.U32 R22, RZ, RZ, R14 ;  /* 0x000000ffff167224 */ /* 0x000fe200078e000e */
[----:B------:R-:W-:Y:S06]  /*0ad0*/  @P1 BRA `(.L_x_65) ;  /* 0xfffffffc00441947 */ /* 0x000fec000383ffff */
.L_x_62:
[----:B------:R-:W-:Y:S05]  /*0ae0*/  BSYNC.RECONVERGENT B0 ;  /* 0x0000000000007941 */ /* 0x000fea0003800200 */
.L_x_61:
[----:B------:R-:W1:Y:S01]  /*0af0*/  LDCU UR6, c[0x0][0x3b0] ;  /* 0x00007600ff0677ac */ /* 0x000e620008000800 */
[----:B------:R-:W-:Y:S01]  /*0b00*/  ISETP.GE.U32.AND P0, PT, R7, R10, PT ;  /* 0x0000000a0700720c */ /* 0x000fe20003f06070 */
[----:B------:R-:W-:Y:S01]  /*0b10*/  BSSY.RECONVERGENT B0, `(.L_x_66) ;  /* 0x0000122000007945 */ /* 0x000fe20003800200 */
[----:B------:R-:W2:Y:S01]  /*0b20*/  LDCU.64 UR12, c[0x0][0x380] ;  /* 0x00007000ff0c77ac */ /* 0x000ea20008000a00 */
[----:B-1----:R-:W-:-:S10]  /*0b30*/  ULEA UR6, UR6, 0x1, 0x1 ;  /* 0x0000000106067891 */ /* 0x002fd4000f8e08ff */
[----:B------:R-:W-:Y:S05]  /*0b40*/  @P0 BRA `(.L_x_67) ;  /* 0x0000001000780947 */ /* 0x000fea0003800000 */
[----:B------:R-:W1:Y:S01]  /*0b50*/  LDC R28, c[0x0][0x3a0] ;  /* 0x0000e800ff1c7b82 */ /* 0x000e620000000800 */
[----:B------:R-:W1:Y:S01]  /*0b60*/  LDCU UR4, c[0x0][0x3a8] ;  /* 0x00007500ff0477ac */ /* 0x000e620008000800 */
[C---:B------:R-:W-:Y:S01]  /*0b70*/  VIADD R11, R13.reuse, 0xffffffff ;  /* 0xffffffff0d0b7836 */ /* 0x040fe20000000000 */
[----:B------:R-:W-:-:S04]  /*0b80*/  LOP3.LUT P1, R13, R13, 0x3, RZ, 0xc0, !PT ;  /* 0x000000030d0d7812 */ /* 0x000fc8000782c0ff */
[----:B------:R-:W-:Y:S01]  /*0b90*/  ISETP.GE.U32.AND P0, PT, R11, 0x3, PT ;  /* 0x000000030b00780c */ /* 0x000fe20003f06070 */
[----:B------:R-:W-:Y:S01]  /*0ba0*/  IMAD.MOV.U32 R11, RZ, RZ, R7 ;  /* 0x000000ffff0b7224 */ /* 0x000fe200078e0007 */
[----:B-1----:R-:W-:-:S07]  /*0bb0*/  SHF.R.U32.HI R28, RZ, UR4, R28 ;  /* 0x00000004ff1c7c19 */ /* 0x002fce000801161c */
[----:B------:R-:W-:Y:S05]  /*0bc0*/  @!P1 BRA `(.L_x_68) ;  /* 0x0000000000fc9947 */ /* 0x000fea0003800000 */
[----:B------:R-:W1:Y:S01]  /*0bd0*/  S2UR UR5, SR_CgaCtaId ;  /* 0x00000000000579c3 */ /* 0x000e620000008800 */
[----:B------:R-:W-:Y:S01]  /*0be0*/  UMOV UR4, 0x400 ;  /* 0x0000040000047882 */ /* 0x000fe20000000000 */
[----:B------:R-:W-:Y:S01]  /*0bf0*/  MOV R11, R7 ;  /* 0x00000007000b7202 */ /* 0x000fe20000000f00 */
[----:B------:R-:W3:Y:S01]  /*0c00*/  LDCU.64 UR8, c[0x0][0x380] ;  /* 0x00007000ff0877ac */ /* 0x000ee20008000a00 */
[----:B-1----:R-:W-:-:S03]  /*0c10*/  ULEA UR5, UR5, UR4, 0x18 ;  /* 0x0000000405057291 */ /* 0x002fc6000f8ec0ff */
[----:B---3--:R-:W-:-:S09]  /*0c20*/  UMOV UR4, URZ ;  /* 0x000000ff00047c82 */ /* 0x008fd20008000000 */
.L_x_69:
[----:B0-----:R-:W-:-:S05]  /*0c30*/  IMAD R14, R11, R28, RZ ;  /* 0x0000001c0b0e7224 */ /* 0x001fca00078e02ff */
[----:B------:R-:W-:-:S05]  /*0c40*/  IADD3 R14, P1, PT, R14, R5, RZ ;  /* 0x000000050e0e7210 */ /* 0x000fca0007f3e0ff */
[----:B------:R-:W-:Y:S01]  /*0c50*/  IMAD.X R15, RZ, RZ, RZ, P1 ;  /* 0x000000ffff0f7224 */ /* 0x000fe200008e06ff */
[----:B------:R-:W-:-:S04]  /*0c60*/  LEA R22, P1, R14, UR8, 0x3 ;  /* 0x000000080e167c11 */ /* 0x000fc8000f8218ff */
[----:B------:R-:W-:-:S06]  /*0c70*/  LEA.HI.X R23, R14, UR9, R15, 0x3, P1 ;  /* 0x000000090e177c11 */ /* 0x000fcc00088f1c0f */
[----:B------:R-:W3:Y:S01]  /*0c80*/  LDG.E.64 R22, desc[UR10][R22.64] ;  /* 0x0000000a16167981 */ /* 0x000ee2000c1e1b00 */
[----:B------:R-:W-:Y:S01]  /*0c90*/  UIADD3 UR4, UPT, UPT, UR4, 0x1, URZ ;  /* 0x0000000104047890 */ /* 0x000fe2000fffe0ff */
[-C--:B---3--:R-:W-:Y:S02]  /*0ca0*/  IMAD R16, R23, R24.reuse, RZ ;  /* 0x0000001817107224 */ /* 0x088fe400078e02ff */
[----:B------:R-:W-:-:S04]  /*0cb0*/  IMAD.WIDE.U32 R14, R22, R24, RZ ;  /* 0x00000018160e7225 */ /* 0x000fc800078e00ff */
[----:B------:R-:W-:Y:S02]  /*0cc0*/  IMAD R17, R22, R25, R16 ;  /* 0x0000001916117224 */ /* 0x000fe400078e0210 */
[----:B------:R-:W-:-:S04]  /*0cd0*/  IMAD.WIDE.U32 R20, R14, -0x7829cba9, RZ ;  /* 0x87d634570e147825 */ /* 0x000fc800078e00ff */
[----:B------:R-:W-:Y:S02]  /*0ce0*/  IMAD.IADD R15, R15, 0x1, R17 ;  /* 0x000000010f0f7824 */ /* 0x000fe400078e0211 */
[----:B------:R-:W-:Y:S02]  /*0cf0*/  IMAD R25, R25, R12, RZ ;  /* 0x0000000c19197224 */ /* 0x000fe400078e02ff */
[C---:B------:R-:W-:Y:S01]  /*0d00*/  IMAD.WIDE.U32 R18, R15.reuse, -0x7829cba9, RZ ;  /* 0x87d634570f127825 */ /* 0x040fe200078e00ff */
[----:B------:R-:W-:-:S03]  /*0d10*/  ISETP.LT.AND P2, PT, R15, RZ, PT ;  /* 0x000000ff0f00720c */ /* 0x000fc60003f41270 */
[----:B------:R-:W-:Y:S02]  /*0d20*/  IMAD R25, R9, R24, R25 ;  /* 0x0000001809197224 */ /* 0x000fe400078e0219 */
[----:B------:R-:W-:-:S04]  /*0d30*/  IMAD.WIDE.U32 R18, P1, R14, 0x49249246, R18 ;  /* 0x492492460e127825 */ /* 0x000fc80007820012 */
[----:B------:R-:W-:Y:S01]  /*0d40*/  IMAD.X R23, RZ, RZ, RZ, P1 ;  /* 0x000000ffff177224 */ /* 0x000fe200008e06ff */
[----:B------:R-:W-:Y:S01]  /*0d50*/  IADD3 RZ, P1, PT, R21, R18, RZ ;  /* 0x0000001215ff7210 */ /* 0x000fe20007f3e0ff */
[----:B------:R-:W-:-:S04]  /*0d60*/  IMAD.WIDE.U32 R16, R24, R12, RZ ;  /* 0x0000000c18107225 */ /* 0x000fc800078e00ff */
[----:B------:R-:W-:Y:S02]  /*0d70*/  IMAD.MOV.U32 R22, RZ, RZ, R19 ;  /* 0x000000ffff167224 */ /* 0x000fe400078e0013 */
[----:B------:R-:W-:Y:S02]  /*0d80*/  IMAD.IADD R17, R17, 0x1, R25 ;  /* 0x0000000111117824 */ /* 0x000fe400078e0219 */
[----:B------:R-:W-:-:S04]  /*0d90*/  IMAD.WIDE.U32.X R22, R15, 0x49249246, R22, P1 ;  /* 0x492492460f167825 */ /* 0x000fc800008e0416 */
[----:B------:R-:W-:Y:S01]  /*0da0*/  IMAD.WIDE.U32 R18, R17, -0x7829cba9, RZ ;  /* 0x87d6345711127825 */ /* 0x000fe200078e00ff */
[----:B------:R-:W-:-:S03]  /*0db0*/  IADD3 R25, P1, PT, R22, 0x7829cba9, RZ ;  /* 0x7829cba916197810 */ /* 0x000fc60007f3e0ff */
[C---:B------:R-:W-:Y:S01]  /*0dc0*/  IMAD.WIDE.U32 R20, R16.reuse, -0x7829cba9, RZ ;  /* 0x87d6345710147825 */ /* 0x040fe200078e00ff */
[----:B------:R-:W-:Y:S02]  /*0dd0*/  IADD3.X R27, PT, PT, R23, -0x49249247, RZ, P1, !PT ;  /* 0xb6db6db9171b7810 */ /* 0x000fe40000ffe4ff */
[----:B------:R-:W-:Y:S01]  /*0de0*/  SEL R20, R25, R22, P2 ;  /* 0x0000001619147207 */ /* 0x000fe20001000000 */
[----:B------:R-:W-:Y:S01]  /*0df0*/  IMAD.WIDE.U32 R18, P3, R16, 0x49249246, R18 ;  /* 0x4924924610127825 */ /* 0x000fe20007860012 */
[----:B------:R-:W-:-:S03]  /*0e00*/  SEL R25, R27, R23, P2 ;  /* 0x000000171b197207 */ /* 0x000fc60001000000 */
[----:B------:R-:W-:Y:S01]  /*0e10*/  IMAD.MOV.U32 R22, RZ, RZ, R19 ;  /* 0x000000ffff167224 */ /* 0x000fe200078e0013 */
[----:B------:R-:W-:Y:S02]  /*0e20*/  IADD3.X R23, PT, PT, RZ, RZ, RZ, P3, !PT ;  /* 0x000000ffff177210 */ /* 0x000fe40001ffe4ff */
[----:B------:R-:W-:Y:S02]  /*0e30*/  IADD3 RZ, P1, PT, R21, R18, RZ ;  /* 0x0000001215ff7210 */ /* 0x000fe40007f3e0ff */
[----:B------:R-:W-:-:S03]  /*0e40*/  SHF.R.S64 R18, R20, 0x1b, R25 ;  /* 0x0000001b14127819 */ /* 0x000fc60000001019 */
[----:B------:R-:W-:Y:S01]  /*0e50*/  IMAD.WIDE.U32.X R22, R17, 0x49249246, R22, P1 ;  /* 0x4924924611167825 */ /* 0x000fe200008e0416 */
[----:B------:R-:W-:Y:S02]  /*0e60*/  LEA.HI R19, P1, R25, R18, RZ, 0x1 ;  /* 0x0000001219137211 */ /* 0x000fe400078308ff */
[----:B------:R-:W-:-:S03]  /*0e70*/  IADD3 R21, P2, PT, R22, 0x7829cba9, RZ ;  /* 0x7829cba916157810 */ /* 0x000fc60007f5e0ff */
[----:B------:R-:W-:Y:S01]  /*0e80*/  IMAD.WIDE.U32 R14, R19, -0x1c000001, R14 ;  /* 0xe3ffffff130e7825 */ /* 0x000fe200078e000e */
[----:B------:R-:W-:Y:S02]  /*0e90*/  LEA.HI.X.SX32 R18, R25, RZ, 0x5, P1 ;  /* 0x000000ff19127211 */ /* 0x000fe400008f2eff */
[----:B------:R-:W-:Y:S02]  /*0ea0*/  ISETP.LT.AND P1, PT, R17, RZ, PT ;  /* 0x000000ff1100720c */ /* 0x000fe40003f21270 */
[----:B------:R-:W-:Y:S01]  /*0eb0*/  IADD3.X R25, PT, PT, R23, -0x49249247, RZ, P2, !PT ;  /* 0xb6db6db917197810 */ /* 0x000fe200017fe4ff */
[----:B------:R-:W-:Y:S01]  /*0ec0*/  IMAD R20, R18, -0x1c000001, RZ ;  /* 0xe3ffffff12147824 */ /* 0x000fe200078e02ff */
[----:B------:R-:W-:Y:S01]  /*0ed0*/  SEL R21, R21, R22, P1 ;  /* 0x0000001615157207 */ /* 0x000fe20000800000 */
[----:B------:R-:W-:Y:S01]  /*0ee0*/  IMAD.IADD R18, R8, 0x1, R11 ;  /* 0x0000000108127824 */ /* 0x000fe200078e020b */
[----:B------:R-:W-:Y:S01]  /*0ef0*/  SEL R22, R25, R23, P1 ;  /* 0x0000001719167207 */ /* 0x000fe20000800000 */
[----:B------:R-:W-:Y:S01]  /*0f00*/  VIADD R11, R11, 0x1 ;  /* 0x000000010b0b7836 */ /* 0x000fe20000000000 */
[----:B------:R-:W-:-:S02]  /*0f10*/  IADD3 R15, PT, PT, R15, -R19, R20 ;  /* 0x800000130f0f7210 */ /* 0x000fc40007ffe014 */
[----:B------:R-:W-:Y:S02]  /*0f20*/  LEA R19, R18, UR5, 0x3 ;  /* 0x0000000512137c11 */ /* 0x000fe4000f8e18ff */
[----:B------:R-:W-:-:S03]  /*0f30*/  SHF.R.S64 R21, R21, 0x1b, R22 ;  /* 0x0000001b15157819 */ /* 0x000fc60000001016 */
[----:B------:R1:W-:Y:S01]  /*0f40*/  STS.64 [R19], R14 ;  /* 0x0000000e13007388 */ /* 0x0003e20000000a00 */
[----:B------:R-:W-:-:S04]  /*0f50*/  LEA.HI R21, P1, R22, R21, RZ, 0x1 ;  /* 0x0000001516157211 */ /* 0x000fc800078308ff */
[----:B------:R-:W-:Y:S01]  /*0f60*/  LEA.HI.X.SX32 R18, R22, RZ, 0x5, P1 ;  /* 0x000000ff16127211 */ /* 0x000fe200008f2eff */
[----:B------:R-:W-:Y:S01]  /*0f70*/  IMAD.WIDE.U32 R24, R21, -0x1c000001, R16 ;  /* 0xe3ffffff15187825 */ /* 0x000fe200078e0010 */
[----:B------:R-:W-:-:S03]  /*0f80*/  ISETP.NE.AND P1, PT, R13, UR4, PT ;  /* 0x000000040d007c0c */ /* 0x000fc6000bf25270 */
[----:B------:R-:W-:-:S05]  /*0f90*/  IMAD R18, R18, -0x1c000001, RZ ;  /* 0xe3ffffff12127824 */ /* 0x000fca00078e02ff */
[----:B------:R-:W-:-:S05]  /*0fa0*/  IADD3 R25, PT, PT, R25, -R21, R18 ;  /* 0x8000001519197210 */ /* 0x000fca0007ffe012 */
[----:B-1----:R-:W-:Y:S05]  /*0fb0*/  @P1 BRA `(.L_x_69) ;  /* 0xfffffffc001c1947 */ /* 0x002fea000383ffff */
.L_x_68:
[----:B------:R-:W-:Y:S05]  /*0fc0*/  @!P0 BRA `(.L_x_67) ;  /* 0x0000000c00588947 */ /* 0x000fea0003800000 */
[----:B0-----:R-:W0:Y:S01]  /*0fd0*/  S2R R14, SR_CgaCtaId ;  /* 0x00000000000e7919 */ /* 0x001e220000008800 */
[----:B------:R-:W-:-:S04]  /*0fe0*/  MOV R13, 0x400 ;  /* 0x00000400000d7802 */ /* 0x000fc80000000f00 */
[----:B0-----:R-:W-:-:S07]  /*0ff0*/  LEA R13, R14, R13, 0x18 ;  /* 0x0000000d0e0d7211 */ /* 0x001fce00078ec0ff */
.L_x_70:
[----:B------:R-:W-:-:S05]  /*1000*/  IMAD R30, R11, R28, RZ ;  /* 0x0000001c0b1e7224 */ /* 0x000fca00078e02ff */
[----:B------:R-:W-:-:S05]  /*1010*/  IADD3 R15, P0, PT, R5, R30, RZ ;  /* 0x0000001e050f7210 */ /* 0x000fca0007f1e0ff */
[----:B------:R-:W-:Y:S01]  /*1020*/  IMAD.X R16, RZ, RZ, RZ, P0 ;  /* 0x000000ffff107224 */ /* 0x000fe200000e06ff */
[----:B--2---:R-:W-:-:S04]  /*1030*/  LEA R14, P0, R15, UR12, 0x3 ;  /* 0x0000000c0f0e7c11 */ /* 0x004fc8000f8018ff */
[----:B------:R-:W-:-:S06]  /*1040*/  LEA.HI.X R15, R15, UR13, R16, 0x3, P0 ;  /* 0x0000000d0f0f7c11 */ /* 0x000fcc00080f1c10 */
[----:B------:R-:W2:Y:S01]  /*1050*/  LDG.E.64 R14, desc[UR10][R14.64] ;  /* 0x0000000a0e0e7981 */ /* 0x000ea2000c1e1b00 */
[----:B------:R-:W-:Y:S01]  /*1060*/  IMAD R16, R25, R12, RZ ;  /* 0x0000000c19107224 */ /* 0x000fe200078e02ff */
[----:B------:R-:W-:Y:S01]  /*1070*/  IADD3 R30, PT, PT, R30, R28, RZ ;  /* 0x0000001c1e1e7210 */ /* 0x000fe20007ffe0ff */
        /* <DEDUP_REMOVED lines=20> */
[----:B------:R-:W-:-:S03]  /*11c0*/  IMAD.WIDE.U32 R26, R20, R12, RZ ;  /* 0x0000000c141a7225 */ /* 0x000fc600078e00ff */
[----:B------:R-:W-:Y:S01]  /*11d0*/  IADD3 R17, PT, PT, R21, -R19, R16 ;  /* 0x8000001315117210 */ /* 0x000fe20007ffe010 */
[-C--:B--2---:R-:W-:Y:S02]  /*11e0*/  IMAD R15, R15, R24.reuse, RZ ;  /* 0x000000180f0f7224 */ /* 0x084fe400078e02ff */
[----:B------:R-:W-:-:S04]  /*11f0*/  IMAD.WIDE.U32 R32, R14, R24, RZ ;  /* 0x000000180e207225 */ /* 0x000fc800078e00ff */
[----:B------:R-:W-:Y:S02]  /*1200*/  IMAD R15, R14, R25, R15 ;  /* 0x000000190e0f7224 */ /* 0x000fe400078e020f */
[----:B------:R-:W-:Y:S02]  /*1210*/  IMAD R14, R17, R12, RZ ;  /* 0x0000000c110e7224 */ /* 0x000fe400078e02ff */
[----:B------:R-:W-:Y:S02]  /*1220*/  IMAD.IADD R33, R33, 0x1, R15 ;  /* 0x0000000121217824 */ /* 0x000fe400078e020f */
[----:B------:R-:W-:Y:S02]  /*1230*/  IMAD R19, R9, R20, R14 ;  /* 0x0000001409137224 */ /* 0x000fe400078e020e */
[----:B------:R-:W-:-:S04]  /*1240*/  IMAD.WIDE.U32 R22, R33, -0x7829cba9, RZ ;  /* 0x87d6345721167825 */ /* 0x000fc800078e00ff */
[----:B------:R-:W-:-:S04]  /*1250*/  IMAD.WIDE.U32 R14, R32, -0x7829cba9, RZ ;  /* 0x87d63457200e7825 */ /* 0x000fc800078e00ff */
[----:B------:R-:W-:-:S04]  /*1260*/  IMAD.WIDE.U32 R22, P0, R32, 0x49249246, R22 ;  /* 0x4924924620167825 */ /* 0x000fc80007800016 */
[----:B------:R-:W-:Y:S01]  /*1270*/  IMAD.IADD R27, R27, 0x1, R19 ;  /* 0x000000011b1b7824 */ /* 0x000fe200078e0213 */
[----:B------:R-:W-:Y:S01]  /*1280*/  IADD3 RZ, P1, PT, R15, R22, RZ ;  /* 0x000000160fff7210 */ /* 0x000fe20007f3e0ff */
[----:B------:R-:W-:Y:S02]  /*1290*/  IMAD.X R19, RZ, RZ, RZ, P0 ;  /* 0x000000ffff137224 */ /* 0x000fe400000e06ff */
[----:B------:R-:W-:Y:S02]  /*12a0*/  IMAD.MOV.U32 R18, RZ, RZ, R23 ;  /* 0x000000ffff127224 */ /* 0x000fe400078e0017 */
[----:B------:R-:W-:-:S04]  /*12b0*/  IMAD.WIDE.U32 R14, R27, -0x7829cba9, RZ ;  /* 0x87d634571b0e7825 */ /* 0x000fc800078e00ff */
[----:B------:R-:W-:-:S04]  /*12c0*/  IMAD.WIDE.U32.X R18, R33, 0x49249246, R18, P1 ;  /* 0x4924924621127825 */ /* 0x000fc800008e0412 */
[----:B------:R-:W-:Y:S01]  /*12d0*/  IMAD.WIDE.U32 R14, P1, R26, 0x49249246, R14 ;  /* 0x492492461a0e7825 */ /* 0x000fe2000782000e */
[----:B------:R-:W-:-:S03]  /*12e0*/  IADD3 R21, P0, PT, R18, 0x7829cba9, RZ ;  /* 0x7829cba912157810 */ /* 0x000fc60007f1e0ff */
[----:B------:R-:W-:-:S04]  /*12f0*/  IMAD.WIDE.U32 R24, R26, -0x7829cba9, RZ ;  /* 0x87d634571a187825 */ /* 0x000fc800078e00ff */
[----:B------:R-:W-:Y:S01]  /*1300*/  IMAD.X R23, RZ, RZ, RZ, P1 ;  /* 0x000000ffff177224 */ /* 0x000fe200008e06ff */
[----:B------:R-:W-:Y:S01]  /*1310*/  IADD3 RZ, P2, PT, R25, R14, RZ ;  /* 0x0000000e19ff7210 */ /* 0x000fe20007f5e0ff */
[----:B------:R-:W-:Y:S01]  /*1320*/  IMAD.MOV.U32 R22, RZ, RZ, R15 ;  /* 0x000000ffff167224 */ /* 0x000fe200078e000f */
[----:B------:R-:W-:Y:S02]  /*1330*/  IADD3.X R25, PT, PT, R19, -0x49249247, RZ, P0, !PT ;  /* 0xb6db6db913197810 */ /* 0x000fe400007fe4ff */
[----:B------:R-:W-:Y:S01]  /*1340*/  ISETP.LT.AND P1, PT, R33, RZ, PT ;  /* 0x000000ff2100720c */ /* 0x000fe20003f21270 */
[----:B------:R-:W-:Y:S01]  /*1350*/  IMAD.WIDE.U32.X R22, R27, 0x49249246, R22, P2 ;  /* 0x492492461b167825 */ /* 0x000fe200010e0416 */
[----:B------:R-:W-:Y:S02]  /*1360*/  IADD3 R16, P0, PT, R5, R30, RZ ;  /* 0x0000001e05107210 */ /* 0x000fe40007f1e0ff */
[----:B------:R-:W-:Y:S01]  /*1370*/  SEL R14, R25, R19, P1 ;  /* 0x00000013190e7207 */ /* 0x000fe20000800000 */
[----:B------:R-:W-:Y:S01]  /*1380*/  IMAD.IADD R30, R30, 0x1, R28 ;  /* 0x000000011e1e7824 */ /* 0x000fe200078e021c */
[----:B------:R-:W-:Y:S01]  /*1390*/  SEL R15, R21, R18, P1 ;  /* 0x00000012150f7207 */ /* 0x000fe20000800000 */
[----:B------:R-:W-:Y:S01]  /*13a0*/  IMAD.X R19, RZ, RZ, RZ, P0 ;  /* 0x000000ffff137224 */ /* 0x000fe200000e06ff */
[----:B------:R-:W-:-:S02]  /*13b0*/  LEA R18, P0, R16, UR12, 0x3 ;  /* 0x0000000c10127c11 */ /* 0x000fc4000f8018ff */
[----:B------:R-:W-:Y:S02]  /*13c0*/  ISETP.LT.AND P1, PT, R27, RZ, PT ;  /* 0x000000ff1b00720c */ /* 0x000fe40003f21270 */
[----:B------:R-:W-:Y:S02]  /*13d0*/  LEA.HI.X R19, R16, UR13, R19, 0x3, P0 ;  /* 0x0000000d10137c11 */ /* 0x000fe400080f1c13 */
[----:B------:R-:W-:-:S04]  /*13e0*/  IADD3 R21, P0, PT, R22, 0x7829cba9, RZ ;  /* 0x7829cba916157810 */ /* 0x000fc80007f1e0ff */
[----:B------:R-:W-:Y:S01]  /*13f0*/  IADD3.X R25, PT, PT, R23, -0x49249247, RZ, P0, !PT ;  /* 0xb6db6db917197810 */ /* 0x000fe200007fe4ff */
[----:B------:R-:W2:Y:S01]  /*1400*/  LDG.E.64 R18, desc[UR10][R18.64] ;  /* 0x0000000a12127981 */ /* 0x000ea2000c1e1b00 */
[----:B------:R-:W-:Y:S02]  /*1410*/  SEL R21, R21, R22, P1 ;  /* 0x0000001615157207 */ /* 0x000fe40000800000 */
[----:B------:R-:W-:Y:S02]  /*1420*/  IADD3 R22, P0, PT, R5, R30, RZ ;  /* 0x0000001e05167210 */ /* 0x000fe40007f1e0ff */
[----:B------:R-:W-:-:S03]  /*1430*/  SEL R16, R25, R23, P1 ;  /* 0x0000001719107207 */ /* 0x000fc60000800000 */
[----:B------:R-:W-:Y:S01]  /*1440*/  IMAD.X R23, RZ, RZ, RZ, P0 ;  /* 0x000000ffff177224 */ /* 0x000fe200000e06ff */
[----:B------:R-:W-:-:S04]  /*1450*/  LEA R24, P0, R22, UR12, 0x3 ;  /* 0x0000000c16187c11 */ /* 0x000fc8000f8018ff */
[----:B------:R-:W-:-:S06]  /*1460*/  LEA.HI.X R25, R22, UR13, R23, 0x3, P0 ;  /* 0x0000000d16197c11 */ /* 0x000fcc00080f1c17 */
[----:B------:R-:W3:Y:S01]  /*1470*/  LDG.E.64 R24, desc[UR10][R24.64] ;  /* 0x0000000a18187981 */ /* 0x000ee2000c1e1b00 */
[----:B------:R-:W-:Y:S01]  /*1480*/  SHF.R.S64 R21, R21, 0x1b, R16 ;  /* 0x0000001b15157819 */ /* 0x000fe20000001010 */
[----:B------:R-:W-:Y:S01]  /*1490*/  IMAD.IADD R30, R30, 0x1, R28 ;  /* 0x000000011e1e7824 */ /* 0x000fe200078e021c */
[----:B------:R-:W-:Y:S02]  /*14a0*/  SHF.R.S64 R15, R15, 0x1b, R14 ;  /* 0x0000001b0f0f7819 */ /* 0x000fe4000000100e */
[----:B------:R-:W-:-:S04]  /*14b0*/  LEA.HI R29, P0, R16, R21, RZ, 0x1 ;  /* 0x00000015101d7211 */ /* 0x000fc800078108ff */
[----:B------:R-:W-:Y:S01]  /*14c0*/  LEA.HI.X.SX32 R16, R16, RZ, 0x5, P0 ;  /* 0x000000ff10107211 */ /* 0x000fe200000f2eff */
[----:B------:R-:W-:Y:S01]  /*14d0*/  IMAD.WIDE.U32 R26, R29, -0x1c000001, R26 ;  /* 0xe3ffffff1d1a7825 */ /* 0x000fe200078e001a */
[----:B------:R-:W-:-:S03]  /*14e0*/  LEA.HI R15, P0, R14, R15, RZ, 0x1 ;  /* 0x0000000f0e0f7211 */ /* 0x000fc600078108ff */
[----:B------:R-:W-:Y:S01]  /*14f0*/  IMAD R16, R16, -0x1c000001, RZ ;  /* 0xe3ffffff10107824 */ /* 0x000fe200078e02ff */
[----:B------:R-:W-:Y:S01]  /*1500*/  LEA.HI.X.SX32 R14, R14, RZ, 0x5, P0 ;  /* 0x000000ff0e0e7211 */ /* 0x000fe200000f2eff */
[----:B------:R-:W-:-:S03]  /*1510*/  IMAD.WIDE.U32 R32, R15, -0x1c000001, R32 ;  /* 0xe3ffffff0f207825 */ /* 0x000fc600078e0020 */
[----:B------:R-:W-:Y:S01]  /*1520*/  IADD3 R29, PT, PT, R27, -R29, R16 ;  /* 0x8000001d1b1d7210 */ /* 0x000fe20007ffe010 */
[----:B------:R-:W-:-:S05]  /*1530*/  IMAD R14, R14, -0x1c000001, RZ ;  /* 0xe3ffffff0e0e7824 */ /* 0x000fca00078e02ff */
[----:B------:R-:W-:Y:S01]  /*1540*/  IADD3 R33, PT, PT, R33, -R15, R14 ;  /* 0x8000000f21217210 */ /* 0x000fe20007ffe00e */
[----:B--2---:R-:W-:-:S04]  /*1550*/  IMAD R21, R19, R20, RZ ;  /* 0x0000001413157224 */ /* 0x004fc800078e02ff */
[C---:B------:R-:W-:Y:S02]  /*1560*/  IMAD R17, R18.reuse, R17, R21 ;  /* 0x0000001112117224 */ /* 0x040fe400078e0215 */
[----:B------:R-:W-:-:S05]  /*1570*/  IMAD.WIDE.U32 R18, R18, R20, RZ ;  /* 0x0000001412127225 */ /* 0x000fca00078e00ff */
[----:B------:R-:W-:Y:S01]  /*1580*/  IADD3 R19, PT, PT, R19, R17, RZ ;  /* 0x0000001113137210 */ /* 0x000fe20007ffe0ff */
[----:B------:R-:W-:-:S04]  /*1590*/  IMAD.WIDE.U32 R20, R18, -0x7829cba9, RZ ;  /* 0x87d6345712147825 */ /* 0x000fc800078e00ff */
[----:B------:R-:W-:-:S04]  /*15a0*/  IMAD.WIDE.U32 R16, R19, -0x7829cba9, RZ ;  /* 0x87d6345713107825 */ /* 0x000fc800078e00ff */
[----:B---3--:R-:W-:Y:S02]  /*15b0*/  IMAD R23, R25, R26, RZ ;  /* 0x0000001a19177224 */ /* 0x008fe400078e02ff */
[----:B------:R-:W-:-:S04]  /*15c0*/  IMAD.WIDE.U32 R16, P0, R18, 0x49249246, R16 ;  /* 0x4924924612107825 */ /* 0x000fc80007800010 */
[C---:B------:R-:W-:Y:S01]  /*15d0*/  IMAD R23, R24.reuse, R29, R23 ;  /* 0x0000001d18177224 */ /* 0x040fe200078e0217 */
[----:B------:R-:W-:Y:S01]  /*15e0*/  IADD3 RZ, P1, PT, R21, R16, RZ ;  /* 0x0000001015ff7210 */ /* 0x000fe20007f3e0ff */
[----:B------:R-:W-:-:S04]  /*15f0*/  IMAD.WIDE.U32 R24, R24, R26, RZ ;  /* 0x0000001a18187225 */ /* 0x000fc800078e00ff */
[----:B------:R-:W-:Y:S02]  /*1600*/  IMAD.IADD R25, R25, 0x1, R23 ;  /* 0x0000000119197824 */ /* 0x000fe400078e0217 */
[----:B------:R-:W-:Y:S02]  /*1610*/  IMAD.X R23, RZ, RZ, RZ, P0 ;  /* 0x000000ffff177224 */ /* 0x000fe400000e06ff */
[----:B------:R-:W-:-:S04]  /*1620*/  IMAD.WIDE.U32 R14, R25, -0x7829cba9, RZ ;  /* 0x87d63457190e7825 */ /* 0x000fc800078e00ff */
[----:B------:R-:W-:-:S04]  /*1630*/  IMAD.WIDE.U32 R20, R24, -0x7829cba9, RZ ;  /* 0x87d6345718147825 */ /* 0x000fc800078e00ff */
[----:B------:R-:W-:-:S04]  /*1640*/  IMAD.WIDE.U32 R14, P0, R24, 0x49249246, R14 ;  /* 0x49249246180e7825 */ /* 0x000fc8000780000e */
[----:B------:R-:W-:Y:S01]  /*1650*/  IMAD.MOV.U32 R22, RZ, RZ, R17 ;  /* 0x000000ffff167224 */ /* 0x000fe200078e0011 */
[----:B------:R-:W-:Y:S01]  /*1660*/  IADD3.X R17, PT, PT, RZ, RZ, RZ, P0, !PT ;  /* 0x000000ffff117210 */ /* 0x000fe200007fe4ff */
[----:B------:R-:W-:Y:S01]  /*1670*/  IMAD.IADD R16, R8, 0x1, R11 ;  /* 0x0000000108107824 */ /* 0x000fe200078e020b */
[----:B------:R-:W-:Y:S01]  /*1680*/  IADD3 RZ, P2, PT, R21, R14, RZ ;  /* 0x0000000e15ff7210 */ /* 0x000fe20007f5e0ff */
[C---:B------:R-:W-:Y:S01]  /*1690*/  IMAD.WIDE.U32.X R22, R19.reuse, 0x49249246, R22, P1 ;  /* 0x4924924613167825 */ /* 0x040fe200008e0416 */
[----:B------:R-:W-:-:S03]  /*16a0*/  ISETP.LT.AND P1, PT, R19, RZ, PT ;  /* 0x000000ff1300720c */ /* 0x000fc60003f21270 */
[----:B------:R-:W-:Y:S01]  /*16b0*/  IMAD R27, R16, 0x8, R13 ;  /* 0x00000008101b7824 */ /* 0x000fe200078e020d */
[----:B------:R-:W-:Y:S01]  /*16c0*/  IADD3 R21, P0, PT, R22, 0x7829cba9, RZ ;  /* 0x7829cba916157810 */ /* 0x000fe20007f1e0ff */
[----:B------:R-:W-:Y:S02]  /*16d0*/  IMAD R29, R29, R12, RZ ;  /* 0x0000000c1d1d7224 */ /* 0x000fe400078e02ff */
[----:B------:R-:W-:Y:S01]  /*16e0*/  IMAD.MOV.U32 R16, RZ, RZ, R15 ;  /* 0x000000ffff107224 */ /* 0x000fe200078e000f */
[----:B------:R-:W-:Y:S01]  /*16f0*/  IADD3.X R31, PT, PT, R23, -0x49249247, RZ, P0, !PT ;  /* 0xb6db6db9171f7810 */ /* 0x000fe200007fe4ff */
[----:B------:R-:W-:Y:S01]  /*1700*/  IMAD R29, R9, R26, R29 ;  /* 0x0000001a091d7224 */ /* 0x000fe200078e021d */
[----:B------:R-:W-:Y:S01]  /*1710*/  SEL R21, R21, R22, P1 ;  /* 0x0000001615157207 */ /* 0x000fe20000800000 */
[----:B------:R-:W-:Y:S01]  /*1720*/  IMAD.WIDE.U32 R14, R26, R12, RZ ;  /* 0x0000000c1a0e7225 */ /* 0x000fe200078e00ff */
[----:B------:R-:W-:Y:S01]  /*1730*/  SEL R20, R31, R23, P1 ;  /* 0x000000171f147207 */ /* 0x000fe20000800000 */
[----:B------:R0:W-:Y:S01]  /*1740*/  STS.64 [R27], R32 ;  /* 0x000000201b007388 */ /* 0x0001e20000000a00 */
[C---:B------:R-:W-:Y:S01]  /*1750*/  ISETP.LT.AND P1, PT, R25.reuse, RZ, PT ;  /* 0x000000ff1900720c */ /* 0x040fe20003f21270 */
[----:B------:R-:W-:-:S04]  /*1760*/  IMAD.WIDE.U32.X R16, R25, 0x49249246, R16, P2 ;  /* 0x4924924619107825 */ /* 0x000fc800010e0410 */
[----:B------:R-:W-:Y:S01]  /*1770*/  IMAD.IADD R15, R15, 0x1, R29 ;  /* 0x000000010f0f7824 */ /* 0x000fe200078e021d */
[----:B------:R-:W-:-:S03]  /*1780*/  IADD3 R29, P0, PT, R16, 0x7829cba9, RZ ;  /* 0x7829cba9101d7810 */ /* 0x000fc60007f1e0ff */
[----:B------:R-:W-:Y:S01]  /*1790*/  IMAD.WIDE.U32 R22, R15, -0x7829cba9, RZ ;  /* 0x87d634570f167825 */ /* 0x000fe200078e00ff */
[----:B------:R-:W-:Y:S02]  /*17a0*/  IADD3.X R31, PT, PT, R17, -0x49249247, RZ, P0, !PT ;  /* 0xb6db6db9111f7810 */ /* 0x000fe400007fe4ff */
[----:B------:R-:W-:Y:S02]  /*17b0*/  SEL R26, R29, R16, P1 ;  /* 0x000000101d1a7207 */ /* 0x000fe40000800000 */
[----:B------:R-:W-:Y:S01]  /*17c0*/  SEL R29, R31, R17, P1 ;  /* 0x000000111f1d7207 */ /* 0x000fe20000800000 */
[----:B------:R-:W-:-:S04]  /*17d0*/  IMAD.WIDE.U32 R22, P0, R14, 0x49249246, R22 ;  /* 0x492492460e167825 */ /* 0x000fc80007800016 */
[----:B------:R-:W-:-:S04]  /*17e0*/  IMAD.WIDE.U32 R16, R14, -0x7829cba9, RZ ;  /* 0x87d634570e107825 */ /* 0x000fc800078e00ff */
[----:B------:R-:W-:Y:S01]  /*17f0*/  IMAD.MOV.U32 R16, RZ, RZ, R23 ;  /* 0x000000ffff107224 */ /* 0x000fe200078e0017 */
[----:B------:R-:W-:Y:S01]  /*1800*/  IADD3 RZ, P1, PT, R17, R22, RZ ;  /* 0x0000001611ff7210 */ /* 0x000fe20007f3e0ff */
[----:B------:R-:W-:-:S04]  /*1810*/  IMAD.X R17, RZ, RZ, RZ, P0 ;  /* 0x000000ffff117224 */ /* 0x000fc800000e06ff */
[C---:B------:R-:W-:Y:S01]  /*1820*/  IMAD.WIDE.U32.X R16, R15.reuse, 0x49249246, R16, P1 ;  /* 0x492492460f107825 */ /* 0x040fe200008e0410 */
[----:B------:R-:W-:Y:S02]  /*1830*/  ISETP.LT.AND P1, PT, R15, RZ, PT ;  /* 0x000000ff0f00720c */ /* 0x000fe40003f21270 */
[----:B------:R-:W-:-:S04]  /*1840*/  IADD3 R23, P0, PT, R16, 0x7829cba9, RZ ;  /* 0x7829cba910177810 */ /* 0x000fc80007f1e0ff */
[----:B------:R-:W-:Y:S02]  /*1850*/  IADD3.X R31, PT, PT, R17, -0x49249247, RZ, P0, !PT ;  /* 0xb6db6db9111f7810 */ /* 0x000fe400007fe4ff */
[----:B------:R-:W-:Y:S02]  /*1860*/  IADD3 R30, P0, PT, R5, R30, RZ ;  /* 0x0000001e051e7210 */ /* 0x000fe40007f1e0ff */
[----:B------:R-:W-:Y:S02]  /*1870*/  SEL R22, R23, R16, P1 ;  /* 0x0000001017167207 */ /* 0x000fe40000800000 */
[----:B------:R-:W-:Y:S02]  /*1880*/  SEL R23, R31, R17, P1 ;  /* 0x000000111f177207 */ /* 0x000fe40000800000 */
[----:B------:R-:W-:Y:S02]  /*1890*/  IADD3.X R17, PT, PT, RZ, RZ, RZ, P0, !PT ;  /* 0x000000ffff117210 */ /* 0x000fe400007fe4ff */
[----:B------:R-:W-:-:S04]  /*18a0*/  LEA R16, P0, R30, UR12, 0x3 ;  /* 0x0000000c1e107c11 */ /* 0x000fc8000f8018ff */
[----:B------:R-:W-:-:S06]  /*18b0*/  LEA.HI.X R17, R30, UR13, R17, 0x3, P0 ;  /* 0x0000000d1e117c11 */ /* 0x000fcc00080f1c11 */
[----:B------:R-:W2:Y:S01]  /*18c0*/  LDG.E.64 R16, desc[UR10][R16.64] ;  /* 0x0000000a10107981 */ /* 0x000ea2000c1e1b00 */
[----:B------:R-:W-:Y:S01]  /*18d0*/  SHF.R.S64 R22, R22, 0x1b, R23 ;  /* 0x0000001b16167819 */ /* 0x000fe20000001017 */
[----:B------:R-:W-:Y:S01]  /*18e0*/  VIADD R11, R11, 0x4 ;  /* 0x000000040b0b7836 */ /* 0x000fe20000000000 */
[----:B------:R-:W-:Y:S02]  /*18f0*/  SHF.R.S64 R21, R21, 0x1b, R20 ;  /* 0x0000001b15157819 */ /* 0x000fe40000001014 */
[C---:B------:R-:W-:Y:S02]  /*1900*/  LEA.HI R31, P0, R23.reuse, R22, RZ, 0x1 ;  /* 0x00000016171f7211 */ /* 0x040fe400078108ff */
[----:B------:R-:W-:Y:S02]  /*1910*/  SHF.R.S64 R26, R26, 0x1b, R29 ;  /* 0x0000001b1a1a7819 */ /* 0x000fe4000000101d */
[----:B------:R-:W-:Y:S01]  /*1920*/  LEA.HI.X.SX32 R23, R23, RZ, 0x5, P0 ;  /* 0x000000ff17177211 */ /* 0x000fe200000f2eff */
[----:B------:R-:W-:-:S04]  /*1930*/  IMAD.WIDE.U32 R14, R31, -0x1c000001, R14 ;  /* 0xe3ffffff1f0e7825 */ /* 0x000fc800078e000e */
[----:B------:R-:W-:-:S05]  /*1940*/  IMAD R23, R23, -0x1c000001, RZ ;  /* 0xe3ffffff17177824 */ /* 0x000fca00078e02ff */
[----:B------:R-:W-:Y:S02]  /*1950*/  IADD3 R15, PT, PT, R15, -R31, R23 ;  /* 0x8000001f0f0f7210 */ /* 0x000fe40007ffe017 */
[----:B------:R-:W-:-:S05]  /*1960*/  LEA.HI R31, P0, R20, R21, RZ, 0x1 ;  /* 0x00000015141f7211 */ /* 0x000fca00078108ff */
[----:B------:R-:W-:-:S04]  /*1970*/  IMAD.WIDE.U32 R18, R31, -0x1c000001, R18 ;  /* 0xe3ffffff1f127825 */ /* 0x000fc800078e0012 */
[----:B--2---:R-:W-:-:S04]  /*1980*/  IMAD R22, R17, R14, RZ ;  /* 0x0000000e11167224 */ /* 0x004fc800078e02ff */
[C---:B0-----:R-:W-:Y:S02]  /*1990*/  IMAD R33, R16.reuse, R15, R22 ;  /* 0x0000000f10217224 */ /* 0x041fe400078e0216 */
[----:B------:R-:W-:-:S04]  /*19a0*/  IMAD.WIDE.U32 R16, R16, R14, RZ ;  /* 0x0000000e10107225 */ /* 0x000fc800078e00ff */
[----:B------:R-:W-:Y:S01]  /*19b0*/  IMAD.IADD R33, R17, 0x1, R33 ;  /* 0x0000000111217824 */ /* 0x000fe200078e0221 */
[----:B------:R-:W-:Y:S01]  /*19c0*/  LEA.HI.X.SX32 R17, R20, RZ, 0x5, P0 ;  /* 0x000000ff14117211 */ /* 0x000fe200000f2eff */
[----:B------:R-:W-:-:S04]  /*19d0*/  IMAD.WIDE.U32 R22, R16, -0x7829cba9, RZ ;  /* 0x87d6345710167825 */ /* 0x000fc800078e00ff */
[----:B------:R-:W-:-:S04]  /*19e0*/  IMAD.WIDE.U32 R20, R33, -0x7829cba9, RZ ;  /* 0x87d6345721147825 */ /* 0x000fc800078e00ff */
[----:B------:R-:W-:Y:S02]  /*19f0*/  IMAD R17, R17, -0x1c000001, RZ ;  /* 0xe3ffffff11117824 */ /* 0x000fe400078e02ff */
[----:B------:R-:W-:-:S03]  /*1a00*/  IMAD.WIDE.U32 R20, P0, R16, 0x49249246, R20 ;  /* 0x4924924610147825 */ /* 0x000fc60007800014 */
[----:B------:R-:W-:Y:S01]  /*1a10*/  IADD3 R19, PT, PT, R19, -R31, R17 ;  /* 0x8000001f13137210 */ /* 0x000fe20007ffe011 */
[----:B------:R-:W-:Y:S01]  /*1a20*/  IMAD.MOV.U32 R22, RZ, RZ, R21 ;  /* 0x000000ffff167224 */ /* 0x000fe200078e0015 */
[----:B------:R-:W-:Y:S01]  /*1a30*/  IADD3 RZ, P1, PT, R23, R20, RZ ;  /* 0x0000001417ff7210 */ /* 0x000fe20007f3e0ff */
[----:B------:R-:W-:Y:S02]  /*1a40*/  IMAD.X R23, RZ, RZ, RZ, P0 ;  /* 0x000000ffff177224 */ /* 0x000fe400000e06ff */
[----:B------:R-:W-:Y:S01]  /*1a50*/  IMAD R15, R15, R12, RZ ;  /* 0x0000000c0f0f7224 */ /* 0x000fe200078e02ff */
[----:B------:R-:W-:Y:S01]  /*1a60*/  STS.64 [R27+0x8], R18 ;  /* 0x000008121b007388 */ /* 0x000fe20000000a00 */
[C---:B------:R-:W-:Y:S01]  /*1a70*/  IMAD.WIDE.U32.X R22, R33.reuse, 0x49249246, R22, P1 ;  /* 0x4924924621167825 */ /* 0x040fe200008e0416 */
[----:B------:R-:W-:-:S03]  /*1a80*/  ISETP.LT.AND P1, PT, R33, RZ, PT ;  /* 0x000000ff2100720c */ /* 0x000fc60003f21270 */
[----:B------:R-:W-:Y:S01]  /*1a90*/  IMAD R15, R9, R14, R15 ;  /* 0x0000000e090f7224 */ /* 0x000fe200078e020f */
[----:B------:R-:W-:Y:S01]  /*1aa0*/  IADD3 R17, P0, PT, R22, 0x7829cba9, RZ ;  /* 0x7829cba916117810 */ /* 0x000fe20007f1e0ff */
[----:B------:R-:W-:-:S03]  /*1ab0*/  IMAD.MOV.U32 R32, RZ, RZ, R16 ;  /* 0x000000ffff207224 */ /* 0x000fc600078e0010 */
[----:B------:R-:W-:Y:S02]  /*1ac0*/  IADD3.X R21, PT, PT, R23, -0x49249247, RZ, P0, !PT ;  /* 0xb6db6db917157810 */ /* 0x000fe400007fe4ff */
[----:B------:R-:W-:Y:S02]  /*1ad0*/  SEL R17, R17, R22, P1 ;  /* 0x0000001611117207 */ /* 0x000fe40000800000 */
[----:B------:R-:W-:Y:S01]  /*1ae0*/  SEL R22, R21, R23, P1 ;  /* 0x0000001715167207 */ /* 0x000fe20000800000 */
[----:B------:R-:W-:-:S04]  /*1af0*/  IMAD.WIDE.U32 R20, R14, R12, RZ ;  /* 0x0000000c0e147225 */ /* 0x000fc800078e00ff */
[----:B------:R-:W-:Y:S02]  /*1b00*/  IMAD.IADD R21, R21, 0x1, R15 ;  /* 0x0000000115157824 */ /* 0x000fe400078e020f */
[----:B------:R-:W-:-:S04]  /*1b10*/  IMAD.WIDE.U32 R30, R20, -0x7829cba9, RZ ;  /* 0x87d63457141e7825 */ /* 0x000fc800078e00ff */
[----:B------:R-:W-:-:S04]  /*1b20*/  IMAD.WIDE.U32 R14, R21, -0x7829cba9, RZ ;  /* 0x87d63457150e7825 */ /* 0x000fc800078e00ff */
        /* <DEDUP_REMOVED lines=9> */
[----:B------:R-:W-:Y:S02]  /*1bc0*/  SHF.R.S64 R15, R17, 0x1b, R22 ;  /* 0x0000001b110f7819 */ /* 0x000fe40000001016 */
[----:B------:R-:W-:Y:S02]  /*1bd0*/  SEL R31, R23, R31, P1 ;  /* 0x0000001f171f7207 */ /* 0x000fe40000800000 */
[----:B------:R-:W-:Y:S02]  /*1be0*/  LEA.HI R15, P1, R22, R15, RZ, 0x1 ;  /* 0x0000000f160f7211 */ /* 0x000fe400078308ff */
[----:B------:R-:W-:-:S02]  /*1bf0*/  LEA.HI R17, P0, R29, R26, RZ, 0x1 ;  /* 0x0000001a1d117211 */ /* 0x000fc400078108ff */
[----:B------:R-:W-:Y:S01]  /*1c00*/  LEA.HI.X.SX32 R22, R22, RZ, 0x5, P1 ;  /* 0x000000ff16167211 */ /* 0x000fe200008f2eff */
[----:B------:R-:W-:Y:S01]  /*1c10*/  IMAD.WIDE.U32 R32, R15, -0x1c000001, R32 ;  /* 0xe3ffffff0f207825 */ /* 0x000fe200078e0020 */
[----:B------:R-:W-:Y:S02]  /*1c20*/  SHF.R.S64 R14, R14, 0x1b, R31 ;  /* 0x0000001b0e0e7819 */ /* 0x000fe4000000101f */
[----:B------:R-:W-:Y:S01]  /*1c30*/  LEA.HI.X.SX32 R29, R29, RZ, 0x5, P0 ;  /* 0x000000ff1d1d7211 */ /* 0x000fe200000f2eff */
[----:B------:R-:W-:Y:S02]  /*1c40*/  IMAD R22, R22, -0x1c000001, RZ ;  /* 0xe3ffffff16167824 */ /* 0x000fe400078e02ff */
[----:B------:R-:W-:-:S03]  /*1c50*/  IMAD.WIDE.U32 R24, R17, -0x1c000001, R24 ;  /* 0xe3ffffff11187825 */ /* 0x000fc600078e0018 */
[----:B------:R-:W-:Y:S01]  /*1c60*/  IADD3 R33, PT, PT, R33, -R15, R22 ;  /* 0x8000000f21217210 */ /* 0x000fe20007ffe016 */
[----:B------:R-:W-:Y:S01]  /*1c70*/  IMAD R29, R29, -0x1c000001, RZ ;  /* 0xe3ffffff1d1d7824 */ /* 0x000fe200078e02ff */
[----:B------:R-:W-:-:S03]  /*1c80*/  LEA.HI R15, P0, R31, R14, RZ, 0x1 ;  /* 0x0000000e1f0f7211 */ /* 0x000fc600078108ff */
[----:B------:R-:W-:Y:S01]  /*1c90*/  STS.64 [R27+0x18], R32 ;  /* 0x000018201b007388 */ /* 0x000fe20000000a00 */
[----:B------:R-:W-:Y:S01]  /*1ca0*/  LEA.HI.X.SX32 R31, R31, RZ, 0x5, P0 ;  /* 0x000000ff1f1f7211 */ /* 0x000fe200000f2eff */
[----:B------:R-:W-:Y:S01]  /*1cb0*/  IMAD.WIDE.U32 R20, R15, -0x1c000001, R20 ;  /* 0xe3ffffff0f147825 */ /* 0x000fe200078e0014 */
[----:B------:R-:W-:Y:S02]  /*1cc0*/  ISETP.GE.U32.AND P0, PT, R11, R10, PT ;  /* 0x0000000a0b00720c */ /* 0x000fe40003f06070 */
[----:B------:R-:W-:Y:S01]  /*1cd0*/  IADD3 R25, PT, PT, R25, -R17, R29 ;  /* 0x8000001119197210 */ /* 0x000fe20007ffe01d */
[----:B------:R-:W-:-:S04]  /*1ce0*/  IMAD R31, R31, -0x1c000001, RZ ;  /* 0xe3ffffff1f1f7824 */ /* 0x000fc800078e02ff */
[----:B------:R0:W-:Y:S02]  /*1cf0*/  STS.64 [R27+0x10], R24 ;  /* 0x000010181b007388 */ /* 0x0001e40000000a00 */
[----:B0-----:R-:W-:Y:S01]  /*1d00*/  IMAD.MOV.U32 R24, RZ, RZ, R20 ;  /* 0x000000ffff187224 */ /* 0x001fe200078e0014 */
[----:B------:R-:W-:-:S03]  /*1d10*/  IADD3 R25, PT, PT, R21, -R15, R31 ;  /* 0x8000000f15197210 */ /* 0x000fc60007ffe01f */
[----:B------:R-:W-:Y:S05]  /*1d20*/  @!P0 BRA `(.L_x_70) ;  /* 0xfffffff000b48947 */ /* 0x000fea000383ffff */
.L_x_67:
[----:B--2---:R-:W-:Y:S05]  /*1d30*/  BSYNC.RECONVERGENT B0 ;  /* 0x0000000000007941 */ /* 0x004fea0003800200 */
.L_x_66:
[----:B------:R-:W1:Y:S01]  /*1d40*/  S2UR UR5, SR_CgaCtaId ;  /* 0x00000000000579c3 */ /* 0x000e620000008800 */
[----:B------:R-:W2:Y:S01]  /*1d50*/  LDCU UR7, c[0x0][0x3a8] ;  /* 0x00007500ff0777ac */ /* 0x000ea20008000800 */
[----:B------:R-:W-:Y:S02]  /*1d60*/  IMAD.MOV.U32 R9, RZ, RZ, 0x1 ;  /* 0x00000001ff097424 */ /* 0x000fe400078e00ff */
[----:B------:R-:W-:Y:S01]  /*1d70*/  IMAD R11, R0, UR6, RZ ;  /* 0x00000006000b7c24 */ /* 0x000fe2000f8e02ff */
[----:B------:R-:W-:Y:S01]  /*1d80*/  UMOV UR4, 0x400 ;  /* 0x0000040000047882 */ /* 0x000fe20000000000 */
[----:B--2---:R-:W-:Y:S02]  /*1d90*/  UISETP.NE.AND UP0, UPT, UR7, URZ, UPT ;  /* 0x000000ff0700728c */ /* 0x004fe4000bf05270 */
[----:B------:R-:W-:Y:S01]  /*1da0*/  SHF.L.U32 R9, R9, UR7, RZ ;  /* 0x0000000709097c19 */ /* 0x000fe200080006ff */
[----:B-1----:R-:W-:-:S03]  /*1db0*/  ULEA UR4, UR5, UR4, 0x18 ;  /* 0x0000000405047291 */ /* 0x002fc6000f8ec0ff */
[----:B------:R-:W-:-:S03]  /*1dc0*/  SHF.R.U32.HI R9, RZ, 0x1, R9 ;  /* 0x00000001ff097819 */ /* 0x000fc60000011609 */
[----:B------:R-:W-:Y:S01]  /*1dd0*/  LEA R11, R11, UR4, 0x3 ;  /* 0x000000040b0b7c11 */ /* 0x000fe2000f8e18ff */
[----:B------:R-:W-:Y:S06]  /*1de0*/  BAR.SYNC.DEFER_BLOCKING 0x0 ;  /* 0x0000000000007b1d */ /* 0x000fec0000010000 */
[----:B------:R-:W-:Y:S05]  /*1df0*/  BRA.U !UP0, `(.L_x_71) ;  /* 0x0000001d087c7547 */ /* 0x000fea000b800000 */
[----:B------:R-:W1:Y:S01]  /*1e00*/  LDCU UR5, c[0x0][0x3ac] ;  /* 0x00007580ff0577ac */ /* 0x000e620008000800 */
[----:B------:R-:W-:Y:S01]  /*1e10*/  SHF.R.U32.HI R12, RZ, 0x1, R4 ;  /* 0x00000001ff0c7819 */ /* 0x000fe20000011604 */
[----:B------:R-:W-:Y:S01]  /*1e20*/  UMOV UR4, URZ ;  /* 0x000000ff00047c82 */ /* 0x000fe20008000000 */
[----:B-1----:R-:W-:-:S12]  /*1e30*/  UIADD3 UR5, UPT, UPT, -UR7, UR5, URZ ;  /* 0x0000000507057290 */ /* 0x002fd8000fffe1ff */
.L_x_77:
[----:B------:R-:W-:Y:S01]  /*1e40*/  SHF.R.U32.HI R29, RZ, 0x1, R2 ;  /* 0x00000001ff1d7819 */ /* 0x000fe20000011602 */
[----:B------:R-:W-:Y:S03]  /*1e50*/  BSSY.RECONVERGENT B0, `(.L_x_72) ;  /* 0x00001d4000007945 */ /* 0x000fe60003800200 */
[----:B------:R-:W-:-:S13]  /*1e60*/  ISETP.GE.U32.AND P0, PT, R29, R12, PT ;  /* 0x0000000c1d00720c */ /* 0x000fda0003f06070 */
[----:B012---:R-:W-:Y:S05]  /*1e70*/  @P0 BRA `(.L_x_73) ;  /* 0x0000001c00440947 */ /* 0x007fea0003800000 */
[----:B------:R-:W-:Y:S01]  /*1e80*/  IMAD.IADD R28, R12, 0x1, -R29 ;  /* 0x000000010c1c7824 */ /* 0x000fe200078e0a1d */
[----:B------:R-:W-:Y:S01]  /*1e90*/  SHF.R.U32.HI R13, RZ, UR4, R9 ;  /* 0x00000004ff0d7c19 */ /* 0x000fe20008011609 */
[----:B------:R-:W-:Y:S01]  /*1ea0*/  BSSY.RECONVERGENT B1, `(.L_x_74) ;  /* 0x00000d0000017945 */ /* 0x000fe20003800200 */
[----:B0-----:R-:W-:Y:S02]  /*1eb0*/  MOV R15, R29 ;  /* 0x0000001d000f7202 */ /* 0x001fe40000000f00 */
[----:B------:R-:W-:Y:S01]  /*1ec0*/  LOP3.LUT R28, R28, 0x3, RZ, 0xc0, !PT ;  /* 0x000000031c1c7812 */ /* 0x000fe200078ec0ff */
[----:B------:R-:W-:-:S03]  /*1ed0*/  VIADD R14, R13, 0xffffffff ;  /* 0xffffffff0d0e7836 */ /* 0x000fc60000000000 */
[----:B------:R-:W-:-:S13]  /*1ee0*/  ISETP.NE.AND P0, PT, R28, RZ, PT ;  /* 0x000000ff1c00720c */ /* 0x000fda0003f05270 */
[----:B------:R-:W-:Y:S05]  /*1ef0*/  @!P0 BRA `(.L_x_75) ;  /* 0x0000000c00288947 */ /* 0x000fea0003800000 */
[CC--:B------:R-:W-:Y:S02]  /*1f00*/  LOP3.LUT P0, RZ, R29.reuse, R14.reuse, RZ, 0xc0, !PT ;  /* 0x0000000e1dff7212 */ /* 0x0c0fe4000780c0ff */
[----:B------:R-:W-:-:S11]  /*1f10*/  LOP3.LUT R31, R29, R14, RZ, 0xc0, !PT ;  /* 0x0000000e1d1f7212 */ /* 0x000fd600078ec0ff */
[----:B------:R-:W0:Y:S01]  /*1f20*/  @P0 LDC.64 R16, c[0x0][0x390] ;  /* 0x0000e400ff100b82 */ /* 0x000e220000000a00 */
[----:B------:R-:W-:-:S04]  /*1f30*/  @P0 SHF.L.U32 R15, R31, UR4, RZ ;  /* 0x000000041f0f0c19 */ /* 0x000fc800080006ff */
[----:B------:R-:W-:-:S05]  /*1f40*/  @P0 SHF.L.U32 R15, R15, UR5, RZ ;  /* 0x000000050f0f0c19 */ /* 0x000fca00080006ff */
[----:B0-----:R-:W-:-:S06]  /*1f50*/  @P0 IMAD.WIDE.U32 R20, R15, 0x8, R16 ;  /* 0x000000080f140825 */ /* 0x001fcc00078e0010 */
[----:B------:R-:W2:Y:S01]  /*1f60*/  @P0 LDG.E.64 R20, desc[UR10][R20.64] ;  /* 0x0000000a14140981 */ /* 0x000ea2000c1e1b00 */
[----:B------:R-:W-:Y:S02]  /*1f70*/  LOP3.LUT R16, R29, R14, RZ, 0xc0, !PT ;  /* 0x0000000e1d107212 */ /* 0x000fe400078ec0ff */
[----:B------:R-:W-:-:S05]  /*1f80*/  LOP3.LUT R15, R2, 0x1ffffffe, RZ, 0xc0, !PT ;  /* 0x1ffffffe020f7812 */ /* 0x000fca00078ec0ff */
[----:B------:R-:W-:-:S04]  /*1f90*/  IMAD.IADD R16, R15, 0x1, -R16 ;  /* 0x000000010f107824 */ /* 0x000fc800078e0a10 */
[----:B------:R-:W-:-:S04]  /*1fa0*/  IMAD R18, R16, 0x8, R11 ;  /* 0x0000000810127824 */ /* 0x000fc800078e020b */
[----:B------:R-:W-:Y:S02]  /*1fb0*/  IMAD R30, R13, 0x8, R18 ;  /* 0x000000080d1e7824 */ /* 0x000fe400078e0212 */
[----:B------:R-:W-:Y:S04]  /*1fc0*/  LDS.64 R18, [R18] ;  /* 0x0000000012127984 */ /* 0x000fe80000000a00 */
[----:B------:R-:W0:Y:S02]  /*1fd0*/  LDS.64 R16, [R30] ;  /* 0x000000001e107984 */ /* 0x000e240000000a00 */
[----:B0-----:R-:W-:-:S04]  /*1fe0*/  IADD3 R25, P1, P2, R18, 0x1c000001, -R16 ;  /* 0x1c00000112197810 */ /* 0x001fc80007a3e810 */
[----:B------:R-:W-:Y:S02]  /*1ff0*/  IADD3.X R27, PT, PT, R19, RZ, ~R17, P1, P2 ;  /* 0x000000ff131b7210 */ /* 0x000fe40000fe4c11 */
[----:B------:R-:W-:-:S04]  /*2000*/  IADD3 R22, P1, PT, R18, R16, RZ ;  /* 0x0000001012167210 */ /* 0x000fc80007f3e0ff */
[----:B------:R-:W-:Y:S01]  /*2010*/  IADD3.X R23, PT, PT, R19, R17, RZ, P1, !PT ;  /* 0x0000001113177210 */ /* 0x000fe20000ffe4ff */
[----:B------:R-:W-:-:S04]  /*2020*/  IMAD.WIDE.U32 R18, R22, -0x7829cba9, RZ ;  /* 0x87d6345716127825 */ /* 0x000fc800078e00ff */
[-C--:B--2---:R-:W-:Y:S02]  /*2030*/  @P0 IMAD R15, R21, R25.reuse, RZ ;  /* 0x00000019150f0224 */ /* 0x084fe400078e02ff */
[----:B------:R-:W-:-:S04]  /*2040*/  @P0 IMAD.WIDE.U32 R32, R20, R25, RZ ;  /* 0x0000001914200225 */ /* 0x000fc800078e00ff */
[----:B------:R-:W-:Y:S02]  /*2050*/  @P0 IMAD R15, R20, R27, R15 ;  /* 0x0000001b140f0224 */ /* 0x000fe400078e020f */
[----:B------:R-:W-:Y:S02]  /*2060*/  @!P0 IMAD.MOV.U32 R32, RZ, RZ, R25 ;  /* 0x000000ffff208224 */ /* 0x000fe400078e0019 */
[----:B------:R-:W-:Y:S02]  /*2070*/  @P0 IMAD.IADD R15, R33, 0x1, R15 ;  /* 0x00000001210f0824 */ /* 0x000fe400078e020f */
[----:B------:R-:W-:Y:S02]  /*2080*/  @!P0 IMAD.MOV.U32 R15, RZ, RZ, R27 ;  /* 0x000000ffff0f8224 */ /* 0x000fe400078e001b */
[----:B------:R-:W-:-:S04]  /*2090*/  IMAD.WIDE.U32 R26, R23, -0x7829cba9, RZ ;  /* 0x87d63457171a7825 */ /* 0x000fc800078e00ff */
[----:B------:R-:W-:-:S04]  /*20a0*/  IMAD.WIDE.U32 R16, R15, -0x7829cba9, RZ ;  /* 0x87d634570f107825 */ /* 0x000fc800078e00ff */
[----:B------:R-:W-:-:S04]  /*20b0*/  IMAD.WIDE.U32 R26, P0, R22, 0x49249246, R26 ;  /* 0x49249246161a7825 */ /* 0x000fc8000780001a */
[----:B------:R-:W-:-:S04]  /*20c0*/  IMAD.WIDE.U32 R16, P1, R32, 0x49249246, R16 ;  /* 0x4924924620107825 */ /* 0x000fc80007820010 */
[----:B------:R-:W-:Y:S01]  /*20d0*/  IMAD.WIDE.U32 R20, R32, -0x7829cba9, RZ ;  /* 0x87d6345720147825 */ /* 0x000fe200078e00ff */
[----:B------:R-:W-:-:S03]  /*20e0*/  MOV R18, R17 ;  /* 0x0000001100127202 */ /* 0x000fc60000000f00 */
[----:B------:R-:W-:Y:S01]  /*20f0*/  IMAD.X R25, RZ, RZ, RZ, P0 ;  /* 0x000000ffff197224 */ /* 0x000fe200000e06ff */
[----:B------:R-:W-:Y:S01]  /*2100*/  IADD3 RZ, P0, PT, R19, R26, RZ ;  /* 0x0000001a13ff7210 */ /* 0x000fe20007f1e0ff */
[----:B------:R-:W-:Y:S01]  /*2110*/  IMAD.X R19, RZ, RZ, RZ, P1 ;  /* 0x000000ffff137224 */ /* 0x000fe200008e06ff */
[----:B------:R-:W-:Y:S01]  /*2120*/  IADD3 RZ, P1, PT, R21, R16, RZ ;  /* 0x0000001015ff7210 */ /* 0x000fe20007f3e0ff */
[----:B------:R-:W-:-:S04]  /*2130*/  IMAD.MOV.U32 R24, RZ, RZ, R27 ;  /* 0x000000ffff187224 */ /* 0x000fc800078e001b */
[----:B------:R-:W-:-:S04]  /*2140*/  IMAD.WIDE.U32.X R24, R23, 0x49249246, R24, P0 ;  /* 0x4924924617187825 */ /* 0x000fc800000e0418 */
[----:B------:R-:W-:Y:S01]  /*2150*/  IMAD.WIDE.U32.X R18, R15, 0x49249246, R18, P1 ;  /* 0x492492460f127825 */ /* 0x000fe200008e0412 */
[----:B------:R-:W-:Y:S02]  /*2160*/  IADD3 R17, P0, PT, R24, 0x7829cba9, RZ ;  /* 0x7829cba918117810 */ /* 0x000fe40007f1e0ff */
[----:B------:R-:W-:Y:S02]  /*2170*/  ISETP.LT.AND P1, PT, R23, RZ, PT ;  /* 0x000000ff1700720c */ /* 0x000fe40003f21270 */
[----:B------:R-:W-:Y:S02]  /*2180*/  IADD3 R27, P2, PT, R18, 0x7829cba9, RZ ;  /* 0x7829cba9121b7810 */ /* 0x000fe40007f5e0ff */
[----:B------:R-:W-:Y:S02]  /*2190*/  IADD3.X R21, PT, PT, R25, -0x49249247, RZ, P0, !PT ;  /* 0xb6db6db919157810 */ /* 0x000fe400007fe4ff */
[----:B------:R-:W-:Y:S02]  /*21a0*/  ISETP.LT.AND P0, PT, R15, RZ, PT ;  /* 0x000000ff0f00720c */ /* 0x000fe40003f01270 */
[----:B------:R-:W-:-:S02]  /*21b0*/  IADD3.X R33, PT, PT, R19, -0x49249247, RZ, P2, !PT ;  /* 0xb6db6db913217810 */ /* 0x000fc400017fe4ff */
[----:B------:R-:W-:Y:S02]  /*21c0*/  SEL R16, R17, R24, P1 ;  /* 0x0000001811107207 */ /* 0x000fe40000800000 */
[----:B------:R-:W-:Y:S02]  /*21d0*/  SEL R20, R21, R25, P1 ;  /* 0x0000001915147207 */ /* 0x000fe40000800000 */
[----:B------:R-:W-:Y:S02]  /*21e0*/  SEL R17, R27, R18, P0 ;  /* 0x000000121b117207 */ /* 0x000fe40000000000 */
[----:B------:R-:W-:Y:S01]  /*21f0*/  SEL R18, R33, R19, P0 ;  /* 0x0000001321127207 */ /* 0x000fe20000000000 */
[----:B------:R-:W-:Y:S01]  /*2200*/  IMAD.MOV.U32 R33, RZ, RZ, R15 ;  /* 0x000000ffff217224 */ /* 0x000fe200078e000f */
[----:B------:R-:W-:Y:S01]  /*2210*/  SHF.R.S64 R19, R16, 0x1b, R20 ;  /* 0x0000001b10137819 */ /* 0x000fe20000001014 */
[----:B------:R-:W-:Y:S01]  /*2220*/  VIADD R15, R29, 0x1 ;  /* 0x000000011d0f7836 */ /* 0x000fe20000000000 */
[----:B------:R-:W-:-:S02]  /*2230*/  SHF.R.S64 R17, R17, 0x1b, R18 ;  /* 0x0000001b11117819 */ /* 0x000fc40000001012 */
[----:B------:R-:W-:Y:S02]  /*2240*/  LEA.HI R19, P0, R20, R19, RZ, 0x1 ;  /* 0x0000001314137211 */ /* 0x000fe400078108ff */
[----:B------:R-:W-:Y:S02]  /*2250*/  LEA.HI R17, P1, R18, R17, RZ, 0x1 ;  /* 0x0000001112117211 */ /* 0x000fe400078308ff */
[----:B------:R-:W-:Y:S01]  /*2260*/  LEA.HI.X.SX32 R20, R20, RZ, 0x5, P0 ;  /* 0x000000ff14147211 */ /* 0x000fe200000f2eff */
[----:B------:R-:W-:Y:S01]  /*2270*/  IMAD.WIDE.U32 R22, R19, -0x1c000001, R22 ;  /* 0xe3ffffff13167825 */ /* 0x000fe200078e0016 */
[----:B------:R-:W-:Y:S02]  /*2280*/  LOP3.LUT R16, R2, 0x1ffffffe, RZ, 0xc0, !PT ;  /* 0x1ffffffe02107812 */ /* 0x000fe400078ec0ff */
[----:B------:R-:W-:Y:S01]  /*2290*/  LEA.HI.X.SX32 R18, R18, RZ, 0x5, P1 ;  /* 0x000000ff12127211 */ /* 0x000fe200008f2eff */
[----:B------:R-:W-:Y:S01]  /*22a0*/  IMAD R20, R20, -0x1c000001, RZ ;  /* 0xe3ffffff14147824 */ /* 0x000fe200078e02ff */
[----:B------:R-:W-:Y:S01]  /*22b0*/  ISETP.NE.AND P0, PT, R28, 0x1, PT ;  /* 0x000000011c00780c */ /* 0x000fe20003f05270 */
[----:B------:R-:W-:-:S02]  /*22c0*/  IMAD.IADD R16, R16, 0x1, -R31 ;  /* 0x0000000110107824 */ /* 0x000fc400078e0a1f */
[----:B------:R-:W-:Y:S01]  /*22d0*/  IMAD.WIDE.U32 R32, R17, -0x1c000001, R32 ;  /* 0xe3ffffff11207825 */ /* 0x000fe200078e0020 */
[----:B------:R-:W-:-:S03]  /*22e0*/  IADD3 R23, PT, PT, R23, -R19, R20 ;  /* 0x8000001317177210 */ /* 0x000fc60007ffe014 */
[----:B------:R-:W-:Y:S02]  /*22f0*/  IMAD R18, R18, -0x1c000001, RZ ;  /* 0xe3ffffff12127824 */ /* 0x000fe400078e02ff */
[----:B------:R-:W-:-:S03]  /*2300*/  IMAD R19, R16, 0x8, R11 ;  /* 0x0000000810137824 */ /* 0x000fc600078e020b */
[----:B------:R-:W-:Y:S02]  /*2310*/  IADD3 R33, PT, PT, R33, -R17, R18 ;  /* 0x8000001121217210 */ /* 0x000fe40007ffe012 */
[----:B------:R0:W-:Y:S04]  /*2320*/  STS.64 [R19], R22 ;  /* 0x0000001613007388 */ /* 0x0001e80000000a00 */
[----:B------:R0:W-:Y:S01]  /*2330*/  STS.64 [R30], R32 ;  /* 0x000000201e007388 */ /* 0x0001e20000000a00 */
[----:B------:R-:W-:Y:S05]  /*2340*/  @!P0 BRA `(.L_x_75) ;  /* 0x0000000800148947 */ /* 0x000fea0003800000 */
[C-C-:B0-----:R-:W-:Y:S02]  /*2350*/  LOP3.LUT P0, R30, R15.reuse, RZ, R14.reuse, 0xa0, !PT ;  /* 0x000000ff0f1e7212 */ /* 0x141fe4000780a00e */
[----:B------:R-:W-:-:S11]  /*2360*/  LOP3.LUT R32, R15, RZ, R14, 0xa0, !PT ;  /* 0x000000ff0f207212 */ /* 0x000fd600078ea00e */
[----:B------:R-:W0:Y:S01]  /*2370*/  @P0 LDC.64 R16, c[0x0][0x390] ;  /* 0x0000e400ff100b82 */ /* 0x000e220000000a00 */
[----:B------:R-:W-:-:S04]  /*2380*/  @P0 SHF.L.U32 R18, R32, UR4, RZ ;  /* 0x0000000420120c19 */ /* 0x000fc800080006ff */
[----:B------:R-:W-:-:S05]  /*2390*/  @P0 SHF.L.U32 R21, R18, UR5, RZ ;  /* 0x0000000512150c19 */ /* 0x000fca00080006ff */
[----:B0-----:R-:W-:-:S06]  /*23a0*/  @P0 IMAD.WIDE.U32 R20, R21, 0x8, R16 ;  /* 0x0000000815140825 */ /* 0x001fcc00078e0010 */
[----:B------:R-:W2:Y:S01]  /*23b0*/  @P0 LDG.E.64 R20, desc[UR10][R20.64] ;  /* 0x0000000a14140981 */ /* 0x000ea2000c1e1b00 */
[C---:B------:R-:W-:Y:S01]  /*23c0*/  IMAD R30, R15.reuse, 0x2, -R30 ;  /* 0x000000020f1e7824 */ /* 0x040fe200078e0a1e */
[----:B------:R-:W-:-:S04]  /*23d0*/  LEA R32, R15, -R32, 0x1 ;  /* 0x800000200f207211 */ /* 0x000fc800078e08ff */
[----:B------:R-:W-:Y:S01]  /*23e0*/  LEA R30, R30, R11, 0x3 ;  /* 0x0000000b1e1e7211 */ /* 0x000fe200078e18ff */
[----:B------:R-:W-:-:S04]  /*23f0*/  IMAD R32, R32, 0x8, R11 ;  /* 0x0000000820207824 */ /* 0x000fc800078e020b */
[----:B------:R-:W-:Y:S01]  /*2400*/  IMAD R24, R13, 0x8, R30 ;  /* 0x000000080d187824 */ /* 0x000fe200078e021e */
[----:B------:R-:W-:Y:S04]  /*2410*/  LDS.64 R18, [R30] ;  /* 0x000000001e127984 */ /* 0x000fe80000000a00 */
[----:B------:R-:W0:Y:S02]  /*2420*/  LDS.64 R16, [R24] ;  /* 0x0000000018107984 */ /* 0x000e240000000a00 */
[----:B0-----:R-:W-:-:S04]  /*2430*/  IADD3 R23, P1, P2, R18, 0x1c000001, -R16 ;  /* 0x1c00000112177810 */ /* 0x001fc80007a3e810 */
[----:B------:R-:W-:Y:S02]  /*2440*/  IADD3.X R25, PT, PT, R19, RZ, ~R17, P1, P2 ;  /* 0x000000ff13197210 */ /* 0x000fe40000fe4c11 */
[----:B------:R-:W-:-:S05]  /*2450*/  IADD3 R16, P1, PT, R18, R16, RZ ;  /* 0x0000001012107210 */ /* 0x000fca0007f3e0ff */
[----:B------:R-:W-:-:S04]  /*2460*/  IMAD.X R17, R19, 0x1, R17, P1 ;  /* 0x0000000113117824 */ /* 0x000fc800008e0611 */
[----:B------:R-:W-:-:S04]  /*2470*/  IMAD.WIDE.U32 R26, R17, -0x7829cba9, RZ ;  /* 0x87d63457111a7825 */ /* 0x000fc800078e00ff */
[-C--:B--2---:R-:W-:Y:S02]  /*2480*/  @P0 IMAD R22, R21, R23.reuse, RZ ;  /* 0x0000001715160224 */ /* 0x084fe400078e02ff */
[-C--:B------:R-:W-:Y:S01]  /*2490*/  @P0 IMAD.WIDE.U32 R34, R20, R23.reuse, RZ ;  /* 0x0000001714220225 */ /* 0x080fe200078e00ff */
[----:B------:R-:W-:-:S03]  /*24a0*/  @!P0 MOV R34, R23 ;  /* 0x0000001700228202 */ /* 0x000fc60000000f00 */
[----:B------:R-:W-:Y:S02]  /*24b0*/  @P0 IMAD R31, R20, R25, R22 ;  /* 0x00000019141f0224 */ /* 0x000fe400078e0216 */
[----:B------:R-:W-:-:S04]  /*24c0*/  IMAD.WIDE.U32 R22, R16, -0x7829cba9, RZ ;  /* 0x87d6345710167825 */ /* 0x000fc800078e00ff */
[----:B------:R-:W-:Y:S02]  /*24d0*/  @P0 IMAD.IADD R31, R35, 0x1, R31 ;  /* 0x00000001231f0824 */ /* 0x000fe400078e021f */
[----:B------:R-:W-:Y:S02]  /*24e0*/  @!P0 IMAD.MOV.U32 R31, RZ, RZ, R25 ;  /* 0x000000ffff1f8224 */ /* 0x000fe400078e0019 */
[----:B------:R-:W-:-:S04]  /*24f0*/  IMAD.WIDE.U32 R26, P0, R16, 0x49249246, R26 ;  /* 0x49249246101a7825 */ /* 0x000fc8000780001a */
[----:B------:R-:W-:-:S04]  /*2500*/  IMAD.WIDE.U32 R18, R31, -0x7829cba9, RZ ;  /* 0x87d634571f127825 */ /* 0x000fc800078e00ff */
[----:B------:R-:W-:-:S04]  /*2510*/  IMAD.WIDE.U32 R20, R34, -0x7829cba9, RZ ;  /* 0x87d6345722147825 */ /* 0x000fc800078e00ff */
[----:B------:R-:W-:-:S04]  /*2520*/  IMAD.WIDE.U32 R18, P1, R34, 0x49249246, R18 ;  /* 0x4924924622127825 */ /* 0x000fc80007820012 */
[----:B------:R-:W-:Y:S01]  /*2530*/  IMAD.X R25, RZ, RZ, RZ, P0 ;  /* 0x000000ffff197224 */ /* 0x000fe200000e06ff */
[----:B------:R-:W-:Y:S01]  /*2540*/  IADD3 RZ, P0, PT, R23, R26, RZ ;  /* 0x0000001a17ff7210 */ /* 0x000fe20007f1e0ff */
[----:B------:R-:W-:Y:S01]  /*2550*/  IMAD.X R23, RZ, RZ, RZ, P1 ;  /* 0x000000ffff177224 */ /* 0x000fe200008e06ff */
[----:B------:R-:W-:Y:S01]  /*2560*/  IADD3 RZ, P1, PT, R21, R18, RZ ;  /* 0x0000001215ff7210 */ /* 0x000fe20007f3e0ff */
[----:B------:R-:W-:Y:S02]  /*2570*/  IMAD.MOV.U32 R24, RZ, RZ, R27 ;  /* 0x000000ffff187224 */ /* 0x000fe400078e001b */
[----:B------:R-:W-:Y:S02]  /*2580*/  IMAD.MOV.U32 R22, RZ, RZ, R19 ;  /* 0x000000ffff167224 */ /* 0x000fe400078e0013 */
[----:B------:R-:W-:-:S04]  /*2590*/  IMAD.WIDE.U32.X R24, R17, 0x49249246, R24, P0 ;  /* 0x4924924611187825 */ /* 0x000fc800000e0418 */
[----:B------:R-:W-:Y:S01]  /*25a0*/  IMAD.WIDE.U32.X R22, R31, 0x49249246, R22, P1 ;  /* 0x492492461f167825 */ /* 0x000fe200008e0416 */
[----:B------:R-:W-:Y:S02]  /*25b0*/  IADD3 R21, P0, PT, R24, 0x7829cba9, RZ ;  /* 0x7829cba918157810 */ /* 0x000fe40007f1e0ff */
[----:B------:R-:W-:Y:S01]  /*25c0*/  ISETP.LT.AND P1, PT, R17, RZ, PT ;  /* 0x000000ff1100720c */ /* 0x000fe20003f21270 */
[----:B------:R-:W-:Y:S01]  /*25d0*/  IMAD.MOV.U32 R35, RZ, RZ, R31 ;  /* 0x000000ffff237224 */ /* 0x000fe200078e001f */
[----:B------:R-:W-:Y:S02]  /*25e0*/  IADD3 R27, P2, PT, R22, 0x7829cba9, RZ ;  /* 0x7829cba9161b7810 */ /* 0x000fe40007f5e0ff */
[----:B------:R-:W-:Y:S02]  /*25f0*/  IADD3.X R19, PT, PT, R25, -0x49249247, RZ, P0, !PT ;  /* 0xb6db6db919137810 */ /* 0x000fe400007fe4ff */
[----:B------:R-:W-:Y:S02]  /*2600*/  ISETP.LT.AND P0, PT, R31, RZ, PT ;  /* 0x000000ff1f00720c */ /* 0x000fe40003f01270 */
[----:B------:R-:W-:-:S02]  /*2610*/  IADD3.X R33, PT, PT, R23, -0x49249247, RZ, P2, !PT ;  /* 0xb6db6db917217810 */ /* 0x000fc400017fe4ff */
[----:B------:R-:W-:Y:S02]  /*2620*/  SEL R18, R19, R25, P1 ;  /* 0x0000001913127207 */ /* 0x000fe40000800000 */
[----:B------:R-:W-:Y:S02]  /*2630*/  SEL R19, R27, R22, P0 ;  /* 0x000000161b137207 */ /* 0x000fe40000000000 */
[----:B------:R-:W-:Y:S02]  /*2640*/  SEL R21, R21, R24, P1 ;  /* 0x0000001815157207 */ /* 0x000fe40000800000 */
[----:B------:R-:W-:Y:S02]  /*2650*/  SEL R22, R33, R23, P0 ;  /* 0x0000001721167207 */ /* 0x000fe40000000000 */
[----:B------:R-:W-:Y:S02]  /*2660*/  SHF.R.S64 R21, R21, 0x1b, R18 ;  /* 0x0000001b15157819 */ /* 0x000fe40000001012 */
[----:B------:R-:W-:-:S02]  /*2670*/  SHF.R.S64 R19, R19, 0x1b, R22 ;  /* 0x0000001b13137819 */ /* 0x000fc40000001016 */
[----:B------:R-:W-:Y:S02]  /*2680*/  LEA.HI R21, P0, R18, R21, RZ, 0x1 ;  /* 0x0000001512157211 */ /* 0x000fe400078108ff */
[----:B------:R-:W-:Y:S02]  /*2690*/  LEA.HI R19, P1, R22, R19, RZ, 0x1 ;  /* 0x0000001316137211 */ /* 0x000fe400078308ff */
[----:B------:R-:W-:Y:S01]  /*26a0*/  LEA.HI.X.SX32 R18, R18, RZ, 0x5, P0 ;  /* 0x000000ff12127211 */ /* 0x000fe200000f2eff */
[----:B------:R-:W-:Y:S01]  /*26b0*/  IMAD.WIDE.U32 R16, R21, -0x1c000001, R16 ;  /* 0xe3ffffff15107825 */ /* 0x000fe200078e0010 */
[----:B------:R-:W-:Y:S02]  /*26c0*/  LEA.HI.X.SX32 R15, R22, RZ, 0x5, P1 ;  /* 0x000000ff160f7211 */ /* 0x000fe400008f2eff */
[----:B------:R-:W-:Y:S01]  /*26d0*/  ISETP.NE.AND P0, PT, R28, 0x2, PT ;  /* 0x000000021c00780c */ /* 0x000fe20003f05270 */
[----:B------:R-:W-:Y:S02]  /*26e0*/  IMAD R18, R18, -0x1c000001, RZ ;  /* 0xe3ffffff12127824 */ /* 0x000fe400078e02ff */
[----:B------:R-:W-:-:S03]  /*26f0*/  IMAD.WIDE.U32 R34, R19, -0x1c000001, R34 ;  /* 0xe3ffffff13227825 */ /* 0x000fc600078e0022 */
[----:B------:R-:W-:Y:S01]  /*2700*/  IADD3 R17, PT, PT, R17, -R21, R18 ;  /* 0x8000001511117210 */ /* 0x000fe20007ffe012 */
[----:B------:R-:W-:-:S04]  /*2710*/  IMAD R15, R15, -0x1c000001, RZ ;  /* 0xe3ffffff0f0f7824 */ /* 0x000fc800078e02ff */
[----:B------:R1:W-:Y:S01]  /*2720*/  STS.64 [R30], R16 ;  /* 0x000000101e007388 */ /* 0x0003e20000000a00 */
[----:B------:R-:W-:Y:S01]  /*2730*/  IADD3 R35, PT, PT, R35, -R19, R15 ;  /* 0x8000001323237210 */ /* 0x000fe20007ffe00f */
[----:B------:R-:W-:Y:S02]  /*2740*/  IMAD R19, R13, 0x8, R32 ;  /* 0x000000080d137824 */ /* 0x000fe400078e0220 */
[----:B------:R-:W-:-:S03]  /*2750*/  VIADD R15, R29, 0x2 ;  /* 0x000000021d0f7836 */ /* 0x000fc60000000000 */
[----:B------:R1:W-:Y:S01]  /*2760*/  STS.64 [R19], R34 ;  /* 0x0000002213007388 */ /* 0x0003e20000000a00 */
[----:B------:R-:W-:Y:S05]  /*2770*/  @!P0 BRA `(.L_x_75) ;  /* 0x0000000400088947 */ /* 0x000fea0003800000 */
[C-C-:B------:R-:W-:Y:S02]  /*2780*/  LOP3.LUT P0, R28, R15.reuse, RZ, R14.reuse, 0xa0, !PT ;  /* 0x000000ff0f1c7212 */ /* 0x140fe4000780a00e */
[----:B-1----:R-:W-:-:S11]  /*2790*/  LOP3.LUT R30, R15, RZ, R14, 0xa0, !PT ;  /* 0x000000ff0f1e7212 */ /* 0x002fd600078ea00e */
[----:B------:R-:W0:Y:S01]  /*27a0*/  @P0 LDC.64 R16, c[0x0][0x390] ;  /* 0x0000e400ff100b82 */ /* 0x000e220000000a00 */
[----:B------:R-:W-:-:S04]  /*27b0*/  @P0 SHF.L.U32 R18, R30, UR4, RZ ;  /* 0x000000041e120c19 */ /* 0x000fc800080006ff */
[----:B------:R-:W-:-:S05]  /*27c0*/  @P0 SHF.L.U32 R21, R18, UR5, RZ ;  /* 0x0000000512150c19 */ /* 0x000fca00080006ff */
[----:B0-----:R-:W-:-:S06]  /*27d0*/  @P0 IMAD.WIDE.U32 R20, R21, 0x8, R16 ;  /* 0x0000000815140825 */ /* 0x001fcc00078e0010 */
[----:B------:R-:W2:Y:S01]  /*27e0*/  @P0 LDG.E.64 R20, desc[UR10][R20.64] ;  /* 0x0000000a14140981 */ /* 0x000ea2000c1e1b00 */
[C---:B------:R-:W-:Y:S01]  /*27f0*/  LEA R28, R15.reuse, -R28, 0x1 ;  /* 0x8000001c0f1c7211 */ /* 0x040fe200078e08ff */
[----:B------:R-:W-:-:S04]  /*2800*/  IMAD R30, R15, 0x2, -R30 ;  /* 0x000000020f1e7824 */ /* 0x000fc800078e0a1e */
[--C-:B------:R-:W-:Y:S02]  /*2810*/  IMAD R28, R28, 0x8, R11.reuse ;  /* 0x000000081c1c7824 */ /* 0x100fe400078e020b */
[----:B------:R-:W-:Y:S02]  /*2820*/  IMAD R30, R30, 0x8, R11 ;  /* 0x000000081e1e7824 */ /* 0x000fe400078e020b */
[----:B------:R-:W-:Y:S01]  /*2830*/  IMAD R16, R13, 0x8, R28 ;  /* 0x000000080d107824 */ /* 0x000fe200078e021c */
[----:B------:R-:W-:Y:S05]  /*2840*/  LDS.64 R18, [R28] ;  /* 0x000000001c127984 */ /* 0x000fea0000000a00 */
[----:B------:R-:W0:Y:S02]  /*2850*/  LDS.64 R16, [R16] ;  /* 0x0000000010107984 */ /* 0x000e240000000a00 */
[----:B0-----:R-:W-:-:S04]  /*2860*/  IADD3 R25, P1, P2, R18, 0x1c000001, -R16 ;  /* 0x1c00000112197810 */ /* 0x001fc80007a3e810 */
[----:B------:R-:W-:Y:S01]  /*2870*/  IADD3.X R27, PT, PT, R19, RZ, ~R17, P1, P2 ;  /* 0x000000ff131b7210 */ /* 0x000fe20000fe4c11 */
[-C--:B--2---:R-:W-:Y:S02]  /*2880*/  @P0 IMAD R22, R21, R25.reuse, RZ ;  /* 0x0000001915160224 */ /* 0x084fe400078e02ff */
[----:B------:R-:W-:-:S04]  /*2890*/  @P0 IMAD.WIDE.U32 R32, R20, R25, RZ ;  /* 0x0000001914200225 */ /* 0x000fc800078e00ff */
[-C--:B------:R-:W-:Y:S01]  /*28a0*/  @P0 IMAD R31, R20, R27.reuse, R22 ;  /* 0x0000001b141f0224 */ /* 0x080fe200078e0216 */
[----:B------:R-:W-:Y:S01]  /*28b0*/  IADD3 R22, P1, PT, R18, R16, RZ ;  /* 0x0000001012167210 */ /* 0x000fe20007f3e0ff */
[----:B------:R-:W-:Y:S02]  /*28c0*/  @!P0 IMAD.MOV.U32 R32, RZ, RZ, R25 ;  /* 0x000000ffff208224 */ /* 0x000fe400078e0019 */
[----:B------:R-:W-:Y:S01]  /*28d0*/  @P0 IMAD.IADD R31, R33, 0x1, R31 ;  /* 0x00000001211f0824 */ /* 0x000fe200078e021f */
[----:B------:R-:W-:Y:S01]  /*28e0*/  @!P0 MOV R31, R27 ;  /* 0x0000001b001f8202 */ /* 0x000fe20000000f00 */
[----:B------:R-:W-:Y:S02]  /*28f0*/  IMAD.X R23, R19, 0x1, R17, P1 ;  /* 0x0000000113177824 */ /* 0x000fe400008e0611 */
[----:B------:R-:W-:-:S04]  /*2900*/  IMAD.WIDE.U32 R20, R22, -0x7829cba9, RZ ;  /* 0x87d6345716147825 */ /* 0x000fc800078e00ff */
        /* <DEDUP_REMOVED lines=24> */
[----:B------:R-:W-:Y:S02]  /*2a90*/  SHF.R.S64 R19, R19, 0x1b, R16 ;  /* 0x0000001b13137819 */ /* 0x000fe40000001010 */
[----:B------:R-:W-:-:S02]  /*2aa0*/  SHF.R.S64 R17, R17, 0x1b, R20 ;  /* 0x0000001b11117819 */ /* 0x000fc40000001014 */
[----:B------:R-:W-:Y:S02]  /*2ab0*/  LEA.HI R19, P0, R16, R19, RZ, 0x1 ;  /* 0x0000001310137211 */ /* 0x000fe400078108ff */
        /* <DEDUP_REMOVED lines=8> */
[----:B------:R2:W-:Y:S01]  /*2b40*/  STS.64 [R28], R22 ;  /* 0x000000161c007388 */ /* 0x0005e20000000a00 */
[----:B------:R-:W-:Y:S01]  /*2b50*/  IADD3 R33, PT, PT, R33, -R17, R15 ;  /* 0x8000001121217210 */ /* 0x000fe20007ffe00f */
[----:B------:R-:W-:Y:S01]  /*2b60*/  IMAD R17, R13, 0x8, R30 ;  /* 0x000000080d117824 */ /* 0x000fe200078e021e */
[----:B------:R-:W-:-:S04]  /*2b70*/  SHF.R.U32.HI R15, RZ, 0x1, R2 ;  /* 0x00000001ff0f7819 */ /* 0x000fc80000011602 */
[----:B------:R2:W-:Y:S01]  /*2b80*/  STS.64 [R17], R32 ;  /* 0x0000002011007388 */ /* 0x0005e20000000a00 */
[----:B------:R-:W-:-:S07]  /*2b90*/  IADD3 R15, PT, PT, R15, 0x3, RZ ;  /* 0x000000030f0f7810 */ /* 0x000fce0007ffe0ff */
.L_x_75:
[----:B------:R-:W-:Y:S05]  /*2ba0*/  BSYNC.RECONVERGENT B1 ;  /* 0x0000000000017941 */ /* 0x000fea0003800200 */
.L_x_74:
[----:B-1----:R-:W-:-:S05]  /*2bb0*/  IMAD.IADD R16, R29, 0x1, -R12 ;  /* 0x000000011d107824 */ /* 0x002fca00078e0a0c */
[----:B------:R-:W-:-:S13]  /*2bc0*/  ISETP.GT.U32.AND P0, PT, R16, -0x4, PT ;  /* 0xfffffffc1000780c */ /* 0x000fda0003f04070 */
[----:B------:R-:W-:Y:S05]  /*2bd0*/  @P0 BRA `(.L_x_73) ;  /* 0x0000000c00ec0947 */ /* 0x000fea0003800000 */
.L_x_76:
[----:B------:R-:W-:-:S13]  /*2be0*/  LOP3.LUT P1, R26, R15, RZ, R14, 0xa0, !PT ;  /* 0x000000ff0f1a7212 */ /* 0x000fda000782a00e */
[----:B--2---:R-:W0:Y:S01]  /*2bf0*/  @P1 LDC.64 R16, c[0x0][0x390] ;  /* 0x0000e400ff101b82 */ /* 0x004e220000000a00 */
[----:B------:R-:W-:-:S04]  /*2c00*/  @P1 SHF.L.U32 R18, R26, UR4, RZ ;  /* 0x000000041a121c19 */ /* 0x000fc800080006ff */
[----:B-1----:R-:W-:-:S05]  /*2c10*/  @P1 SHF.L.U32 R31, R18, UR5, RZ ;  /* 0x00000005121f1c19 */ /* 0x002fca00080006ff */
[----:B0-----:R-:W-:-:S06]  /*2c20*/  @P1 IMAD.WIDE.U32 R30, R31, 0x8, R16 ;  /* 0x000000081f1e1825 */ /* 0x001fcc00078e0010 */
[----:B------:R-:W2:Y:S01]  /*2c30*/  @P1 LDG.E.64 R30, desc[UR10][R30.64] ;  /* 0x0000000a1e1e1981 */ /* 0x000ea2000c1e1b00 */
[----:B------:R-:W-:-:S05]  /*2c40*/  VIADD R32, R15, 0x1 ;  /* 0x000000010f207836 */ /* 0x000fca0000000000 */
[----:B------:R-:W-:-:S13]  /*2c50*/  LOP3.LUT P0, R27, R32, RZ, R14, 0xa0, !PT ;  /* 0x000000ff201b7212 */ /* 0x000fda000780a00e */
[----:B------:R-:W0:Y:S01]  /*2c60*/  @P0 LDC.64 R16, c[0x0][0x390] ;  /* 0x0000e400ff100b82 */ /* 0x000e220000000a00 */
[----:B------:R-:W-:-:S04]  /*2c70*/  @P0 SHF.L.U32 R18, R27, UR4, RZ ;  /* 0x000000041b120c19 */ /* 0x000fc800080006ff */
[----:B------:R-:W-:Y:S01]  /*2c80*/  @P0 SHF.L.U32 R19, R18, UR5, RZ ;  /* 0x0000000512130c19 */ /* 0x000fe200080006ff */
[----:B------:R-:W-:-:S04]  /*2c90*/  IMAD R26, R15, 0x2, -R26 ;  /* 0x000000020f1a7824 */ /* 0x000fc800078e0a1a */
[----:B------:R-:W-:Y:S02]  /*2ca0*/  IMAD R26, R26, 0x8, R11 ;  /* 0x000000081a1a7824 */ /* 0x000fe400078e020b */
[----:B0-----:R-:W-:-:S03]  /*2cb0*/  @P0 IMAD.WIDE.U32 R16, R19, 0x8, R16 ;  /* 0x0000000813100825 */ /* 0x001fc600078e0010 */
[----:B------:R-:W-:Y:S04]  /*2cc0*/  LDS.64 R22, [R26] ;  /* 0x000000001a167984 */ /* 0x000fe80000000a00 */
[----:B------:R-:W3:Y:S01]  /*2cd0*/  @P0 LDG.E.64 R16, desc[UR10][R16.64] ;  /* 0x0000000a10100981 */ /* 0x000ee2000c1e1b00 */
[----:B------:R-:W-:-:S05]  /*2ce0*/  LEA R29, R13, R26, 0x3 ;  /* 0x0000001a0d1d7211 */ /* 0x000fca00078e18ff */
[----:B------:R-:W0:Y:S02]  /*2cf0*/  LDS.64 R18, [R29] ;  /* 0x000000001d127984 */ /* 0x000e240000000a00 */
[C---:B0-----:R-:W-:Y:S02]  /*2d00*/  IADD3 R21, P3, P4, R22.reuse, 0x1c000001, -R18 ;  /* 0x1c00000116157810 */ /* 0x041fe40007c7e812 */
[----:B------:R-:W-:Y:S02]  /*2d10*/  IADD3 R18, P2, PT, R22, R18, RZ ;  /* 0x0000001216127210 */ /* 0x000fe40007f5e0ff */
[----:B------:R-:W-:-:S03]  /*2d20*/  IADD3.X R25, PT, PT, R23, RZ, ~R19, P3, P4 ;  /* 0x000000ff17197210 */ /* 0x000fc60001fe8c13 */
[----:B------:R-:W-:-:S04]  /*2d30*/  IMAD.X R19, R23, 0x1, R19, P2 ;  /* 0x0000000117137824 */ /* 0x000fc800010e0613 */
[C---:B------:R-:W-:Y:S01]  /*2d40*/  IMAD.WIDE.U32 R22, R19.reuse, -0x7829cba9, RZ ;  /* 0x87d6345713167825 */ /* 0x040fe200078e00ff */
[----:B------:R-:W-:-:S03]  /*2d50*/  ISETP.LT.AND P3, PT, R19, RZ, PT ;  /* 0x000000ff1300720c */ /* 0x000fc60003f61270 */
[----:B------:R-:W-:-:S04]  /*2d60*/  IMAD.WIDE.U32 R22, P2, R18, 0x49249246, R22 ;  /* 0x4924924612167825 */ /* 0x000fc80007840016 */
[----:B------:R-:W-:Y:S01]  /*2d70*/  IMAD.MOV.U32 R34, RZ, RZ, R23 ;  /* 0x000000ffff227224 */ /* 0x000fe200078e0017 */
[----:B------:R-:W-:Y:S02]  /*2d80*/  IADD3.X R35, PT, PT, RZ, RZ, RZ, P2, !PT ;  /* 0x000000ffff237210 */ /* 0x000fe400017fe4ff */
[----:B------:R-:W-:Y:S01]  /*2d90*/  LEA R32, R32, -R27, 0x1 ;  /* 0x8000001b20207211 */ /* 0x000fe200078e08ff */
[----:B--2---:R-:W-:-:S04]  /*2da0*/  @P1 IMAD R20, R31, R21, RZ ;  /* 0x000000151f141224 */ /* 0x004fc800078e02ff */
[C---:B------:R-:W-:Y:S02]  /*2db0*/  @P1 IMAD R33, R30.reuse, R25, R20 ;  /* 0x000000191e211224 */ /* 0x040fe400078e0214 */
[----:B------:R-:W-:-:S04]  /*2dc0*/  @P1 IMAD.WIDE.U32 R30, R30, R21, RZ ;  /* 0x000000151e1e1225 */ /* 0x000fc800078e00ff */
[----:B------:R-:W-:Y:S02]  /*2dd0*/  @P1 IMAD.IADD R31, R31, 0x1, R33 ;  /* 0x000000011f1f1824 */ /* 0x000fe400078e0221 */
[----:B------:R-:W-:Y:S02]  /*2de0*/  @!P1 IMAD.MOV.U32 R31, RZ, RZ, R25 ;  /* 0x000000ffff1f9224 */ /* 0x000fe400078e0019 */
[----:B------:R-:W-:-:S04]  /*2df0*/  IMAD.WIDE.U32 R24, R18, -0x7829cba9, RZ ;  /* 0x87d6345712187825 */ /* 0x000fc800078e00ff */
[----:B------:R-:W-:Y:S01]  /*2e00*/  @!P1 IMAD.MOV.U32 R30, RZ, RZ, R21 ;  /* 0x000000ffff1e9224 */ /* 0x000fe200078e0015 */
[----:B------:R-:W-:Y:S01]  /*2e10*/  IADD3 RZ, P1, PT, R25, R22, RZ ;  /* 0x0000001619ff7210 */ /* 0x000fe20007f3e0ff */
[----:B------:R-:W-:Y:S02]  /*2e20*/  VIADD R25, R15, 0x2 ;  /* 0x000000020f197836 */ /* 0x000fe40000000000 */
[----:B------:R-:W-:-:S04]  /*2e30*/  IMAD.WIDE.U32 R20, R31, -0x7829cba9, RZ ;  /* 0x87d634571f147825 */ /* 0x000fc800078e00ff */
[----:B------:R-:W-:Y:S01]  /*2e40*/  IMAD.WIDE.U32.X R34, R19, 0x49249246, R34, P1 ;  /* 0x4924924613227825 */ /* 0x000fe200008e0422 */
[----:B------:R-:W-:-:S03]  /*2e50*/  LOP3.LUT P1, R24, R25, RZ, R14, 0xa0, !PT ;  /* 0x000000ff19187212 */ /* 0x000fc6000782a00e */
[----:B------:R-:W-:Y:S01]  /*2e60*/  IMAD.WIDE.U32 R20, P4, R30, 0x49249246, R20 ;  /* 0x492492461e147825 */ /* 0x000fe20007880014 */
[----:B------:R-:W-:-:S03]  /*2e70*/  IADD3 R25, P2, PT, R34, 0x7829cba9, RZ ;  /* 0x7829cba922197810 */ /* 0x000fc60007f5e0ff */
[----:B------:R-:W-:Y:S01]  /*2e80*/  IMAD.WIDE.U32 R22, R30, -0x7829cba9, RZ ;  /* 0x87d634571e167825 */ /* 0x000fe200078e00ff */
[----:B------:R-:W-:Y:S02]  /*2e90*/  IADD3.X R33, PT, PT, R35, -0x49249247, RZ, P2, !PT ;  /* 0xb6db6db923217810 */ /* 0x000fe400017fe4ff */
[----:B------:R-:W-:Y:S01]  /*2ea0*/  SEL R28, R25, R34, P3 ;  /* 0x00000022191c7207 */ /* 0x000fe20001800000 */
[----:B------:R-:W-:Y:S01]  /*2eb0*/  IMAD.MOV.U32 R22, RZ, RZ, R21 ;  /* 0x000000ffff167224 */ /* 0x000fe200078e0015 */
[----:B------:R-:W-:Y:S01]  /*2ec0*/  IADD3 RZ, P5, PT, R23, R20, RZ ;  /* 0x0000001417ff7210 */ /* 0x000fe20007fbe0ff */
[----:B------:R-:W-:Y:S01]  /*2ed0*/  IMAD.X R23, RZ, RZ, RZ, P4 ;  /* 0x000000ffff177224 */ /* 0x000fe200020e06ff */
[----:B------:R-:W0:Y:S01]  /*2ee0*/  @P1 LDC.64 R20, c[0x0][0x390] ;  /* 0x0000e400ff141b82 */ /* 0x000e220000000a00 */
[----:B------:R-:W-:Y:S02]  /*2ef0*/  SEL R25, R33, R35, P3 ;  /* 0x0000002321197207 */ /* 0x000fe40001800000 */
[C---:B------:R-:W-:Y:S01]  /*2f00*/  IMAD.WIDE.U32.X R22, R31.reuse, 0x49249246, R22, P5 ;  /* 0x492492461f167825 */ /* 0x040fe200028e0416 */
[----:B------:R-:W-:-:S02]  /*2f10*/  ISETP.LT.AND P3, PT, R31, RZ, PT ;  /* 0x000000ff1f00720c */ /* 0x000fc40003f61270 */
[----:B------:R-:W-:-:S04]  /*2f20*/  IADD3 R33, P2, PT, R22, 0x7829cba9, RZ ;  /* 0x7829cba916217810 */ /* 0x000fc80007f5e0ff */
[----:B------:R-:W-:Y:S02]  /*2f30*/  SEL R22, R33, R22, P3 ;  /* 0x0000001621167207 */ /* 0x000fe40001800000 */
[----:B------:R-:W-:Y:S02]  /*2f40*/  @P1 SHF.L.U32 R33, R24, UR4, RZ ;  /* 0x0000000418211c19 */ /* 0x000fe400080006ff */
[----:B------:R-:W-:Y:S02]  /*2f50*/  IADD3.X R35, PT, PT, R23, -0x49249247, RZ, P2, !PT ;  /* 0xb6db6db917237810 */ /* 0x000fe400017fe4ff */
[----:B------:R-:W-:Y:S02]  /*2f60*/  @P1 SHF.L.U32 R33, R33, UR5, RZ ;  /* 0x0000000521211c19 */ /* 0x000fe400080006ff */
[----:B------:R-:W-:Y:S02]  /*2f70*/  SHF.R.S64 R28, R28, 0x1b, R25 ;  /* 0x0000001b1c1c7819 */ /* 0x000fe40000001019 */
[----:B------:R-:W-:Y:S01]  /*2f80*/  SEL R23, R35, R23, P3 ;  /* 0x0000001723177207 */ /* 0x000fe20001800000 */
[----:B0-----:R-:W-:-:S06]  /*2f90*/  @P1 IMAD.WIDE.U32 R20, R33, 0x8, R20 ;  /* 0x0000000821141825 */ /* 0x001fcc00078e0014 */
[----:B------:R-:W2:Y:S01]  /*2fa0*/  @P1 LDG.E.64 R20, desc[UR10][R20.64] ;  /* 0x0000000a14141981 */ /* 0x000ea2000c1e1b00 */
[----:B------:R-:W-:Y:S01]  /*2fb0*/  VIADD R33, R15, 0x3 ;  /* 0x000000030f217836 */ /* 0x000fe20000000000 */
[----:B------:R-:W-:Y:S01]  /*2fc0*/  LEA.HI R27, P3, R25, R28, RZ, 0x1 ;  /* 0x0000001c191b7211 */ /* 0x000fe200078708ff */
[----:B------:R-:W-:Y:S01]  /*2fd0*/  IMAD R32, R32, 0x8, R11 ;  /* 0x0000000820207824 */ /* 0x000fe200078e020b */
[----:B------:R-:W-:Y:S02]  /*2fe0*/  SHF.R.S64 R22, R22, 0x1b, R23 ;  /* 0x0000001b16167819 */ /* 0x000fe40000001017 */
[----:B------:R-:W-:Y:S01]  /*2ff0*/  LOP3.LUT P2, R28, R33, RZ, R14, 0xa0, !PT ;  /* 0x000000ff211c7212 */ /* 0x000fe2000784a00e */
[----:B------:R-:W-:Y:S01]  /*3000*/  IMAD.WIDE.U32 R18, R27, -0x1c000001, R18 ;  /* 0xe3ffffff1b127825 */ /* 0x000fe200078e0012 */
[----:B------:R-:W-:-:S05]  /*3010*/  LEA.HI.X.SX32 R25, R25, RZ, 0x5, P3 ;  /* 0x000000ff19197211 */ /* 0x000fca00018f2eff */
[----:B------:R-:W-:Y:S01]  /*3020*/  IMAD R33, R25, -0x1c000001, RZ ;  /* 0xe3ffffff19217824 */ /* 0x000fe200078e02ff */
[----:B------:R-:W-:-:S04]  /*3030*/  LEA.HI R25, P3, R23, R22, RZ, 0x1 ;  /* 0x0000001617197211 */ /* 0x000fc800078708ff */
[----:B------:R-:W-:Y:S01]  /*3040*/  IADD3 R19, PT, PT, R19, -R27, R33 ;  /* 0x8000001b13137210 */ /* 0x000fe20007ffe021 */
[----:B------:R-:W-:Y:S01]  /*3050*/  IMAD.WIDE.U32 R30, R25, -0x1c000001, R30 ;  /* 0xe3ffffff191e7825 */ /* 0x000fe200078e001e */
[----:B------:R-:W-:Y:S02]  /*3060*/  LEA.HI.X.SX32 R27, R23, RZ, 0x5, P3 ;  /* 0x000000ff171b7211 */ /* 0x000fe400018f2eff */
[----:B------:R-:W0:Y:S01]  /*3070*/  @P2 LDC.64 R22, c[0x0][0x390] ;  /* 0x0000e400ff162b82 */ /* 0x000e220000000a00 */
[----:B------:R1:W-:Y:S02]  /*3080*/  STS.64 [R26], R18 ;  /* 0x000000121a007388 */ /* 0x0003e40000000a00 */
[----:B------:R-:W-:-:S05]  /*3090*/  IMAD R27, R27, -0x1c000001, RZ ;  /* 0xe3ffffff1b1b7824 */ /* 0x000fca00078e02ff */
[----:B------:R-:W-:Y:S01]  /*30a0*/  IADD3 R27, PT, PT, R31, -R25, R27 ;  /* 0x800000191f1b7210 */ /* 0x000fe20007ffe01b */
[----:B------:R-:W-:Y:S01]  /*30b0*/  IMAD R25, R13, 0x8, R32 ;  /* 0x000000080d197824 */ /* 0x000fe200078e0220 */
[----:B------:R-:W-:Y:S01]  /*30c0*/  @P2 SHF.L.U32 R31, R28, UR4, RZ ;  /* 0x000000041c1f2c19 */ /* 0x000fe200080006ff */
[----:B-1----:R-:W-:-:S03]  /*30d0*/  IMAD.MOV.U32 R26, RZ, RZ, R30 ;  /* 0x000000ffff1a7224 */ /* 0x002fc600078e001e */
[----:B------:R-:W-:Y:S02]  /*30e0*/  @P2 SHF.L.U32 R31, R31, UR5, RZ ;  /* 0x000000051f1f2c19 */ /* 0x000fe400080006ff */
[----:B------:R-:W-:Y:S04]  /*30f0*/  STS.64 [R29], R26 ;  /* 0x0000001a1d007388 */ /* 0x000fe80000000a00 */
[----:B------:R-:W-:Y:S01]  /*3100*/  LDS.64 R36, [R32] ;  /* 0x0000000020247984 */ /* 0x000fe20000000a00 */
[----:B0-----:R-:W-:-:S03]  /*3110*/  @P2 IMAD.WIDE.U32 R30, R31, 0x8, R22 ;  /* 0x000000081f1e2825 */ /* 0x001fc600078e0016 */
[----:B------:R-:W0:Y:S04]  /*3120*/  LDS.64 R34, [R25] ;  /* 0x0000000019227984 */ /* 0x000e280000000a00 */
[----:B------:R-:W4:Y:S01]  /*3130*/  @P2 LDG.E.64 R30, desc[UR10][R30.64] ;  /* 0x0000000a1e1e2981 */ /* 0x000f22000c1e1b00 */
[----:B------:R-:W-:Y:S01]  /*3140*/  IMAD R28, R15, 0x2, -R28 ;  /* 0x000000020f1c7824 */ /* 0x000fe200078e0a1c */
[C---:B0-----:R-:W-:Y:S02]  /*3150*/  IADD3 R22, P3, PT, R36.reuse, R34, RZ ;  /* 0x0000002224167210 */ /* 0x041fe40007f7e0ff */
[----:B------:R-:W-:Y:S02]  /*3160*/  IADD3 R19, P4, P5, R36, 0x1c000001, -R34 ;  /* 0x1c00000124137810 */ /* 0x000fe40007d9e822 */
[C---:B------:R-:W-:Y:S01]  /*3170*/  IADD3.X R23, PT, PT, R37.reuse, R35, RZ, P3, !PT ;  /* 0x0000002325177210 */ /* 0x040fe20001ffe4ff */
[----:B------:R-:W-:Y:S01]  /*3180*/  IMAD.WIDE.U32 R26, R22, -0x7829cba9, RZ ;  /* 0x87d63457161a7825 */ /* 0x000fe200078e00ff */
[----:B------:R-:W-:-:S03]  /*3190*/  IADD3.X R37, PT, PT, R37, RZ, ~R35, P4, P5 ;  /* 0x000000ff25257210 */ /* 0x000fc600027eac23 */
[-C--:B---3--:R-:W-:Y:S02]  /*31a0*/  @P0 IMAD R17, R17, R19.reuse, RZ ;  /* 0x0000001311110224 */ /* 0x088fe400078e02ff */
[----:B------:R-:W-:-:S04]  /*31b0*/  @P0 IMAD.WIDE.U32 R34, R16, R19, RZ ;  /* 0x0000001310220225 */ /* 0x000fc800078e00ff */
[----:B------:R-:W-:Y:S02]  /*31c0*/  @P0 IMAD R17, R16, R37, R17 ;  /* 0x0000002510110224 */ /* 0x000fe400078e0211 */
[----:B------:R-:W-:Y:S02]  /*31d0*/  @!P0 IMAD.MOV.U32 R34, RZ, RZ, R19 ;  /* 0x000000ffff228224 */ /* 0x000fe400078e0013 */
[----:B------:R-:W-:Y:S02]  /*31e0*/  @P0 IMAD.IADD R29, R35, 0x1, R17 ;  /* 0x00000001231d0824 */ /* 0x000fe400078e0211 */
[----:B------:R-:W-:-:S04]  /*31f0*/  IMAD.WIDE.U32 R16, R23, -0x7829cba9, RZ ;  /* 0x87d6345717107825 */ /* 0x000fc800078e00ff */
[----:B------:R-:W-:Y:S02]  /*3200*/  @!P0 IMAD.MOV.U32 R29, RZ, RZ, R37 ;  /* 0x000000ffff1d8224 */ /* 0x000fe400078e0025 */
[----:B------:R-:W-:-:S04]  /*3210*/  IMAD.WIDE.U32 R16, P3, R22, 0x49249246, R16 ;  /* 0x4924924616107825 */ /* 0x000fc80007860010 */
[----:B------:R-:W-:Y:S01]  /*3220*/  IMAD.WIDE.U32 R18, R29, -0x7829cba9, RZ ;  /* 0x87d634571d127825 */ /* 0x000fe200078e00ff */
[----:B------:R-:W-:-:S03]  /*3230*/  IADD3 RZ, P4, PT, R27, R16, RZ ;  /* 0x000000101bff7210 */ /* 0x000fc60007f9e0ff */
[----:B------:R-:W-:Y:S01]  /*3240*/  IMAD.WIDE.U32 R26, R34, -0x7829cba9, RZ ;  /* 0x87d63457221a7825 */ /* 0x000fe200078e00ff */
[----:B------:R-:W-:-:S03]  /*3250*/  MOV R26, R17 ;  /* 0x00000011001a7202 */ /* 0x000fc60000000f00 */
[----:B------:R-:W-:-:S04]  /*3260*/  IMAD.WIDE.U32 R18, P5, R34, 0x49249246, R18 ;  /* 0x4924924622127825 */ /* 0x000fc800078a0012 */
[----:B------:R-:W-:Y:S01]  /*3270*/  IMAD.X R17, RZ, RZ, RZ, P5 ;  /* 0x000000ffff117224 */ /* 0x000fe200028e06ff */
[----:B------:R-:W-:Y:S01]  /*3280*/  IADD3 RZ, P0, PT, R27, R18, RZ ;  /* 0x000000121bff7210 */ /* 0x000fe20007f1e0ff */
[----:B------:R-:W-:Y:S02]  /*3290*/  IMAD.X R27, RZ, RZ, RZ, P3 ;  /* 0x000000ffff1b7224 */ /* 0x000fe400018e06ff */
[----:B------:R-:W-:Y:S02]  /*32a0*/  IMAD.MOV.U32 R16, RZ, RZ, R19 ;  /* 0x000000ffff107224 */ /* 0x000fe400078e0013 */
[C---:B------:R-:W-:Y:S01]  /*32b0*/  IMAD.WIDE.U32.X R26, R23.reuse, 0x49249246, R26, P4 ;  /* 0x49249246171a7825 */ /* 0x040fe200020e041a */
[----:B------:R-:W-:-:S03]  /*32c0*/  ISETP.LT.AND P4, PT, R23, RZ, PT ;  /* 0x000000ff1700720c */ /* 0x000fc60003f81270 */
[----:B------:R-:W-:Y:S01]  /*32d0*/  IMAD.WIDE.U32.X R16, R29, 0x49249246, R16, P0 ;  /* 0x492492461d107825 */ /* 0x000fe200000e0410 */
[----:B------:R-:W-:-:S03]  /*32e0*/  IADD3 R19, P3, PT, R26, 0x7829cba9, RZ ;  /* 0x7829cba91a137810 */ /* 0x000fc60007f7e0ff */
[----:B------:R-:W-:Y:S01]  /*32f0*/  IMAD.MOV.U32 R35, RZ, RZ, R29 ;  /* 0x000000ffff237224 */ /* 0x000fe200078e001d */
[----:B------:R-:W-:Y:S02]  /*3300*/  IADD3.X R33, PT, PT, R27, -0x49249247, RZ, P3, !PT ;  /* 0xb6db6db91b217810 */ /* 0x000fe40001ffe4ff */
[----:B------:R-:W-:Y:S02]  /*3310*/  IADD3 R37, P0, PT, R16, 0x7829cba9, RZ ;  /* 0x7829cba910257810 */ /* 0x000fe40007f1e0ff */
[----:B------:R-:W-:Y:S02]  /*3320*/  SEL R19, R19, R26, P4 ;  /* 0x0000001a13137207 */ /* 0x000fe40002000000 */
[----:B------:R-:W-:Y:S02]  /*3330*/  SEL R26, R33, R27, P4 ;  /* 0x0000001b211a7207 */ /* 0x000fe40002000000 */
[----:B------:R-:W-:Y:S02]  /*3340*/  ISETP.LT.AND P3, PT, R29, RZ, PT ;  /* 0x000000ff1d00720c */ /* 0x000fe40003f61270 */
[----:B------:R-:W-:-:S02]  /*3350*/  IADD3.X R27, PT, PT, R17, -0x49249247, RZ, P0, !PT ;  /* 0xb6db6db9111b7810 */ /* 0x000fc400007fe4ff */
[----:B------:R-:W-:Y:S02]  /*3360*/  SEL R37, R37, R16, P3 ;  /* 0x0000001025257207 */ /* 0x000fe40001800000 */
[----:B------:R-:W-:Y:S02]  /*3370*/  SEL R16, R27, R17, P3 ;  /* 0x000000111b107207 */ /* 0x000fe40001800000 */
[----:B------:R-:W-:Y:S02]  /*3380*/  SHF.R.S64 R19, R19, 0x1b, R26 ;  /* 0x0000001b13137819 */ /* 0x000fe4000000101a */
[----:B------:R-:W-:Y:S02]  /*3390*/  SHF.R.S64 R37, R37, 0x1b, R16 ;  /* 0x0000001b25257819 */ /* 0x000fe40000001010 */
[----:B------:R-:W-:Y:S02]  /*33a0*/  LEA.HI R19, P0, R26, R19, RZ, 0x1 ;  /* 0x000000131a137211 */ /* 0x000fe400078108ff */
[----:B------:R-:W-:-:S02]  /*33b0*/  LEA.HI R37, P3, R16, R37, RZ, 0x1 ;  /* 0x0000002510257211 */ /* 0x000fc400078708ff */
[----:B------:R-:W-:Y:S01]  /*33c0*/  LEA.HI.X.SX32 R17, R26, RZ, 0x5, P0 ;  /* 0x000000ff1a117211 */ /* 0x000fe200000f2eff */
[----:B------:R-:W-:Y:S01]  /*33d0*/  IMAD R26, R15, 0x2, -R24 ;  /* 0x000000020f1a7824 */ /* 0x000fe200078e0a18 */
[----:B------:R-:W-:Y:S01]  /*33e0*/  LEA.HI.X.SX32 R18, R16, RZ, 0x5, P3 ;  /* 0x000000ff10127211 */ /* 0x000fe200018f2eff */
[----:B------:R-:W-:-:S03]  /*33f0*/  IMAD.WIDE.U32 R22, R19, -0x1c000001, R22 ;  /* 0xe3ffffff13167825 */ /* 0x000fc600078e0016 */
[----:B------:R-:W-:Y:S01]  /*3400*/  LEA R26, R26, R11, 0x3 ;  /* 0x0000000b1a1a7211 */ /* 0x000fe200078e18ff */
[----:B------:R-:W-:Y:S02]  /*3410*/  IMAD R24, R17, -0x1c000001, RZ ;  /* 0xe3ffffff11187824 */ /* 0x000fe400078e02ff */
[----:B------:R-:W-:-:S03]  /*3420*/  IMAD.WIDE.U32 R16, R37, -0x1c000001, R34 ;  /* 0xe3ffffff25107825 */ /* 0x000fc600078e0022 */
[----:B------:R-:W-:Y:S01]  /*3430*/  IADD3 R35, PT, PT, R23, -R19, R24 ;  /* 0x8000001317237210 */ /* 0x000fe20007ffe018 */
[----:B------:R-:W-:Y:S02]  /*3440*/  IMAD R18, R18, -0x1c000001, RZ ;  /* 0xe3ffffff12127824 */ /* 0x000fe400078e02ff */
[----:B------:R-:W-:Y:S02]  /*3450*/  IMAD.MOV.U32 R34, RZ, RZ, R22 ;  /* 0x000000ffff227224 */ /* 0x000fe400078e0016 */
[----:B------:R-:W-:Y:S01]  /*3460*/  IMAD.MOV.U32 R36, RZ, RZ, R16 ;  /* 0x000000ffff247224 */ /* 0x000fe200078e0010 */
[----:B------:R-:W-:Y:S01]  /*3470*/  IADD3 R37, PT, PT, R17, -R37, R18 ;  /* 0x8000002511257210 */ /* 0x000fe20007ffe012 */
[----:B------:R-:W-:Y:S01]  /*3480*/  IMAD R27, R13, 0x8, R26 ;  /* 0x000000080d1b7824 */ /* 0x000fe200078e021a */
[----:B------:R-:W-:Y:S01]  /*3490*/  STS.64 [R32], R34 ;  /* 0x0000002220007388 */ /* 0x000fe20000000a00 */
[----:B------:R-:W-:-:S03]  /*34a0*/  VIADD R15, R15, 0x4 ;  /* 0x000000040f0f7836 */ /* 0x000fc60000000000 */
[----:B------:R-:W-:Y:S04]  /*34b0*/  STS.64 [R25], R36 ;  /* 0x0000002419007388 */ /* 0x000fe80000000a00 */
[----:B------:R-:W-:Y:S04]  /*34c0*/  LDS.64 R18, [R26+0x20] ;  /* 0x000020001a127984 */ /* 0x000fe80000000a00 */
[----:B------:R-:W0:Y:S02]  /*34d0*/  LDS.64 R16, [R27+0x20] ;  /* 0x000020001b107984 */ /* 0x000e240000000a00 */
[----:B0-----:R-:W-:-:S04]  /*34e0*/  IADD3 R23, P0, P3, R18, 0x1c000001, -R16 ;  /* 0x1c00000112177810 */ /* 0x001fc80007b1e810 */
[----:B------:R-:W-:Y:S02]  /*34f0*/  IADD3.X R29, PT, PT, R19, RZ, ~R17, P0, P3 ;  /* 0x000000ff131d7210 */ /* 0x000fe400007e6c11 */
[----:B------:R-:W-:-:S05]  /*3500*/  IADD3 R16, P0, PT, R18, R16, RZ ;  /* 0x0000001012107210 */ /* 0x000fca0007f1e0ff */
[----:B------:R-:W-:-:S04]  /*3510*/  IMAD.X R17, R19, 0x1, R17, P0 ;  /* 0x0000000113117824 */ /* 0x000fc800000e0611 */
[----:B------:R-:W-:-:S04]  /*3520*/  IMAD.WIDE.U32 R18, R17, -0x7829cba9, RZ ;  /* 0x87d6345711127825 */ /* 0x000fc800078e00ff */
[----:B------:R-:W-:-:S04]  /*3530*/  IMAD.WIDE.U32 R18, P0, R16, 0x49249246, R18 ;  /* 0x4924924610127825 */ /* 0x000fc80007800012 */
[----:B------:R-:W-:Y:S01]  /*3540*/  IMAD.X R25, RZ, RZ, RZ, P0 ;  /* 0x000000ffff197224 */ /* 0x000fe200000e06ff */
[----:B------:R-:W-:Y:S01]  /*3550*/  MOV R24, R19 ;  /* 0x0000001300187202 */ /* 0x000fe20000000f00 */
[----:B--2---:R-:W-:-:S04]  /*3560*/  @P1 IMAD R21, R21, R23, RZ ;  /* 0x0000001715151224 */ /* 0x004fc800078e02ff */
[C---:B------:R-:W-:Y:S02]  /*3570*/  @P1 IMAD R33, R20.reuse, R29, R21 ;  /* 0x0000001d14211224 */ /* 0x040fe400078e0215 */
[----:B------:R-:W-:-:S04]  /*3580*/  @P1 IMAD.WIDE.U32 R20, R20, R23, RZ ;  /* 0x0000001714141225 */ /* 0x000fc800078e00ff */
[----:B------:R-:W-:Y:S01]  /*3590*/  @P1 IMAD.MOV.U32 R32, RZ, RZ, R20 ;  /* 0x000000ffff201224 */ /* 0x000fe200078e0014 */
[----:B------:R-:W-:Y:S01]  /*35a0*/  @P1 IADD3 R33, PT, PT, R21, R33, RZ ;  /* 0x0000002115211210 */ /* 0x000fe20007ffe0ff */
[----:B------:R-:W-:Y:S02]  /*35b0*/  @!P1 IMAD.MOV.U32 R33, RZ, RZ, R29 ;  /* 0x000000ffff219224 */ /* 0x000fe400078e001d */
[----:B------:R-:W-:Y:S02]  /*35c0*/  @!P1 IMAD.MOV.U32 R32, RZ, RZ, R23 ;  /* 0x000000ffff209224 */ /* 0x000fe400078e0017 */
[----:B------:R-:W-:-:S04]  /*35d0*/  IMAD.WIDE.U32 R20, R33, -0x7829cba9, RZ ;  /* 0x87d6345721147825 */ /* 0x000fc800078e00ff */
[----:B------:R-:W-:-:S04]  /*35e0*/  IMAD.WIDE.U32 R22, R16, -0x7829cba9, RZ ;  /* 0x87d6345710167825 */ /* 0x000fc800078e00ff */
[----:B------:R-:W-:Y:S01]  /*35f0*/  IMAD.WIDE.U32 R20, P1, R32, 0x49249246, R20 ;  /* 0x4924924620147825 */ /* 0x000fe20007820014 */
[----:B------:R-:W-:-:S03]  /*3600*/  IADD3 RZ, P0, PT, R23, R18, RZ ;  /* 0x0000001217ff7210 */ /* 0x000fc60007f1e0ff */
[----:B------:R-:W-:-:S04]  /*3610*/  IMAD.WIDE.U32 R22, R32, -0x7829cba9, RZ ;  /* 0x87d6345720167825 */ /* 0x000fc800078e00ff */
[----:B------:R-:W-:Y:S01]  /*3620*/  IMAD.X R19, RZ, RZ, RZ, P1 ;  /* 0x000000ffff137224 */ /* 0x000fe200008e06ff */
[----:B------:R-:W-:Y:S01]  /*3630*/  IADD3 RZ, P1, PT, R23, R20, RZ ;  /* 0x0000001417ff7210 */ /* 0x000fe20007f3e0ff */
[----:B------:R-:W-:-:S04]  /*3640*/  IMAD.WIDE.U32.X R24, R17, 0x49249246, R24, P0 ;  /* 0x4924924611187825 */ /* 0x000fc800000e0418 */
[----:B------:R-:W-:Y:S01]  /*3650*/  IMAD.MOV.U32 R18, RZ, RZ, R21 ;  /* 0x000000ffff127224 */ /* 0x000fe200078e0015 */
[----:B------:R-:W-:-:S03]  /*3660*/  IADD3 R21, P0, PT, R24, 0x7829cba9, RZ ;  /* 0x7829cba918157810 */ /* 0x000fc60007f1e0ff */
[----:B------:R-:W-:Y:S01]  /*3670*/  IMAD.WIDE.U32.X R18, R33, 0x49249246, R18, P1 ;  /* 0x4924924621127825 */ /* 0x000fe200008e0412 */
[----:B------:R-:W-:Y:S02]  /*3680*/  ISETP.LT.AND P1, PT, R17, RZ, PT ;  /* 0x000000ff1100720c */ /* 0x000fe40003f21270 */
[----:B------:R-:W-:Y:S02]  /*3690*/  IADD3.X R23, PT, PT, R25, -0x49249247, RZ, P0, !PT ;  /* 0xb6db6db919177810 */ /* 0x000fe400007fe4ff */
[----:B------:R-:W-:Y:S02]  /*36a0*/  IADD3 R35, P0, PT, R18, 0x7829cba9, RZ ;  /* 0x7829cba912237810 */ /* 0x000fe40007f1e0ff */
[----:B------:R-:W-:Y:S02]  /*36b0*/  SEL R20, R21, R24, P1 ;  /* 0x0000001815147207 */ /* 0x000fe40000800000 */
[----:B------:R-:W-:Y:S02]  /*36c0*/  SEL R24, R23, R25, P1 ;  /* 0x0000001917187207 */ /* 0x000fe40000800000 */
[----:B------:R-:W-:-:S02]  /*36d0*/  ISETP.LT.AND P1, PT, R33, RZ, PT ;  /* 0x000000ff2100720c */ /* 0x000fc40003f21270 */
[----:B------:R-:W-:Y:S02]  /*36e0*/  IADD3.X R21, PT, PT, R19, -0x49249247, RZ, P0, !PT ;  /* 0xb6db6db913157810 */ /* 0x000fe400007fe4ff */
        /* <DEDUP_REMOVED lines=12> */
[----:B------:R-:W-:Y:S01]  /*37b0*/  IMAD R20, R20, -0x1c000001, RZ ;  /* 0xe3ffffff14147824 */ /* 0x000fe200078e02ff */
[----:B------:R-:W-:Y:S01]  /*37c0*/  MOV R24, R16 ;  /* 0x0000001000187202 */ /* 0x000fe20000000f00 */
[----:B------:R-:W-:Y:S02]  /*37d0*/  IMAD R32, R28, 0x8, R11 ;  /* 0x000000081c207824 */ /* 0x000fe400078e020b */
[----:B------:R-:W-:Y:S01]  /*37e0*/  IMAD.MOV.U32 R34, RZ, RZ, R18 ;  /* 0x000000ffff227224 */ /* 0x000fe200078e0012 */
[----:B------:R-:W-:Y:S01]  /*37f0*/  IADD3 R35, PT, PT, R19, -R35, R20 ;  /* 0x8000002313237210 */ /* 0x000fe20007ffe014 */
[----:B------:R-:W-:Y:S01]  /*3800*/  IMAD R28, R13, 0x8, R32 ;  /* 0x000000080d1c7824 */ /* 0x000fe200078e0220 */
[----:B------:R-:W-:Y:S04]  /*3810*/  STS.64 [R26+0x20], R24 ;  /* 0x000020181a007388 */ /* 0x000fe80000000a00 */
[----:B------:R-:W-:Y:S04]  /*3820*/  STS.64 [R27+0x20], R34 ;  /* 0x000020221b007388 */ /* 0x000fe80000000a00 */
[----:B------:R-:W-:Y:S04]  /*3830*/  LDS.64 R20, [R32+0x30] ;  /* 0x0000300020147984 */ /* 0x000fe80000000a00 */
[----:B------:R-:W0:Y:S02]  /*3840*/  LDS.64 R18, [R28+0x30] ;  /* 0x000030001c127984 */ /* 0x000e240000000a00 */
[----:B0-----:R-:W-:-:S04]  /*3850*/  IADD3 R33, P0, P1, R20, 0x1c000001, -R18 ;  /* 0x1c00000114217810 */ /* 0x001fc8000791e812 */
[----:B------:R-:W-:Y:S01]  /*3860*/  IADD3.X R37, PT, PT, R21, RZ, ~R19, P0, P1 ;  /* 0x000000ff15257210 */ /* 0x000fe200007e2c13 */
[-C--:B----4-:R-:W-:Y:S02]  /*3870*/  @P2 IMAD R22, R31, R33.reuse, RZ ;  /* 0x000000211f162224 */ /* 0x090fe400078e02ff */
[----:B------:R-:W-:-:S04]  /*3880*/  @P2 IMAD.WIDE.U32 R16, R30, R33, RZ ;  /* 0x000000211e102225 */ /* 0x000fc800078e00ff */
[-C--:B------:R-:W-:Y:S01]  /*3890*/  @P2 IMAD R29, R30, R37.reuse, R22 ;  /* 0x000000251e1d2224 */ /* 0x080fe200078e0216 */
[----:B------:R-:W-:Y:S01]  /*38a0*/  IADD3 R22, P0, PT, R20, R18, RZ ;  /* 0x0000001214167210 */ /* 0x000fe20007f1e0ff */
[----:B------:R-:W-:Y:S02]  /*38b0*/  @P2 IMAD.MOV.U32 R30, RZ, RZ, R16 ;  /* 0x000000ffff1e2224 */ /* 0x000fe400078e0010 */
[----:B------:R-:W-:Y:S01]  /*38c0*/  @P2 IMAD.IADD R29, R17, 0x1, R29 ;  /* 0x00000001111d2824 */ /* 0x000fe200078e021d */
[----:B------:R-:W-:Y:S01]  /*38d0*/  @!P2 MOV R29, R37 ;  /* 0x00000025001da202 */ /* 0x000fe20000000f00 */
[----:B------:R-:W-:Y:S02]  /*38e0*/  IMAD.X R23, R21, 0x1, R19, P0 ;  /* 0x0000000115177824 */ /* 0x000fe400000e0613 */
[----:B------:R-:W-:Y:S02]  /*38f0*/  @!P2 IMAD.MOV.U32 R30, RZ, RZ, R33 ;  /* 0x000000ffff1ea224 */ /* 0x000fe400078e0021 */
[----:B------:R-:W-:-:S04]  /*3900*/  IMAD.WIDE.U32 R26, R23, -0x7829cba9, RZ ;  /* 0x87d63457171a7825 */ /* 0x000fc800078e00ff */
[----:B------:R-:W-:-:S04]  /*3910*/  IMAD.WIDE.U32 R16, R29, -0x7829cba9, RZ ;  /* 0x87d634571d107825 */ /* 0x000fc800078e00ff */
[----:B------:R-:W-:-:S04]  /*3920*/  IMAD.WIDE.U32 R26, P0, R22, 0x49249246, R26 ;  /* 0x49249246161a7825 */ /* 0x000fc8000780001a */
[----:B------:R-:W-:Y:S01]  /*3930*/  IMAD.WIDE.U32 R20, R22, -0x7829cba9, RZ ;  /* 0x87d6345716147825 */ /* 0x000fe200078e00ff */
[----:B------:R-:W-:-:S03]  /*3940*/  MOV R24, R27 ;  /* 0x0000001b00187202 */ /* 0x000fc60000000f00 */
[----:B------:R-:W-:-:S04]  /*3950*/  IMAD.WIDE.U32 R16, P1, R30, 0x49249246, R16 ;  /* 0x492492461e107825 */ /* 0x000fc80007820010 */
[----:B------:R-:W-:-:S04]  /*3960*/  IMAD.WIDE.U32 R18, R30, -0x7829cba9, RZ ;  /* 0x87d634571e127825 */ /* 0x000fc800078e00ff */
[----:B------:R-:W-:Y:S01]  /*3970*/  IMAD.X R25, RZ, RZ, RZ, P0 ;  /* 0x000000ffff197224 */ /* 0x000fe200000e06ff */
[----:B------:R-:W-:Y:S01]  /*3980*/  IADD3 RZ, P0, PT, R21, R26, RZ ;  /* 0x0000001a15ff7210 */ /* 0x000fe20007f1e0ff */
[----:B------:R-:W-:Y:S01]  /*3990*/  IMAD.X R21, RZ, RZ, RZ, P1 ;  /* 0x000000ffff157224 */ /* 0x000fe200008e06ff */
[----:B------:R-:W-:Y:S01]  /*39a0*/  IADD3 RZ, P1, PT, R19, R16, RZ ;  /* 0x0000001013ff7210 */ /* 0x000fe20007f3e0ff */
[----:B------:R-:W-:Y:S02]  /*39b0*/  IMAD.MOV.U32 R20, RZ, RZ, R17 ;  /* 0x000000ffff147224 */ /* 0x000fe400078e0011 */
        /* <DEDUP_REMOVED lines=19> */
[----:B------:R-:W-:Y:S02]  /*3af0*/  LEA.HI.X.SX32 R16, R16, RZ, 0x5, P1 ;  /* 0x000000ff10107211 */ /* 0x000fe400008f2eff */
[----:B------:R-:W-:Y:S01]  /*3b00*/  ISETP.GE.U32.AND P0, PT, R15, R12, PT ;  /* 0x0000000c0f00720c */ /* 0x000fe20003f06070 */
[----:B------:R-:W-:Y:S02]  /*3b10*/  IMAD R18, R18, -0x1c000001, RZ ;  /* 0xe3ffffff12127824 */ /* 0x000fe400078e02ff */
[----:B------:R-:W-:-:S03]  /*3b20*/  IMAD.WIDE.U32 R30, R17, -0x1c000001, R30 ;  /* 0xe3ffffff111e7825 */ /* 0x000fc600078e001e */
[----:B------:R-:W-:Y:S01]  /*3b30*/  IADD3 R23, PT, PT, R23, -R19, R18 ;  /* 0x8000001317177210 */ /* 0x000fe20007ffe012 */
[----:B------:R-:W-:-:S04]  /*3b40*/  IMAD R16, R16, -0x1c000001, RZ ;  /* 0xe3ffffff10107824 */ /* 0x000fc800078e02ff */
[----:B------:R1:W-:Y:S01]  /*3b50*/  STS.64 [R32+0x30], R22 ;  /* 0x0000301620007388 */ /* 0x0003e20000000a00 */
[----:B------:R-:W-:-:S05]  /*3b60*/  IADD3 R31, PT, PT, R31, -R17, R16 ;  /* 0x800000111f1f7210 */ /* 0x000fca0007ffe010 */
[----:B------:R1:W-:Y:S01]  /*3b70*/  STS.64 [R28+0x30], R30 ;  /* 0x0000301e1c007388 */ /* 0x0003e20000000a00 */
[----:B------:R-:W-:Y:S05]  /*3b80*/  @!P0 BRA `(.L_x_76) ;  /* 0xfffffff000148947 */ /* 0x000fea000383ffff */
.L_x_73:
[----:B------:R-:W-:Y:S05]  /*3b90*/  BSYNC.RECONVERGENT B0 ;  /* 0x0000000000007941 */ /* 0x000fea0003800200 */
.L_x_72:
[----:B------:R-:W3:Y:S01]  /*3ba0*/  LDCU UR7, c[0x0][0x3a8] ;  /* 0x00007500ff0777ac */ /* 0x000ee20008000800 */
[----:B------:R-:W-:-:S04]  /*3bb0*/  UIADD3 UR4, UPT, UPT, UR4, 0x1, URZ ;  /* 0x0000000104047890 */ /* 0x000fc8000fffe0ff */
[----:B---3--:R-:W-:Y:S01]  /*3bc0*/  UISETP.NE.AND UP0, UPT, UR4, UR7, UPT ;  /* 0x000000070400728c */ /* 0x008fe2000bf05270 */
[----:B------:R-:W-:Y:S08]  /*3bd0*/  BAR.SYNC.DEFER_BLOCKING 0x0 ;  /* 0x0000000000007b1d */ /* 0x000ff00000010000 */
[----:B------:R-:W-:Y:S05]  /*3be0*/  BRA.U UP0, `(.L_x_77) ;  /* 0xffffffe100947547 */ /* 0x000fea000b83ffff */
.L_x_71:
[----:B------:R-:W3:Y:S02]  /*3bf0*/  LDCU UR6, c[0x0][0x3a4] ;  /* 0x00007480ff0677ac */ /* 0x000ee40008000800 */
[----:B---3--:R-:W-:-:S09]  /*3c00*/  UISETP.NE.AND UP0, UPT, UR6, URZ, UPT ;  /* 0x000000ff0600728c */ /* 0x008fd2000bf05270 */
[----:B------:R-:W-:Y:S05]  /*3c10*/  BRA.U UP0, `(.L_x_78) ;  /* 0x00000005006c7547 */ /* 0x000fea000b800000 */
[----:B------:R-:W-:Y:S01]  /*3c20*/  SHF.R.U32.HI R7, RZ, 0x1, R2 ;  /* 0x00000001ff077819 */ /* 0x000fe20000011602 */
[----:B------:R-:W-:Y:S01]  /*3c30*/  IMAD.IADD R0, R0, 0x1, R3 ;  /* 0x0000000100007824 */ /* 0x000fe200078e0203 */
[----:B------:R-:W-:Y:S01]  /*3c40*/  SHF.R.U32.HI R4, RZ, 0x1, R4 ;  /* 0x00000001ff047819 */ /* 0x000fe20000011604 */
[----:B------:R-:W3:Y:S03]  /*3c50*/  LDC.64 R2, c[0x0][0x388] ;  /* 0x0000e200ff027b82 */ /* 0x000ee60000000a00 */
[----:B------:R-:W-:Y:S02]  /*3c60*/  ISETP.GE.U32.AND P0, PT, R7, R4, PT ;  /* 0x000000040700720c */ /* 0x000fe40003f06070 */
[----:B------:R-:W-:-:S11]  /*3c70*/  SHF.L.U32 R5, R0, UR7, RZ ;  /* 0x0000000700057c19 */ /* 0x000fd600080006ff */
[----:B------:R-:W-:Y:S05]  /*3c80*/  @P0 EXIT ;  /* 0x000000000000094d */ /* 0x000fea0003800000 */
[C---:B------:R-:W-:Y:S01]  /*3c90*/  IADD3 R0, PT, PT, -R7.reuse, R4, RZ ;  /* 0x0000000407007210 */ /* 0x040fe20007ffe1ff */
[----:B------:R-:W-:Y:S01]  /*3ca0*/  IMAD.IADD R6, R7, 0x1, -R4 ;  /* 0x0000000107067824 */ /* 0x000fe200078e0a04 */
[----:B------:R-:W-:Y:S01]  /*3cb0*/  UIADD3 UR4, UPT, UPT, -UR7, 0x20, URZ ;  /* 0x0000002007047890 */ /* 0x000fe2000fffe1ff */
[----:B------:R-:W-:Y:S01]  /*3cc0*/  BSSY.RECONVERGENT B0, `(.L_x_79) ;  /* 0x0000019000007945 */ /* 0x000fe20003800200 */
[----:B------:R-:W-:Y:S01]  /*3cd0*/  LOP3.LUT P0, R0, R0, 0x3, RZ, 0xc0, !PT ;  /* 0x0000000300007812 */ /* 0x000fe2000780c0ff */
[----:B---3--:R-:W-:Y:S01]  /*3ce0*/  IMAD.WIDE.U32 R2, R5, 0x8, R2 ;  /* 0x0000000805027825 */ /* 0x008fe200078e0002 */
[----:B------:R-:W-:-:S03]  /*3cf0*/  ISETP.GT.U32.AND P1, PT, R6, -0x4, PT ;  /* 0xfffffffc0600780c */ /* 0x000fc60003f24070 */
[----:B------:R-:W-:-:S08]  /*3d00*/  IMAD.MOV.U32 R5, RZ, RZ, R7 ;  /* 0x000000ffff057224 */ /* 0x000fd000078e0007 */
[----:B------:R-:W-:Y:S05]  /*3d10*/  @!P0 BRA `(.L_x_80) ;  /* 0x00000000004c8947 */ /* 0x000fea0003800000 */
[----:B------:R-:W-:Y:S02]  /*3d20*/  IMAD.MOV R0, RZ, RZ, -R0 ;  /* 0x000000ffff007224 */ /* 0x000fe400078e0a00 */
[----:B------:R-:W-:-:S07]  /*3d30*/  IMAD.MOV.U32 R5, RZ, RZ, R7 ;  /* 0x000000ffff057224 */ /* 0x000fce00078e0007 */
.L_x_81:
[C---:B0-----:R-:W-:Y:S01]  /*3d40*/  IADD3 R19, PT, PT, R5.reuse, R9, RZ ;  /* 0x0000000905137210 */ /* 0x041fe20007ffe0ff */
[----:B---3--:R0:W3:Y:S01]  /*3d50*/  BREV R6, R5 ;  /* 0x0000000500067301 */ /* 0x0080e20000000000 */
[----:B------:R-:W-:-:S04]  /*3d60*/  IMAD.WIDE.U32 R12, R5, 0x8, R2 ;  /* 0x00000008050c7825 */ /* 0x000fc800078e0002 */
[----:B--2---:R-:W-:-:S03]  /*3d70*/  IMAD.WIDE.U32 R16, R19, 0x8, R2 ;  /* 0x0000000813107825 */ /* 0x004fc600078e0002 */
[----:B------:R-:W2:Y:S01]  /*3d80*/  BREV R7, R19 ;  /* 0x0000001300077301 */ /* 0x000ea20000000000 */
[----:B------:R-:W-:Y:S02]  /*3d90*/  VIADD R0, R0, 0x1 ;  /* 0x0000000100007836 */ /* 0x000fe40000000000 */
[----:B0-----:R-:W-:-:S03]  /*3da0*/  VIADD R5, R5, 0x1 ;  /* 0x0000000105057836 */ /* 0x001fc60000000000 */
[----:B------:R-:W-:Y:S02]  /*3db0*/  ISETP.NE.AND P0, PT, R0, RZ, PT ;  /* 0x000000ff0000720c */ /* 0x000fe40003f05270 */
[----:B---3--:R-:W-:-:S05]  /*3dc0*/  SHF.R.U32.HI R6, RZ, UR4, R6 ;  /* 0x00000004ff067c19 */ /* 0x008fca0008011606 */
[----:B------:R-:W-:Y:S01]  /*3dd0*/  IMAD R6, R6, 0x8, R11 ;  /* 0x0000000806067824 */ /* 0x000fe200078e020b */
[----:B--2---:R-:W-:-:S05]  /*3de0*/  SHF.R.U32.HI R8, RZ, UR4, R7 ;  /* 0x00000004ff087c19 */ /* 0x004fca0008011607 */
[----:B------:R-:W0:Y:S01]  /*3df0*/  LDS.64 R6, [R6] ;  /* 0x0000000006067984 */ /* 0x000e220000000a00 */
[----:B------:R-:W-:-:S05]  /*3e00*/  IMAD R8, R8, 0x8, R11 ;  /* 0x0000000808087824 */ /* 0x000fca00078e020b */
[----:B------:R-:W2:Y:S04]  /*3e10*/  LDS.64 R14, [R8] ;  /* 0x00000000080e7984 */ /* 0x000ea80000000a00 */
[----:B0-----:R3:W-:Y:S04]  /*3e20*/  STG.E.64 desc[UR10][R12.64], R6 ;  /* 0x000000060c007986 */ /* 0x0017e8000c101b0a */
[----:B--2---:R3:W-:Y:S01]  /*3e30*/  STG.E.64 desc[UR10][R16.64], R14 ;  /* 0x0000000e10007986 */ /* 0x0047e2000c101b0a */
[----:B------:R-:W-:Y:S05]  /*3e40*/  @P0 BRA `(.L_x_81) ;  /* 0xfffffffc00bc0947 */ /* 0x000fea000383ffff */
.L_x_80:
[----:B------:R-:W-:Y:S05]  /*3e50*/  BSYNC.RECONVERGENT B0 ;  /* 0x0000000000007941 */ /* 0x000fea0003800200 */
.L_x_79:
[----:B------:R-:W-:Y:S05]  /*3e60*/  @P1 EXIT ;  /* 0x000000000000194d */ /* 0x000fea0003800000 */
.L_x_82:
[C---:B--234-:R-:W-:Y:S01]  /*3e70*/  IMAD.IADD R17, R5.reuse, 0x1, R9 ;  /* 0x0000000105117824 */ /* 0x05cfe200078e0209 */
[----:B0-----:R0:W2:Y:S01]  /*3e80*/  BREV R14, R5 ;  /* 0x00000005000e7301 */ /* 0x0010a20000000000 */
[C---:B------:R-:W-:Y:S01]  /*3e90*/  IADD3 R0, PT, PT, R5.reuse, 0x1, RZ ;  /* 0x0000000105007810 */ /* 0x040fe20007ffe0ff */
[----:B------:R-:W-:Y:S02]  /*3ea0*/  VIADD R10, R5, 0x3 ;  /* 0x00000003050a7836 */ /* 0x000fe40000000000 */
[C---:B------:R-:W-:Y:S01]  /*3eb0*/  VIADD R6, R17.reuse, 0x1 ;  /* 0x0000000111067836 */ /* 0x040fe20000000000 */
[----:B------:R-:W-:Y:S01]  /*3ec0*/  IADD3 R8, PT, PT, R17, 0x2, RZ ;  /* 0x0000000211087810 */ /* 0x000fe20007ffe0ff */
[----:B------:R-:W-:Y:S02]  /*3ed0*/  VIADD R7, R5, 0x2 ;  /* 0x0000000205077836 */ /* 0x000fe40000000000 */
[----:B------:R-:W3:Y:S01]  /*3ee0*/  BREV R13, R10 ;  /* 0x0000000a000d7301 */ /* 0x000ee20000000000 */
[----:B------:R-:W-:-:S02]  /*3ef0*/  VIADD R15, R17, 0x3 ;  /* 0x00000003110f7836 */ /* 0x000fc40000000000 */
[C---:B-1----:R-:W-:Y:S01]  /*3f00*/  IMAD.WIDE.U32 R28, R5.reuse, 0x8, R2 ;  /* 0x00000008051c7825 */ /* 0x042fe200078e0002 */
[----:B0-----:R-:W-:Y:S02]  /*3f10*/  IADD3 R5, PT, PT, R5, 0x4, RZ ;  /* 0x0000000405057810 */ /* 0x001fe40007ffe0ff */
[----:B--2---:R-:W-:Y:S02]  /*3f20*/  SHF.R.U32.HI R14, RZ, UR4, R14 ;  /* 0x00000004ff0e7c19 */ /* 0x004fe4000801160e */
[----:B------:R-:W0:Y:S01]  /*3f30*/  BREV R18, R17 ;  /* 0x0000001100127301 */ /* 0x000e220000000000 */
[----:B------:R-:W-:Y:S01]  /*3f40*/  IMAD.WIDE.U32 R30, R17, 0x8, R2 ;  /* 0x00000008111e7825 */ /* 0x000fe200078e0002 */
[----:B------:R-:W-:-:S03]  /*3f50*/  ISETP.GE.U32.AND P0, PT, R5, R4, PT ;  /* 0x000000040500720c */ /* 0x000fc60003f06070 */
[----:B------:R-:W-:Y:S01]  /*3f60*/  IMAD R16, R14, 0x8, R11 ;  /* 0x000000080e107824 */ /* 0x000fe200078e020b */
[----:B---3--:R-:W-:Y:S02]  /*3f70*/  SHF.R.U32.HI R14, RZ, UR4, R13 ;  /* 0x00000004ff0e7c19 */ /* 0x008fe4000801160d */
[----:B------:R-:W1:Y:S03]  /*3f80*/  BREV R0, R0 ;  /* 0x0000000000007301 */ /* 0x000e660000000000 */
[----:B------:R-:W-:Y:S01]  /*3f90*/  IMAD R24, R14, 0x8, R11 ;  /* 0x000000080e187824 */ /* 0x000fe200078e020b */
[----:B0-----:R-:W-:-:S04]  /*3fa0*/  SHF.R.U32.HI R18, RZ, UR4, R18 ;  /* 0x00000004ff127c19 */ /* 0x001fc80008011612 */
[----:B------:R-:W0:Y:S01]  /*3fb0*/  BREV R6, R6 ;  /* 0x0000000600067301 */ /* 0x000e220000000000 */
[----:B------:R-:W-:Y:S01]  /*3fc0*/  LDS.64 R24, [R24] ;  /* 0x0000000018187984 */ /* 0x000fe20000000a00 */
[----:B------:R-:W-:Y:S01]  /*3fd0*/  IMAD R13, R18, 0x8, R11 ;  /* 0x00000008120d7824 */ /* 0x000fe200078e020b */
[----:B-1----:R-:W-:-:S05]  /*3fe0*/  SHF.R.U32.HI R0, RZ, UR4, R0 ;  /* 0x00000004ff007c19 */ /* 0x002fca0008011600 */
[----:B------:R0:W1:Y:S01]  /*3ff0*/  BREV R12, R8 ;  /* 0x00000008000c7301 */ /* 0x0000620000000000 */
[----:B------:R-:W-:-:S07]  /*4000*/  IMAD R0, R0, 0x8, R11 ;  /* 0x0000000800007824 */ /* 0x000fce00078e020b */
[----:B------:R-:W2:Y:S01]  /*4010*/  BREV R7, R7 ;  /* 0x0000000700077301 */ /* 0x000ea20000000000 */
[----:B0-----:R-:W-:-:S05]  /*4020*/  SHF.R.U32.HI R8, RZ, UR4, R6 ;  /* 0x00000004ff087c19 */ /* 0x001fca0008011606 */
[--C-:B------:R-:W-:Y:S01]  /*4030*/  IMAD R8, R8, 0x8, R11.reuse ;  /* 0x0000000808087824 */ /* 0x100fe200078e020b */
[----:B-1----:R-:W-:Y:S01]  /*4040*/  SHF.R.U32.HI R12, RZ, UR4, R12 ;  /* 0x00000004ff0c7c19 */ /* 0x002fe2000801160c */
[----:B------:R-:W0:Y:S03]  /*4050*/  BREV R15, R15 ;  /* 0x0000000f000f7301 */ /* 0x000e260000000000 */
[----:B------:R-:W-:Y:S01]  /*4060*/  LDS.64 R18, [R8] ;  /* 0x0000000008127984 */ /* 0x000fe20000000a00 */
[----:B------:R-:W-:Y:S01]  /*4070*/  IMAD R22, R12, 0x8, R11 ;  /* 0x000000080c167824 */ /* 0x000fe200078e020b */
[----:B--2---:R-:W-:Y:S02]  /*4080*/  SHF.R.U32.HI R10, RZ, UR4, R7 ;  /* 0x00000004ff0a7c19 */ /* 0x004fe40008011607 */
[----:B------:R-:W-:Y:S02]  /*4090*/  LDS.64 R12, [R13] ;  /* 0x000000000d0c7984 */ /* 0x000fe40000000a00 */
[----:B------:R-:W-:-:S02]  /*40a0*/  LEA R10, R10, R11, 0x3 ;  /* 0x0000000b0a0a7211 */ /* 0x000fc400078e18ff */
[----:B------:R1:W2:Y:S01]  /*40b0*/  LDS.64 R6, [R16] ;  /* 0x0000000010067984 */ /* 0x0002a20000000a00 */
[----:B0-----:R-:W-:-:S03]  /*40c0*/  SHF.R.U32.HI R14, RZ, UR4, R15 ;  /* 0x00000004ff0e7c19 */ /* 0x001fc6000801160f */
[----:B------:R-:W-:Y:S02]  /*40d0*/  LDS.64 R20, [R10] ;  /* 0x000000000a147984 */ /* 0x000fe40000000a00 */
[----:B------:R-:W-:Y:S02]  /*40e0*/  IMAD R26, R14, 0x8, R11 ;  /* 0x000000080e1a7824 */ /* 0x000fe400078e020b */
[----:B------:R-:W-:Y:S01]  /*40f0*/  LDS.64 R22, [R22] ;  /* 0x0000000016167984 */ /* 0x000fe20000000a00 */
[----:B-1----:R-:W-:-:S03]  /*4100*/  IMAD.WIDE.U32 R16, R9, 0x8, R28 ;  /* 0x0000000809107825 */ /* 0x002fc600078e001c */
[----:B------:R-:W0:Y:S04]  /*4110*/  LDS.64 R14, [R0] ;  /* 0x00000000000e7984 */ /* 0x000e280000000a00 */
[----:B------:R-:W1:Y:S04]  /*4120*/  LDS.64 R26, [R26] ;  /* 0x000000001a1a7984 */ /* 0x000e680000000a00 */
[----:B--2---:R4:W-:Y:S04]  /*4130*/  STG.E.64 desc[UR10][R28.64], R6 ;  /* 0x000000061c007986 */ /* 0x0049e8000c101b0a */
[----:B------:R4:W-:Y:S04]  /*4140*/  STG.E.64 desc[UR10][R30.64], R12 ;  /* 0x0000000c1e007986 */ /* 0x0009e8000c101b0a */
[----:B0-----:R4:W-:Y:S04]  /*4150*/  STG.E.64 desc[UR10][R28.64+0x8], R14 ;  /* 0x0000080e1c007986 */ /* 0x0019e8000c101b0a */
[----:B------:R4:W-:Y:S04]  /*4160*/  STG.E.64 desc[UR10][R16.64+0x8], R18 ;  /* 0x0000081210007986 */ /* 0x0009e8000c101b0a */
[----:B------:R4:W-:Y:S04]  /*4170*/  STG.E.64 desc[UR10][R28.64+0x10], R20 ;  /* 0x000010141c007986 */ /* 0x0009e8000c101b0a */
[----:B------:R4:W-:Y:S04]  /*4180*/  STG.E.64 desc[UR10][R16.64+0x10], R22 ;  /* 0x0000101610007986 */ /* 0x0009e8000c101b0a */
[----:B------:R4:W-:Y:S04]  /*4190*/  STG.E.64 desc[UR10][R28.64+0x18], R24 ;  /* 0x000018181c007986 */ /* 0x0009e8000c101b0a */
[----:B-1----:R4:W-:Y:S01]  /*41a0*/  STG.E.64 desc[UR10][R16.64+0x18], R26 ;  /* 0x0000181a10007986 */ /* 0x0029e2000c101b0a */
[----:B------:R-:W-:Y:S05]  /*41b0*/  @!P0 BRA `(.L_x_82) ;  /* 0xfffffffc002c8947 */ /* 0x000fea000383ffff */
[----:B------:R-:W-:Y:S05]  /*41c0*/  EXIT ;  /* 0x000000000000794d */ /* 0x000fea0003800000 */
.L_x_78:
[----:B-12---:R-:W-:Y:S01]  /*41d0*/  SHF.R.U32.HI R28, RZ, 0x1, R7 ;  /* 0x00000001ff1c7819 */ /* 0x006fe20000011607 */
[----:B------:R-:W-:Y:S01]  /*41e0*/  IMAD.IADD R5, R5, 0x1, -R6 ;  /* 0x0000000105057824 */ /* 0x000fe200078e0a06 */
[----:B------:R-:W-:-:S04]  /*41f0*/  SHF.R.U32.HI R0, RZ, 0x1, R10 ;  /* 0x00000001ff007819 */ /* 0x000fc8000001160a */
[----:B------:R-:W-:Y:S02]  /*4200*/  ISETP.GE.U32.AND P0, PT, R28, R0, PT ;  /* 0x000000001c00720c */ /* 0x000fe40003f06070 */
[----:B------:R-:W-:-:S11]  /*4210*/  SHF.L.U32 R5, R5, UR7, RZ ;  /* 0x0000000705057c19 */ /* 0x000fd600080006ff */
[----:B------:R-:W-:Y:S05]  /*4220*/  @P0 EXIT ;  /* 0x000000000000094d */ /* 0x000fea0003800000 */
[----:B------:R-:W1:Y:S01]  /*4230*/  S2UR UR5, SR_CgaCtaId ;  /* 0x00000000000579c3 */ /* 0x000e620000008800 */
[----:B------:R-:W-:Y:S01]  /*4240*/  IMAD.IADD R4, R0, 0x1, -R28 ;  /* 0x0000000100047824 */ /* 0x000fe200078e0a1c */
[----:B------:R-:W-:Y:S01]  /*4250*/  UMOV UR4, 0x400 ;  /* 0x0000040000047882 */ /* 0x000fe20000000000 */
[----:B------:R-:W-:Y:S01]  /*4260*/  IMAD.IADD R7, R28, 0x1, -R0 ;  /* 0x000000011c077824 */ /* 0x000fe200078e0a00 */
[----:B------:R-:W-:Y:S01]  /*4270*/  UIADD3 UR7, UPT, UPT, -UR7, 0x20, URZ ;  /* 0x0000002007077890 */ /* 0x000fe2000fffe1ff */
[----:B------:R-:W-:Y:S01]  /*4280*/  IMAD.IADD R5, R6, 0x1, R5 ;  /* 0x0000000106057824 */ /* 0x000fe200078e0205 */
[----:B------:R-:W-:Y:S01]  /*4290*/  LOP3.LUT P0, R4, R4, 0x3, RZ, 0xc0, !PT ;  /* 0x0000000304047812 */ /* 0x000fe2000780c0ff */
[----:B------:R-:W-:Y:S01]  /*42a0*/  BSSY.RECONVERGENT B0, `(.L_x_83) ;  /* 0x000001b000007945 */ /* 0x000fe20003800200 */
[----:B------:R-:W2:Y:S01]  /*42b0*/  LDC.64 R2, c[0x0][0x388] ;  /* 0x0000e200ff027b82 */ /* 0x000ea20000000a00 */
[----:B------:R-:W-:Y:S01]  /*42c0*/  ISETP.GT.U32.AND P1, PT, R7, -0x4, PT ;  /* 0xfffffffc0700780c */ /* 0x000fe20003f24070 */
[----:B-1----:R-:W-:-:S06]  /*42d0*/  ULEA UR4, UR5, UR4, 0x18 ;  /* 0x0000000405047291 */ /* 0x002fcc000f8ec0ff */
[----:B------:R-:W-:Y:S01]  /*42e0*/  LEA R26, R8, UR4, 0x3 ;  /* 0x00000004081a7c11 */ /* 0x000fe2000f8e18ff */
[----:B--2---:R-:W-:Y:S02]  /*42f0*/  IMAD.WIDE.U32 R2, R5, 0x8, R2 ;  /* 0x0000000805027825 */ /* 0x004fe400078e0002 */
[----:B------:R-:W-:Y:S05]  /*4300*/  @!P0 BRA `(.L_x_84) ;  /* 0x0000000000508947 */ /* 0x000fea0003800000 */
[----:B------:R-:W-:-:S07]  /*4310*/  IADD3 R8, PT, PT, -R4, RZ, RZ ;  /* 0x000000ff04087210 */ /* 0x000fce0007ffe1ff */
.L_x_85:
[----:B0-----:R-:W-:Y:S01]  /*4320*/  IMAD.IADD R14, R28, 0x1, R9 ;  /* 0x000000011c0e7824 */ /* 0x001fe200078e0209 */
[----:B--2---:R-:W0:Y:S01]  /*4330*/  BREV R4, R28 ;  /* 0x0000001c00047301 */ /* 0x004e220000000000 */
[----:B------:R-:W-:-:S03]  /*4340*/  VIADD R8, R8, 0x1 ;  /* 0x0000000108087836 */ /* 0x000fc60000000000 */
[----:B------:R-:W-:Y:S02]  /*4350*/  SHF.L.U32 R13, R14, UR6, RZ ;  /* 0x000000060e0d7c19 */ /* 0x000fe400080006ff */
[----:B------:R-:W-:Y:S02]  /*4360*/  ISETP.NE.AND P0, PT, R8, RZ, PT ;  /* 0x000000ff0800720c */ /* 0x000fe40003f05270 */
[----:B------:R-:W1:Y:S01]  /*4370*/  BREV R6, R14 ;  /* 0x0000000e00067301 */ /* 0x000e620000000000 */
[----:B------:R-:W-:Y:S01]  /*4380*/  IMAD.WIDE.U32 R12, R13, 0x8, R2 ;  /* 0x000000080d0c7825 */ /* 0x000fe200078e0002 */
[----:B0-----:R-:W-:-:S05]  /*4390*/  SHF.R.U32.HI R5, RZ, UR7, R4 ;  /* 0x00000007ff057c19 */ /* 0x001fca0008011604 */
[----:B------:R-:W-:Y:S01]  /*43a0*/  IMAD R5, R5, 0x8, R26 ;  /* 0x0000000805057824 */ /* 0x000fe200078e021a */
[----:B-1----:R-:W-:-:S05]  /*43b0*/  SHF.R.U32.HI R7, RZ, UR7, R6 ;  /* 0x00000007ff077c19 */ /* 0x002fca0008011606 */
[----:B------:R-:W0:Y:S01]  /*43c0*/  LDS.64 R4, [R5] ;  /* 0x0000000005047984 */ /* 0x000e220000000a00 */
[----:B------:R-:W-:Y:S01]  /*43d0*/  IMAD R10, R7, 0x8, R26 ;  /* 0x00000008070a7824 */ /* 0x000fe200078e021a */
[C---:B------:R-:W-:Y:S02]  /*43e0*/  SHF.L.U32 R7, R28.reuse, UR6, RZ ;  /* 0x000000061c077c19 */ /* 0x040fe400080006ff */
[----:B------:R-:W-:-:S03]  /*43f0*/  IADD3 R28, PT, PT, R28, 0x1, RZ ;  /* 0x000000011c1c7810 */ /* 0x000fc60007ffe0ff */
[----:B------:R-:W1:Y:S01]  /*4400*/  LDS.64 R10, [R10] ;  /* 0x000000000a0a7984 */ /* 0x000e620000000a00 */
[----:B------:R-:W-:-:S05]  /*4410*/  IMAD.WIDE.U32 R6, R7, 0x8, R2 ;  /* 0x0000000807067825 */ /* 0x000fca00078e0002 */
[----:B0-----:R2:W-:Y:S04]  /*4420*/  STG.E.64 desc[UR10][R6.64], R4 ;  /* 0x0000000406007986 */ /* 0x0015e8000c101b0a */
[----:B-1----:R2:W-:Y:S01]  /*4430*/  STG.E.64 desc[UR10][R12.64], R10 ;  /* 0x0000000a0c007986 */ /* 0x0025e2000c101b0a */
[----:B------:R-:W-:Y:S05]  /*4440*/  @P0 BRA `(.L_x_85) ;  /* 0xfffffffc00b40947 */ /* 0x000fea000383ffff */
.L_x_84:
[----:B------:R-:W-:Y:S05]  /*4450*/  BSYNC.RECONVERGENT B0 ;  /* 0x0000000000007941 */ /* 0x000fea0003800200 */
.L_x_83:
[----:B------:R-:W-:Y:S05]  /*4460*/  @P1 EXIT ;  /* 0x000000000000194d */ /* 0x000fea0003800000 */
[C---:B------:R-:W-:Y:S01]  /*4470*/  IADD3 R27, PT, PT, R28.reuse, 0x3, R9 ;  /* 0x000000031c1b7810 */ /* 0x040fe20007ffe009 */
[----:B------:R-:W-:-:S07]  /*4480*/  VIADD R28, R28, 0x1 ;  /* 0x000000011c1c7836 */ /* 0x000fce0000000000 */
.L_x_86:
[C---:B------:R-:W-:Y:S01]  /*4490*/  VIADD R21, R28.reuse, 0xffffffff ;  /* 0xffffffff1c157836 */ /* 0x040fe20000000000 */
[C---:B0---4-:R-:W-:Y:S01]  /*44a0*/  IADD3 R30, PT, PT, R28.reuse, 0x1, RZ ;  /* 0x000000011c1e7810 */ /* 0x051fe20007ffe0ff */
[C---:B------:R-:W-:Y:S01]  /*44b0*/  VIADD R20, R27.reuse, 0xfffffffd ;  /* 0xfffffffd1b147836 */ /* 0x040fe20000000000 */
[----:B--2---:R0:W1:Y:S01]  /*44c0*/  BREV R11, R27 ;  /* 0x0000001b000b7301 */ /* 0x0040620000000000 */
[C---:B------:R-:W-:Y:S01]  /*44d0*/  VIADD R32, R27.reuse, 0xfffffffe ;  /* 0xfffffffe1b207836 */ /* 0x040fe20000000000 */
[----:B------:R-:W-:Y:S01]  /*44e0*/  SHF.L.U32 R25, R28, UR6, RZ ;  /* 0x000000061c197c19 */ /* 0x000fe200080006ff */
[----:B------:R-:W-:Y:S01]  /*44f0*/  VIADD R29, R27, 0xffffffff ;  /* 0xffffffff1b1d7836 */ /* 0x000fe20000000000 */
[----:B------:R-:W-:Y:S01]  /*4500*/  SHF.L.U32 R23, R20, UR6, RZ ;  /* 0x0000000614177c19 */ /* 0x000fe200080006ff */
[----:B------:R-:W-:Y:S01]  /*4510*/  VIADD R31, R28, 0x2 ;  /* 0x000000021c1f7836 */ /* 0x000fe20000000000 */
[----:B------:R-:W-:Y:S01]  /*4520*/  SHF.L.U32 R33, R32, UR6, RZ ;  /* 0x0000000620217c19 */ /* 0x000fe200080006ff */
[----:B------:R-:W-:Y:S01]  /*4530*/  IMAD.WIDE.U32 R24, R25, 0x8, R2 ;  /* 0x0000000819187825 */ /* 0x000fe200078e0002 */
[----:B------:R2:W3:Y:S01]  /*4540*/  BREV R4, R21 ;  /* 0x0000001500047301 */ /* 0x0004e20000000000 */
[----:B------:R-:W-:-:S02]  /*4550*/  SHF.L.U32 R35, R30, UR6, RZ ;  /* 0x000000061e237c19 */ /* 0x000fc400080006ff */
[----:B------:R-:W-:Y:S01]  /*4560*/  IMAD.WIDE.U32 R22, R23, 0x8, R2 ;  /* 0x0000000817167825 */ /* 0x000fe200078e0002 */
[----:B------:R-:W-:Y:S02]  /*4570*/  SHF.L.U32 R37, R31, UR6, RZ ;  /* 0x000000061f257c19 */ /* 0x000fe400080006ff */
[C---:B------:R-:W-:Y:S01]  /*4580*/  SHF.L.U32 R36, R27.reuse, UR6, RZ ;  /* 0x000000061b247c19 */ /* 0x040fe200080006ff */
[----:B0-----:R-:W-:Y:S01]  /*4590*/  VIADD R27, R27, 0x4 ;  /* 0x000000041b1b7836 */ /* 0x001fe20000000000 */
[----:B------:R0:W4:Y:S01]  /*45a0*/  BREV R6, R20 ;  /* 0x0000001400067301 */ /* 0x0001220000000000 */
[----:B-1----:R-:W-:Y:S02]  /*45b0*/  SHF.R.U32.HI R19, RZ, UR7, R11 ;  /* 0x00000007ff137c19 */ /* 0x002fe4000801160b */
[----:B--2---:R-:W-:Y:S02]  /*45c0*/  SHF.L.U32 R21, R21, UR6, RZ ;  /* 0x0000000615157c19 */ /* 0x004fe400080006ff */
[----:B------:R-:W-:-:S02]  /*45d0*/  LEA R19, R19, R26, 0x3 ;  /* 0x0000001a13137211 */ /* 0x000fc400078e18ff */
[----:B---3--:R-:W-:Y:S01]  /*45e0*/  SHF.R.U32.HI R5, RZ, UR7, R4 ;  /* 0x00000007ff057c19 */ /* 0x008fe20008011604 */
[----:B------:R-:W1:Y:S01]  /*45f0*/  BREV R8, R28 ;  /* 0x0000001c00087301 */ /* 0x000e620000000000 */
[----:B0-----:R-:W-:Y:S02]  /*4600*/  IMAD.WIDE.U32 R20, R21, 0x8, R2 ;  /* 0x0000000815147825 */ /* 0x001fe400078e0002 */
[----:B------:R-:W-:Y:S02]  /*4610*/  LDS.64 R18, [R19] ;  /* 0x0000000013127984 */ /* 0x000fe40000000a00 */
[----:B------:R-:W-:Y:S01]  /*4620*/  IMAD R5, R5, 0x8, R26 ;  /* 0x0000000805057824 */ /* 0x000fe200078e021a */
[----:B----4-:R-:W-:Y:S02]  /*4630*/  SHF.R.U32.HI R7, RZ, UR7, R6 ;  /* 0x00000007ff077c19 */ /* 0x010fe40008011606 */
[----:B------:R-:W0:Y:S03]  /*4640*/  BREV R10, R32 ;  /* 0x00000020000a7301 */ /* 0x000e260000000000 */
[----:B------:R-:W2:Y:S01]  /*4650*/  LDS.64 R4, [R5] ;  /* 0x0000000005047984 */ /* 0x000ea20000000a00 */
[----:B------:R-:W-:Y:S01]  /*4660*/  IMAD R7, R7, 0x8, R26 ;  /* 0x0000000807077824 */ /* 0x000fe200078e021a */
[----:B-1----:R-:W-:-:S03]  /*4670*/  SHF.R.U32.HI R9, RZ, UR7, R8 ;  /* 0x00000007ff097c19 */ /* 0x002fc60008011608 */
[----:B------:R-:W1:Y:S02]  /*4680*/  BREV R12, R30 ;  /* 0x0000001e000c7301 */ /* 0x000e640000000000 */
[----:B------:R-:W3:Y:S01]  /*4690*/  LDS.64 R6, [R7] ;  /* 0x0000000007067984 */ /* 0x000ee20000000a00 */
[----:B------:R-:W-:Y:S02]  /*46a0*/  LEA R9, R9, R26, 0x3 ;  /* 0x0000001a09097211 */ /* 0x000fe400078e18ff */
[----:B0-----:R-:W-:-:S03]  /*46b0*/  SHF.R.U32.HI R11, RZ, UR7, R10 ;  /* 0x00000007ff0b7c19 */ /* 0x001fc6000801160a */
[----:B------:R0:W4:Y:S01]  /*46c0*/  BREV R14, R29 ;  /* 0x0000001d000e7301 */ /* 0x0001220000000000 */
[----:B------:R-:W5:Y:S01]  /*46d0*/  LDS.64 R8, [R9] ;  /* 0x0000000009087984 */ /* 0x000f620000000a00 */
[----:B------:R-:W-:Y:S01]  /*46e0*/  IMAD R11, R11, 0x8, R26 ;  /* 0x000000080b0b7824 */ /* 0x000fe200078e021a */
[----:B-1----:R-:W-:-:S05]  /*46f0*/  SHF.R.U32.HI R13, RZ, UR7, R12 ;  /* 0x00000007ff0d7c19 */ /* 0x002fca000801160c */
[----:B------:R1:W2:Y:S01]  /*4700*/  BREV R16, R31 ;  /* 0x0000001f00107301 */ /* 0x0002a20000000000 */
[----:B0-----:R-:W-:Y:S01]  /*4710*/  SHF.L.U32 R29, R29, UR6, RZ ;  /* 0x000000061d1d7c19 */ /* 0x001fe200080006ff */
[----:B------:R-:W0:Y:S01]  /*4720*/  LDS.64 R10, [R11] ;  /* 0x000000000b0a7984 */ /* 0x000e220000000a00 */
[----:B------:R-:W-:Y:S01]  /*4730*/  IMAD R13, R13, 0x8, R26 ;  /* 0x000000080d0d7824 */ /* 0x000fe200078e021a */
[----:B----4-:R-:W-:Y:S01]  /*4740*/  SHF.R.U32.HI R15, RZ, UR7, R14 ;  /* 0x00000007ff0f7c19 */ /* 0x010fe2000801160e */
[----:B-1----:R-:W-:-:S04]  /*4750*/  IMAD.WIDE.U32 R30, R33, 0x8, R2 ;  /* 0x00000008211e7825 */ /* 0x002fc800078e0002 */
[----:B------:R-:W1:Y:S01]  /*4760*/  LDS.64 R12, [R13] ;  /* 0x000000000d0c7984 */ /* 0x000e620000000a00 */
[----:B------:R-:W-:Y:S01]  /*4770*/  IMAD R15, R15, 0x8, R26 ;  /* 0x000000080f0f7824 */ /* 0x000fe200078e021a */
[----:B--2---:R-:W-:Y:S01]  /*4780*/  SHF.R.U32.HI R17, RZ, UR7, R16 ;  /* 0x00000007ff117c19 */ /* 0x004fe20008011610 */
[----:B------:R-:W-:-:S04]  /*4790*/  IMAD.WIDE.U32 R32, R35, 0x8, R2 ;  /* 0x0000000823207825 */ /* 0x000fc800078e0002 */
[----:B------:R-:W2:Y:S01]  /*47a0*/  LDS.64 R14, [R15] ;  /* 0x000000000f0e7984 */ /* 0x000ea20000000a00 */
[----:B------:R-:W-:Y:S02]  /*47b0*/  IMAD R17, R17, 0x8, R26 ;  /* 0x0000000811117824 */ /* 0x000fe400078e021a */
[--C-:B------:R-:W-:Y:S01]  /*47c0*/  IMAD.WIDE.U32 R34, R29, 0x8, R2.reuse ;  /* 0x000000081d227825 */ /* 0x100fe200078e0002 */
[----:B------:R4:W-:Y:S04]  /*47d0*/  STG.E.64 desc[UR10][R20.64], R4 ;  /* 0x0000000414007986 */ /* 0x0009e8000c101b0a */
[----:B------:R-:W2:Y:S04]  /*47e0*/  LDS.64 R16, [R17] ;  /* 0x0000000011107984 */ /* 0x000ea80000000a00 */
[----:B---3--:R3:W-:Y:S04]  /*47f0*/  STG.E.64 desc[UR10][R22.64], R6 ;  /* 0x0000000616007986 */ /* 0x0087e8000c101b0a */
[----:B-----5:R5:W-:Y:S01]  /*4800*/  STG.E.64 desc[UR10][R24.64], R8 ;  /* 0x0000000818007986 */ /* 0x020be2000c101b0a */
[----:B----4-:R-:W-:-:S03]  /*4810*/  IMAD.WIDE.U32 R4, R37, 0x8, R2 ;  /* 0x0000000825047825 */ /* 0x010fc600078e0002 */
[----:B0-----:R4:W-:Y:S01]  /*4820*/  STG.E.64 desc[UR10][R30.64], R10 ;  /* 0x0000000a1e007986 */ /* 0x0019e2000c101b0a */
[----:B---3--:R-:W-:-:S04]  /*4830*/  IMAD.WIDE.U32 R6, R36, 0x8, R2 ;  /* 0x0000000824067825 */ /* 0x008fc800078e0002 */
[C---:B-----5:R-:W-:Y:S01]  /*4840*/  VIADD R9, R28.reuse, 0x3 ;  /* 0x000000031c097836 */ /* 0x060fe20000000000 */
[----:B-1----:R4:W-:Y:S01]  /*4850*/  STG.E.64 desc[UR10][R32.64], R12 ;  /* 0x0000000c20007986 */ /* 0x0029e2000c101b0a */
[----:B------:R-:W-:-:S03]  /*4860*/  VIADD R28, R28, 0x4 ;  /* 0x000000041c1c7836 */ /* 0x000fc60000000000 */
[----:B------:R-:W-:Y:S01]  /*4870*/  ISETP.GE.U32.AND P0, PT, R9, R0, PT ;  /* 0x000000000900720c */ /* 0x000fe20003f06070 */
[----:B--2---:R4:W-:Y:S04]  /*4880*/  STG.E.64 desc[UR10][R34.64], R14 ;  /* 0x0000000e22007986 */ /* 0x0049e8000c101b0a */
[----:B------:R4:W-:Y:S04]  /*4890*/  STG.E.64 desc[UR10][R4.64], R16 ;  /* 0x0000001004007986 */ /* 0x0009e8000c101b0a */
[----:B------:R4:W-:Y:S04]  /*48a0*/  STG.E.64 desc[UR10][R6.64], R18 ;  /* 0x0000001206007986 */ /* 0x0009e8000c101b0a */
[----:B------:R-:W-:Y:S05]  /*48b0*/  @!P0 BRA `(.L_x_86) ;  /* 0xfffffff800f48947 */ /* 0x000fea000383ffff */
[----:B------:R-:W-:Y:S05]  /*48c0*/  EXIT ;  /* 0x000000000000794d */ /* 0x000fea0003800000 */
        .weak           $__internal_0_$__cuda_sm20_div_u16
        .type           $__internal_0_$__cuda_sm20_div_u16,@function
        .size           $__internal_0_$__cuda_sm20_div_u16,(.L_x_305 - $__internal_0_$__cuda_sm20_div_u16)
$__internal_0_$__cuda_sm20_div_u16:
[----:B------:R-:W0:Y:S01]  /*48d0*/  I2F.U16 R9, R7 ;  /* 0x0000000700097306 */ /* 0x000e220000101000 */
[----:B------:R-:W-:Y:S01]  /*48e0*/  IMAD.MOV.U32 R10, RZ, RZ, 0x4b800000 ;  /* 0x4b800000ff0a7424 */ /* 0x000fe200078e00ff */
[----:B------:R-:W-:Y:S02]  /*48f0*/  I2FP.F32.U32.RZ R6, R6 ;  /* 0x0000000600067245 */ /* 0x000fe4000020d000 */
[C---:B0-----:R-:W-:Y:S02]  /*4900*/  FSETP.GEU.AND P1, PT, |R9|.reuse, 1.175494350822287508e-38, PT ;  /* 0x008000000900780b */ /* 0x041fe40003f2e200 */
[----:B------:R-:W-:Y:S02]  /*4910*/  FSETP.GT.AND P0, PT, |R9|, 8.50705917302346158658e+37, PT ;  /* 0x7e8000000900780b */ /* 0x000fe40003f04200 */
[----:B------:R-:W-:-:S04]  /*4920*/  FSEL R10, R10, 1, !P1 ;  /* 0x3f8000000a0a7808 */ /* 0x000fc80004800000 */
[----:B------:R-:W-:Y:S02]  /*4930*/  FSEL R10, R10, 0.25, !P0 ;  /* 0x3e8000000a0a7808 */ /* 0x000fe40004000000 */
[----:B------:R-:W-:Y:S01]  /*4940*/  ISETP.NE.U32.AND P0, PT, R7, RZ, PT ;  /* 0x000000ff0700720c */ /* 0x000fe20003f05070 */
[----:B------:R-:W-:Y:S02]  /*4950*/  IMAD.MOV.U32 R7, RZ, RZ, 0x0 ;  /* 0x00000000ff077424 */ /* 0x000fe400078e00ff */
[----:B------:R-:W-:-:S06]  /*4960*/  FMUL R9, R9, R10 ;  /* 0x0000000a09097220 */ /* 0x000fcc0000400000 */
[----:B------:R-:W0:Y:S02]  /*4970*/  MUFU.RCP R9, R9 ;  /* 0x0000000900097308 */ /* 0x000e240000001000 */
[----:B0-----:R-:W-:-:S05]  /*4980*/  FMUL R10, R10, R9 ;  /* 0x000000090a0a7220 */ /* 0x001fca0000400000 */
[----:B------:R-:W-:-:S05]  /*4990*/  IADD3 R11, PT, PT, R10, 0x2, RZ ;  /* 0x000000020a0b7810 */ /* 0x000fca0007ffe0ff */
[----:B------:R-:W-:Y:S01]  /*49a0*/  FMUL.RZ R11, R6, R11 ;  /* 0x0000000b060b7220 */ /* 0x000fe2000040c000 */
[----:B------:R-:W-:-:S05]  /*49b0*/  IMAD.MOV.U32 R6, RZ, RZ, R12 ;  /* 0x000000ffff067224 */ /* 0x000fca00078e000c */
[----:B------:R-:W0:Y:S02]  /*49c0*/  F2I.U32.TRUNC.NTZ R11, R11 ;  /* 0x0000000b000b7305 */ /* 0x000e24000020f000 */
[----:B0-----:R-:W-:Y:S01]  /*49d0*/  LOP3.LUT R10, R11, 0xffff, RZ, 0xc0, !PT ;  /* 0x0000ffff0b0a7812 */ /* 0x001fe200078ec0ff */
[----:B------:R-:W-:Y:S01]  /*49e0*/  @!P0 IMAD.MOV.U32 R10, RZ, RZ, -0x1 ;  /* 0xffffffffff0a8424 */ /* 0x000fe200078e00ff */
[----:B------:R-:W-:Y:S06]  /*49f0*/  RET.REL.NODEC R6 `(_Z28improve_reduce_bank_conflictPxS_S_S_jjjjj) ;  /* 0xffffffb406807950 */ /* 0x000fec0003c3ffff */
.L_x_87:
        /* <DEDUP_REMOVED lines=16> */
.L_x_305:


//--------------------- .text._Z38improve_group_coalesced_read_and_writePxS_S_S_jjjjj --------------------------
	.section	.text._Z38improve_group_coalesced_read_and_writePxS_S_S_jjjjj,"ax",@progbits
	.align	128
        .global         _Z38improve_group_coalesced_read_and_writePxS_S_S_jjjjj
        .type           _Z38improve_group_coalesced_read_and_writePxS_S_S_jjjjj,@function
        .size           _Z38improve_group_coalesced_read_and_writePxS_S_S_jjjjj,(.L_x_306 - _Z38improve_group_coalesced_read_and_writePxS_S_S_jjjjj)
        .other          _Z38improve_group_coalesced_read_and_writePxS_S_S_jjjjj,@"STO_CUDA_ENTRY STV_DEFAULT"
_Z38improve_group_coalesced_read_and_writePxS_S_S_jjjjj:
.text._Z38improve_group_coalesced_read_and_writePxS_S_S_jjjjj:
[----:B------:R-:W-:Y:S01]  /*0000*/  LDC R1, c[0x0][0x37c] ;  /* 0x0000df00ff017b82 */ /* 0x000fe20000000800 */
[----:B------:R-:W0:Y:S07]  /*0010*/  LDCU UR6, c[0x0][0x3b0] ;  /* 0x00007600ff0677ac */ /* 0x000e2e0008000800 */
[----:B------:R-:W1:Y:S01]  /*0020*/  LDC R7, c[0x0][0x3a8] ;  /* 0x0000ea00ff077b82 */ /* 0x000e620000000800 */
[----:B------:R-:W2:Y:S01]  /*0030*/  S2R R6, SR_TID.X ;  /* 0x0000000000067919 */ /* 0x000ea20000002100 */
[----:B------:R-:W-:Y:S01]  /*0040*/  IMAD.MOV.U32 R8, RZ, RZ, 0x1 ;  /* 0x00000001ff087424 */ /* 0x000fe200078e00ff */
[----:B------:R-:W3:Y:S05]  /*0050*/  LDCU.64 UR10, c[0x0][0x358] ;  /* 0x00006b00ff0a77ac */ /* 0x000eea0008000a00 */
[----:B------:R-:W4:Y:S08]  /*0060*/  LDC R4, c[0x0][0x360] ;  /* 0x0000d800ff047b82 */ /* 0x000f300000000800 */
[----:B------:R-:W5:Y:S01]  /*0070*/  S2UR UR5, SR_CTAID.X ;  /* 0x00000000000579c3 */ /* 0x000f620000002500 */
[----:B0-----:R-:W0:Y:S01]  /*0080*/  I2F.U32.RP R0, UR6 ;  /* 0x0000000600007d06 */ /* 0x001e220008209000 */
[----:B------:R-:W-:Y:S01]  /*0090*/  ISETP.NE.U32.AND P2, PT, RZ, UR6, PT ;  /* 0x00000006ff007c0c */ /* 0x000fe2000bf45070 */
[----:B------:R-:W-:-:S06]  /*00a0*/  UIADD3 UR4, UPT, UPT, UR6, -0x1, URZ ;  /* 0xffffffff06047890 */ /* 0x000fcc000fffe0ff */
[----:B0-----:R-:W0:Y:S01]  /*00b0*/  MUFU.RCP R0, R0 ;  /* 0x0000000000007308 */ /* 0x001e220000001000 */
[----:B--2---:R-:W-:Y:S01]  /*00c0*/  LOP3.LUT R26, R6, UR4, RZ, 0xc0, !PT ;  /* 0x00000004061a7c12 */ /* 0x004fe2000f8ec0ff */
[----:B0-----:R-:W-:Y:S01]  /*00d0*/  VIADD R2, R0, 0xffffffe ;  /* 0x0ffffffe00027836 */ /* 0x001fe20000000000 */
[----:B-1----:R-:W-:-:S05]  /*00e0*/  SHF.L.U32 R0, R8, R7, RZ ;  /* 0x0000000708007219 */ /* 0x002fca00000006ff */
[----:B------:R0:W1:Y:S02]  /*00f0*/  F2I.FTZ.U32.TRUNC.NTZ R3, R2 ;  /* 0x0000000200037305 */ /* 0x000064000021f000 */
[----:B0-----:R-:W-:Y:S02]  /*0100*/  IMAD.MOV.U32 R2, RZ, RZ, RZ ;  /* 0x000000ffff027224 */ /* 0x001fe400078e00ff */
[----:B-1----:R-:W-:-:S04]  /*0110*/  IMAD.MOV R5, RZ, RZ, -R3 ;  /* 0x000000ffff057224 */ /* 0x002fc800078e0a03 */
[----:B------:R-:W-:-:S04]  /*0120*/  IMAD R5, R5, UR6, RZ ;  /* 0x0000000605057c24 */ /* 0x000fc8000f8e02ff */
[----:B------:R-:W-:-:S06]  /*0130*/  IMAD.HI.U32 R3, R3, R5, R2 ;  /* 0x0000000503037227 */ /* 0x000fcc00078e0002 */
[----:B----4-:R-:W-:-:S04]  /*0140*/  IMAD.HI.U32 R5, R3, R4, RZ ;  /* 0x0000000403057227 */ /* 0x010fc800078e00ff */
[----:B------:R-:W-:Y:S02]  /*0150*/  IMAD.MOV R9, RZ, RZ, -R5 ;  /* 0x000000ffff097224 */ /* 0x000fe400078e0a05 */
[----:B------:R-:W-:-:S04]  /*0160*/  IMAD.HI.U32 R13, R3, R0, RZ ;  /* 0x00000000030d7227 */ /* 0x000fc800078e00ff */
[----:B------:R-:W-:Y:S02]  /*0170*/  IMAD R2, R9, UR6, R4 ;  /* 0x0000000609027c24 */ /* 0x000fe4000f8e0204 */
[----:B------:R-:W-:Y:S02]  /*0180*/  IMAD.MOV R11, RZ, RZ, -R13 ;  /* 0x000000ffff0b7224 */ /* 0x000fe400078e0a0d */
[----:B------:R-:W-:Y:S01]  /*0190*/  IMAD.HI.U32 R3, R3, R6, RZ ;  /* 0x0000000603037227 */ /* 0x000fe200078e00ff */
[----:B------:R-:W-:-:S03]  /*01a0*/  ISETP.GE.U32.AND P3, PT, R2, UR6, PT ;  /* 0x0000000602007c0c */ /* 0x000fc6000bf66070 */
[----:B------:R-:W-:Y:S02]  /*01b0*/  IMAD R4, R11, UR6, R0 ;  /* 0x000000060b047c24 */ /* 0x000fe4000f8e0200 */
[----:B------:R-:W-:-:S03]  /*01c0*/  IMAD.MOV R7, RZ, RZ, -R3 ;  /* 0x000000ffff077224 */ /* 0x000fc600078e0a03 */
[----:B------:R-:W-:Y:S01]  /*01d0*/  ISETP.GE.U32.AND P5, PT, R4, UR6, PT ;  /* 0x0000000604007c0c */ /* 0x000fe2000bfa6070 */
[----:B------:R-:W-:-:S04]  /*01e0*/  IMAD R0, R7, UR6, R6 ;  /* 0x0000000607007c24 */ /* 0x000fc8000f8e0206 */
[----:B------:R-:W-:Y:S01]  /*01f0*/  @P3 VIADD R2, R2, -UR6 ;  /* 0x8000000602023c36 */ /* 0x000fe20008000000 */
[----:B------:R-:W-:Y:S01]  /*0200*/  ISETP.GE.U32.AND P0, PT, R0, UR6, PT ;  /* 0x0000000600007c0c */ /* 0x000fe2000bf06070 */
[----:B------:R-:W-:-:S03]  /*0210*/  @P3 VIADD R5, R5, 0x1 ;  /* 0x0000000105053836 */ /* 0x000fc60000000000 */
[----:B------:R-:W-:-:S03]  /*0220*/  ISETP.GE.U32.AND P4, PT, R2, UR6, PT ;  /* 0x0000000602007c0c */ /* 0x000fc6000bf86070 */
[----:B------:R-:W-:Y:S01]  /*0230*/  @P5 IADD3 R4, PT, PT, R4, -UR6, RZ ;  /* 0x8000000604045c10 */ /* 0x000fe2000fffe0ff */
[----:B------:R-:W-:-:S03]  /*0240*/  @P5 VIADD R13, R13, 0x1 ;  /* 0x000000010d0d5836 */ /* 0x000fc60000000000 */
[----:B------:R-:W-:Y:S02]  /*0250*/  ISETP.GE.U32.AND P6, PT, R4, UR6, PT ;  /* 0x0000000604007c0c */ /* 0x000fe4000bfc6070 */
[----:B------:R-:W-:Y:S02]  /*0260*/  @P0 VIADD R0, R0, -UR6 ;  /* 0x8000000600000c36 */ /* 0x000fe40008000000 */
[----:B------:R-:W-:Y:S02]  /*0270*/  @P0 VIADD R3, R3, 0x1 ;  /* 0x0000000103030836 */ /* 0x000fe40000000000 */
[----:B------:R-:W-:Y:S01]  /*0280*/  @P4 VIADD R5, R5, 0x1 ;  /* 0x0000000105054836 */ /* 0x000fe20000000000 */
[----:B------:R-:W-:Y:S02]  /*0290*/  ISETP.GE.U32.AND P1, PT, R0, UR6, PT ;  /* 0x0000000600007c0c */ /* 0x000fe4000bf26070 */
[----:B------:R-:W-:-:S04]  /*02a0*/  LOP3.LUT R0, RZ, UR6, RZ, 0x33, !PT ;  /* 0x00000006ff007c12 */ /* 0x000fc8000f8e33ff */
[----:B------:R-:W-:Y:S01]  /*02b0*/  @P6 VIADD R13, R13, 0x1 ;  /* 0x000000010d0d6836 */ /* 0x000fe20000000000 */
[----:B------:R-:W-:-:S04]  /*02c0*/  SEL R5, R0, R5, !P2 ;  /* 0x0000000500057207 */ /* 0x000fc80005000000 */
[----:B------:R-:W-:Y:S01]  /*02d0*/  SEL R13, R0, R13, !P2 ;  /* 0x0000000d000d7207 */ /* 0x000fe20005000000 */
[C---:B-----5:R-:W-:Y:S01]  /*02e0*/  IMAD R25, R5.reuse, UR5, RZ ;  /* 0x0000000505197c24 */ /* 0x060fe2000f8e02ff */
[----:B------:R-:W-:Y:S01]  /*02f0*/  IADD3 R20, PT, PT, R5, -0x1, RZ ;  /* 0xffffffff05147810 */ /* 0x000fe20007ffe0ff */
[----:B------:R-:W-:Y:S01]  /*0300*/  @P1 VIADD R3, R3, 0x1 ;  /* 0x0000000103031836 */ /* 0x000fe20000000000 */
[----:B------:R-:W-:Y:S01]  /*0310*/  LOP3.LUT R5, R5, 0xffff, RZ, 0xc0, !PT ;  /* 0x0000ffff05057812 */ /* 0x000fe200078ec0ff */
[----:B------:R-:W-:Y:S01]  /*0320*/  IMAD R26, R26, R13, RZ ;  /* 0x0000000d1a1a7224 */ /* 0x000fe200078e02ff */
[----:B------:R-:W-:Y:S02]  /*0330*/  LOP3.LUT R20, R20, R6, RZ, 0xc0, !PT ;  /* 0x0000000614147212 */ /* 0x000fe400078ec0ff */
[----:B------:R-:W-:Y:S01]  /*0340*/  SEL R27, R0, R3, !P2 ;  /* 0x00000003001b7207 */ /* 0x000fe20005000000 */
[----:B------:R-:W-:Y:S01]  /*0350*/  IMAD.IADD R24, R13, 0x1, R26 ;  /* 0x000000010d187824 */ /* 0x000fe200078e021a */
[----:B------:R-:W-:Y:S01]  /*0360*/  LOP3.LUT R0, R6, 0xffff, RZ, 0xc0, !PT ;  /* 0x0000ffff06007812 */ /* 0x000fe200078ec0ff */
[----:B------:R-:W-:Y:S01]  /*0370*/  IMAD.IADD R23, R20, 0x1, R25 ;  /* 0x0000000114177824 */ /* 0x000fe200078e0219 */
[----:B---3--:R-:W-:-:S07]  /*0380*/  MOV R6, 0x3a0 ;  /* 0x000003a000067802 */ /* 0x008fce0000000f00 */
[----:B------:R-:W-:Y:S05]  /*0390*/  CALL.REL.NOINC `($__internal_1_$__cuda_sm20_div_u16) ;  /* 0x0000004c00707944 */ /* 0x000fea0003c00000 */
[----:B------:R-:W0:Y:S01]  /*03a0*/  LDCU.64 UR6, c[0x0][0x3a0] ;  /* 0x00007400ff0677ac */ /* 0x000e220008000a00 */
[----:B------:R-:W-:Y:S01]  /*03b0*/  LOP3.LUT R0, R5, 0xffff, RZ, 0xc0, !PT ;  /* 0x0000ffff05007812 */ /* 0x000fe200078ec0ff */
[----:B------:R-:W-:Y:S01]  /*03c0*/  BSSY.RECONVERGENT B0, `(.L_x_88) ;  /* 0x0000038000007945 */ /* 0x000fe20003800200 */
[----:B------:R-:W-:Y:S01]  /*03d0*/  IMAD.MOV.U32 R10, RZ, RZ, RZ ;  /* 0x000000ffff0a7224 */ /* 0x000fe200078e00ff */
[----:B------:R-:W1:Y:S02]  /*03e0*/  LDCU UR9, c[0x0][0x3a8] ;  /* 0x00007500ff0977ac */ /* 0x000e640008000800 */
[C---:B------:R-:W-:Y:S01]  /*03f0*/  IMAD R21, R13.reuse, R0, RZ ;  /* 0x000000000d157224 */ /* 0x040fe200078e02ff */
[----:B------:R-:W-:Y:S01]  /*0400*/  UMOV UR4, 0xffffffff ;  /* 0xffffffff00047882 */ /* 0x000fe20000000000 */
[----:B------:R-:W2:Y:S01]  /*0410*/  LDCU UR8, c[0x0][0x3b0] ;  /* 0x00007600ff0877ac */ /* 0x000ea20008000800 */
[----:B------:R-:W-:Y:S02]  /*0420*/  IMAD.MOV.U32 R0, RZ, RZ, 0x1 ;  /* 0x00000001ff007424 */ /* 0x000fe400078e00ff */
[----:B------:R-:W-:Y:S01]  /*0430*/  IMAD.IADD R11, R13, 0x1, R21 ;  /* 0x000000010d0b7824 */ /* 0x000fe200078e0215 */
[----:B0-----:R-:W-:-:S02]  /*0440*/  USHF.L.U32 UR4, UR4, UR7, URZ ;  /* 0x0000000704047299 */ /* 0x001fc400080006ff */
[----:B------:R-:W-:-:S04]  /*0450*/  USHF.R.U32.HI UR5, URZ, UR7, UR6 ;  /* 0x00000007ff057299 */ /* 0x000fc80008011606 */
[----:B-1----:R-:W-:Y:S01]  /*0460*/  USHF.R.U32.HI UR5, URZ, UR9, UR5 ;  /* 0x00000009ff057299 */ /* 0x002fe20008011605 */
[----:B------:R-:W-:-:S05]  /*0470*/  LOP3.LUT R22, R23, UR4, RZ, 0x30, !PT ;  /* 0x0000000417167c12 */ /* 0x000fca000f8e30ff */
[----:B------:R-:W-:Y:S01]  /*0480*/  IMAD R4, R22, UR5, RZ ;  /* 0x0000000516047c24 */ /* 0x000fe2000f8e02ff */
[----:B--2---:R-:W-:-:S04]  /*0490*/  USHF.L.U32 UR5, UR8, 0x1, URZ ;  /* 0x0000000108057899 */ /* 0x004fc800080006ff */
[----:B------:R-:W-:Y:S02]  /*04a0*/  ISETP.NE.AND P0, PT, R4, RZ, PT ;  /* 0x000000ff0400720c */ /* 0x000fe40003f05270 */
[----:B------:R-:W-:-:S11]  /*04b0*/  IMAD R20, R20, UR5, RZ ;  /* 0x0000000514147c24 */ /* 0x000fd6000f8e02ff */
[----:B------:R-:W-:Y:S05]  /*04c0*/  @!P0 BRA `(.L_x_89) ;  /* 0x00000000009c8947 */ /* 0x000fea0003800000 */
[----:B------:R-:W0:Y:S01]  /*04d0*/  LDC.64 R2, c[0x0][0x398] ;  /* 0x0000e600ff027b82 */ /* 0x000e220000000a00 */
[----:B------:R-:W-:Y:S02]  /*04e0*/  HFMA2 R10, -RZ, RZ, 0, 0 ;  /* 0x00000000ff0a7431 */ /* 0x000fe400000001ff */
[----:B------:R-:W-:Y:S02]  /*04f0*/  IMAD.MOV.U32 R12, RZ, RZ, R4 ;  /* 0x000000ffff0c7224 */ /* 0x000fe400078e0004 */
[----:B------:R-:W-:Y:S02]  /*0500*/  IMAD.MOV.U32 R0, RZ, RZ, 0x1 ;  /* 0x00000001ff007424 */ /* 0x000fe400078e00ff */
[----:B------:R-:W-:-:S07]  /*0510*/  IMAD.MOV.U32 R16, RZ, RZ, RZ ;  /* 0x000000ffff107224 */ /* 0x000fce00078e00ff */
.L_x_92:
        /* <DEDUP_REMOVED lines=31> */
.L_x_91:
[----:B------:R-:W-:Y:S05]  /*0710*/  BSYNC.RECONVERGENT B1 ;  /* 0x0000000000017941 */ /* 0x000fea0003800200 */
.L_x_90:
[----:B------:R-:W-:Y:S01]  /*0720*/  VIADD R16, R16, 0x1 ;  /* 0x0000000110107836 */ /* 0x000fe20000000000 */
[----:B------:R-:W-:Y:S06]  /*0730*/  @P1 BRA `(.L_x_92) ;  /* 0xfffffffc00781947 */ /* 0x000fec000383ffff */
.L_x_89:
[----:B------:R-:W-:Y:S05]  /*0740*/  BSYNC.RECONVERGENT B0 ;  /* 0x0000000000007941 */ /* 0x000fea0003800200 */
.L_x_88:
[----:B------:R-:W-:Y:S01]  /*0750*/  ISETP.NE.AND P0, PT, R21, RZ, PT ;  /* 0x000000ff1500720c */ /* 0x000fe20003f05270 */
[----:B------:R-:W-:Y:S01]  /*0760*/  BSSY.RECONVERGENT B0, `(.L_x_93) ;  /* 0x0000039000007945 */ /* 0x000fe20003800200 */
[----:B------:R-:W-:Y:S01]  /*0770*/  IMAD.MOV.U32 R15, RZ, RZ, 0x1 ;  /* 0x00000001ff0f7424 */ /* 0x000fe200078e00ff */
[----:B------:R-:W-:-:S10]  /*0780*/  MOV R17, RZ ;  /* 0x000000ff00117202 */ /* 0x000fd40000000f00 */
[----:B------:R-:W-:Y:S05]  /*0790*/  @!P0 BRA `(.L_x_94) ;  /* 0x0000000000d48947 */ /* 0x000fea0003800000 */
[----:B------:R-:W-:Y:S02]  /*07a0*/  IMAD.MOV.U32 R15, RZ, RZ, 0x1 ;  /* 0x00000001ff0f7424 */ /* 0x000fe400078e00ff */
[----:B------:R-:W-:Y:S02]  /*07b0*/  IMAD.MOV.U32 R17, RZ, RZ, RZ ;  /* 0x000000ffff117224 */ /* 0x000fe400078e00ff */
[----:B------:R-:W-:Y:S02]  /*07c0*/  IMAD.MOV.U32 R12, RZ, RZ, R0 ;  /* 0x000000ffff0c7224 */ /* 0x000fe400078e0000 */
[----:B------:R-:W-:Y:S02]  /*07d0*/  IMAD.MOV.U32 R14, RZ, RZ, R10 ;  /* 0x000000ffff0e7224 */ /* 0x000fe400078e000a */
[----:B------:R-:W-:-:S07]  /*07e0*/  IMAD.MOV.U32 R16, RZ, RZ, R21 ;  /* 0x000000ffff107224 */ /* 0x000fce00078e0015 */
.L_x_97:
[-C--:B------:R-:W-:Y:S01]  /*07f0*/  IMAD R5, R14, R12.reuse, RZ ;  /* 0x0000000c0e057224 */ /* 0x080fe200078e02ff */
[----:B------:R-:W-:Y:S01]  /*0800*/  BSSY.RECONVERGENT B1, `(.L_x_95) ;  /* 0x000002b000017945 */ /* 0x000fe20003800200 */
[----:B0-----:R-:W-:Y:S01]  /*0810*/  IMAD.WIDE.U32 R2, R12, R12, RZ ;  /* 0x0000000c0c027225 */ /* 0x001fe200078e00ff */
[----:B------:R-:W-:-:S03]  /*0820*/  ISETP.GE.U32.AND P1, PT, R16, 0x2, PT ;  /* 0x000000021000780c */ /* 0x000fc60003f26070 */
[----:B------:R-:W-:Y:S02]  /*0830*/  IMAD R5, R12, R14, R5 ;  /* 0x0000000e0c057224 */ /* 0x000fe400078e0205 */
[----:B------:R-:W-:-:S04]  /*0840*/  IMAD.WIDE.U32 R8, R2, -0x7829cba9, RZ ;  /* 0x87d6345702087825 */ /* 0x000fc800078e00ff */
[----:B------:R-:W-:-:S04]  /*0850*/  IMAD.IADD R3, R3, 0x1, R5 ;  /* 0x0000000103037824 */ /* 0x000fc800078e0205 */
[----:B------:R-:W-:-:S04]  /*0860*/  IMAD.WIDE.U32 R6, R3, -0x7829cba9, RZ ;  /* 0x87d6345703067825 */ /* 0x000fc800078e00ff */
[----:B------:R-:W-:-:S04]  /*0870*/  IMAD.WIDE.U32 R6, P0, R2, 0x49249246, R6 ;  /* 0x4924924602067825 */ /* 0x000fc80007800006 */
[----:B------:R-:W-:Y:S01]  /*0880*/  IMAD.X R5, RZ, RZ, RZ, P0 ;  /* 0x000000ffff057224 */ /* 0x000fe200000e06ff */
[----:B------:R-:W-:Y:S02]  /*0890*/  IADD3 RZ, P0, PT, R9, R6, RZ ;  /* 0x0000000609ff7210 */ /* 0x000fe40007f1e0ff */
[----:B------:R-:W-:Y:S02]  /*08a0*/  MOV R4, R7 ;  /* 0x0000000700047202 */ /* 0x000fe40000000f00 */
[----:B------:R-:W-:Y:S02]  /*08b0*/  LOP3.LUT R6, R16, 0x1, RZ, 0xc0, !PT ;  /* 0x0000000110067812 */ /* 0x000fe400078ec0ff */
[----:B------:R-:W-:Y:S01]  /*08c0*/  SHF.R.U32.HI R16, RZ, 0x1, R16 ;  /* 0x00000001ff107819 */ /* 0x000fe20000011610 */
        /* <DEDUP_REMOVED lines=30> */
.L_x_96:
[----:B------:R-:W-:Y:S05]  /*0ab0*/  BSYNC.RECONVERGENT B1 ;  /* 0x0000000000017941 */ /* 0x000fea0003800200 */
.L_x_95:
[----:B------:R-:W-:Y:S01]  /*0ac0*/  IADD3 R14, PT, PT, R3, -R6, R7 ;  /* 0x80000006030e7210 */ /* 0x000fe20007ffe007 */
[----:B------:R-:W-:Y:S01]  /*0ad0*/  IMAD.MOV.U32 R12, RZ, RZ, R2 ;  /* 0x000000ffff0c7224 */ /* 0x000fe200078e0002 */
[----:B------:R-:W-:Y:S06]  /*0ae0*/  @P1 BRA `(.L_x_97) ;  /* 0xfffffffc00401947 */ /* 0x000fec000383ffff */
.L_x_94:
[----:B------:R-:W-:Y:S05]  /*0af0*/  BSYNC.RECONVERGENT B0 ;  /* 0x0000000000007941 */ /* 0x000fea0003800200 */
.L_x_93:
[----:B------:R-:W-:Y:S01]  /*0b00*/  ISETP.GE.U32.AND P0, PT, R21, R11, PT ;  /* 0x0000000b1500720c */ /* 0x000fe20003f06070 */
[----:B------:R-:W1:Y:S01]  /*0b10*/  LDCU.64 UR12, c[0x0][0x380] ;  /* 0x00007000ff0c77ac */ /* 0x000e620008000a00 */
[----:B------:R-:W-:Y:S11]  /*0b20*/  BSSY.RECONVERGENT B0, `(.L_x_98) ;  /* 0x0000120000007945 */ /* 0x000ff60003800200 */
[----:B------:R-:W-:Y:S05]  /*0b30*/  @P0 BRA `(.L_x_99) ;  /* 0x0000001000780947 */ /* 0x000fea0003800000 */
[----:B------:R-:W2:Y:S01]  /*0b40*/  LDC R14, c[0x0][0x3a0] ;  /* 0x0000e800ff0e7b82 */ /* 0x000ea20000000800 */
[----:B------:R-:W2:Y:S01]  /*0b50*/  LDCU UR4, c[0x0][0x3a8] ;  /* 0x00007500ff0477ac */ /* 0x000ea20008000800 */
[C---:B0-----:R-:W-:Y:S01]  /*0b60*/  VIADD R2, R13.reuse, 0xffffffff ;  /* 0xffffffff0d027836 */ /* 0x041fe20000000000 */
[----:B------:R-:W-:Y:S01]  /*0b70*/  LOP3.LUT P1, R13, R13, 0x3, RZ, 0xc0, !PT ;  /* 0x000000030d0d7812 */ /* 0x000fe2000782c0ff */
[----:B------:R-:W-:-:S03]  /*0b80*/  IMAD.MOV.U32 R12, RZ, RZ, R21 ;  /* 0x000000ffff0c7224 */ /* 0x000fc600078e0015 */
[----:B------:R-:W-:Y:S02]  /*0b90*/  ISETP.GE.U32.AND P0, PT, R2, 0x3, PT ;  /* 0x000000030200780c */ /* 0x000fe40003f06070 */
[----:B--2---:R-:W-:-:S07]  /*0ba0*/  SHF.R.U32.HI R14, RZ, UR4, R14 ;  /* 0x00000004ff0e7c19 */ /* 0x004fce000801160e */
[----:B------:R-:W-:Y:S05]  /*0bb0*/  @!P1 BRA `(.L_x_100) ;  /* 0x0000000400009947 */ /* 0x000fea0003800000 */
[----:B------:R-:W0:Y:S01]  /*0bc0*/  S2UR UR6, SR_CgaCtaId ;  /* 0x00000000000679c3 */ /* 0x000e220000008800 */
[----:B------:R-:W-:Y:S01]  /*0bd0*/  UMOV UR4, 0x400 ;  /* 0x0000040000047882 */ /* 0x000fe20000000000 */
[----:B------:R-:W-:Y:S01]  /*0be0*/  MOV R12, R21 ;  /* 0x00000015000c7202 */ /* 0x000fe20000000f00 */
[----:B------:R-:W2:Y:S01]  /*0bf0*/  LDCU.64 UR8, c[0x0][0x380] ;  /* 0x00007000ff0877ac */ /* 0x000ea20008000a00 */
[----:B0-----:R-:W-:-:S03]  /*0c00*/  ULEA UR6, UR6, UR4, 0x18 ;  /* 0x0000000406067291 */ /* 0x001fc6000f8ec0ff */
[----:B--2---:R-:W-:-:S09]  /*0c10*/  UMOV UR4, URZ ;  /* 0x000000ff00047c82 */ /* 0x004fd20008000000 */
.L_x_101:
[----:B------:R-:W-:-:S05]  /*0c20*/  IMAD R2, R12, R14, RZ ;  /* 0x0000000e0c027224 */ /* 0x000fca00078e02ff */
[----:B------:R-:W-:-:S05]  /*0c30*/  IADD3 R2, P1, PT, R2, R23, RZ ;  /* 0x0000001702027210 */ /* 0x000fca0007f3e0ff */
[----:B------:R-:W-:Y:S01]  /*0c40*/  IMAD.X R3, RZ, RZ, RZ, P1 ;  /* 0x000000ffff037224 */ /* 0x000fe200008e06ff */
[----:B------:R-:W-:-:S04]  /*0c50*/  LEA R4, P1, R2, UR8, 0x3 ;  /* 0x0000000802047c11 */ /* 0x000fc8000f8218ff */
[----:B------:R-:W-:-:S06]  /*0c60*/  LEA.HI.X R5, R2, UR9, R3, 0x3, P1 ;  /* 0x0000000902057c11 */ /* 0x000fcc00088f1c03 */
[----:B------:R-:W2:Y:S01]  /*0c70*/  LDG.E.64 R4, desc[UR10][R4.64] ;  /* 0x0000000a04047981 */ /* 0x000ea2000c1e1b00 */
[----:B------:R-:W-:Y:S01]  /*0c80*/  IMAD.WIDE.U32 R8, R15, R0, RZ ;  /* 0x000000000f087225 */ /* 0x000fe200078e00ff */
[----:B------:R-:W-:-:S03]  /*0c90*/  UIADD3 UR4, UPT, UPT, UR4, 0x1, URZ ;  /* 0x0000000104047890 */ /* 0x000fc6000fffe0ff */
[-C--:B--2---:R-:W-:Y:S02]  /*0ca0*/  IMAD R6, R5, R15.reuse, RZ ;  /* 0x0000000f05067224 */ /* 0x084fe400078e02ff */
[----:B------:R-:W-:-:S04]  /*0cb0*/  IMAD.WIDE.U32 R2, R4, R15, RZ ;  /* 0x0000000f04027225 */ /* 0x000fc800078e00ff */
[----:B------:R-:W-:-:S04]  /*0cc0*/  IMAD R7, R4, R17, R6 ;  /* 0x0000001104077224 */ /* 0x000fc800078e0206 */
[----:B------:R-:W-:Y:S02]  /*0cd0*/  IMAD.IADD R3, R3, 0x1, R7 ;  /* 0x0000000103037824 */ /* 0x000fe400078e0207 */
[----:B------:R-:W-:-:S03]  /*0ce0*/  IMAD.WIDE.U32 R6, R2, -0x7829cba9, RZ ;  /* 0x87d6345702067825 */ /* 0x000fc600078e00ff */
[C---:B------:R-:W-:Y:S01]  /*0cf0*/  ISETP.LT.AND P2, PT, R3.reuse, RZ, PT ;  /* 0x000000ff0300720c */ /* 0x040fe20003f41270 */
[----:B------:R-:W-:-:S04]  /*0d00*/  IMAD.WIDE.U32 R4, R3, -0x7829cba9, RZ ;  /* 0x87d6345703047825 */ /* 0x000fc800078e00ff */
[----:B------:R-:W-:Y:S02]  /*0d10*/  IMAD R6, R17, R0, RZ ;  /* 0x0000000011067224 */ /* 0x000fe400078e02ff */
[----:B------:R-:W-:-:S04]  /*0d20*/  IMAD.WIDE.U32 R4, P1, R2, 0x49249246, R4 ;  /* 0x4924924602047825 */ /* 0x000fc80007820004 */
[----:B------:R-:W-:Y:S01]  /*0d30*/  IMAD.X R17, RZ, RZ, RZ, P1 ;  /* 0x000000ffff117224 */ /* 0x000fe200008e06ff */
[----:B------:R-:W-:Y:S01]  /*0d40*/  IADD3 RZ, P1, PT, R7, R4, RZ ;  /* 0x0000000407ff7210 */ /* 0x000fe20007f3e0ff */
[----:B------:R-:W-:Y:S02]  /*0d50*/  IMAD.MOV.U32 R16, RZ, RZ, R5 ;  /* 0x000000ffff107224 */ /* 0x000fe400078e0005 */
[----:B------:R-:W-:Y:S02]  /*0d60*/  IMAD R7, R10, R15, R6 ;  /* 0x0000000f0a077224 */ /* 0x000fe400078e0206 */
[----:B------:R-:W-:-:S04]  /*0d70*/  IMAD.WIDE.U32.X R16, R3, 0x49249246, R16, P1 ;  /* 0x4924924603107825 */ /* 0x000fc800008e0410 */
[----:B------:R-:W-:Y:S01]  /*0d80*/  IMAD.IADD R9, R9, 0x1, R7 ;  /* 0x0000000109097824 */ /* 0x000fe200078e0207 */
[----:B------:R-:W-:-:S03]  /*0d90*/  IADD3 R15, P1, PT, R16, 0x7829cba9, RZ ;  /* 0x7829cba9100f7810 */ /* 0x000fc60007f3e0ff */
[----:B------:R-:W-:Y:S01]  /*0da0*/  IMAD.WIDE.U32 R4, R9, -0x7829cba9, RZ ;  /* 0x87d6345709047825 */ /* 0x000fe200078e00ff */
[----:B------:R-:W-:Y:S02]  /*0db0*/  IADD3.X R7, PT, PT, R17, -0x49249247, RZ, P1, !PT ;  /* 0xb6db6db911077810 */ /* 0x000fe40000ffe4ff */
[----:B------:R-:W-:Y:S02]  /*0dc0*/  SEL R15, R15, R16, P2 ;  /* 0x000000100f0f7207 */ /* 0x000fe40001000000 */
[----:B------:R-:W-:Y:S01]  /*0dd0*/  SEL R16, R7, R17, P2 ;  /* 0x0000001107107207 */ /* 0x000fe20001000000 */
[----:B------:R-:W-:-:S03]  /*0de0*/  IMAD.WIDE.U32 R4, P1, R8, 0x49249246, R4 ;  /* 0x4924924608047825 */ /* 0x000fc60007820004 */
[----:B------:R-:W-:Y:S01]  /*0df0*/  SHF.R.S64 R15, R15, 0x1b, R16 ;  /* 0x0000001b0f0f7819 */ /* 0x000fe20000001010 */
[----:B------:R-:W-:-:S04]  /*0e00*/  IMAD.WIDE.U32 R6, R8, -0x7829cba9, RZ ;  /* 0x87d6345708067825 */ /* 0x000fc800078e00ff */
[----:B------:R-:W-:Y:S01]  /*0e10*/  IMAD.MOV.U32 R6, RZ, RZ, R5 ;  /* 0x000000ffff067224 */ /* 0x000fe200078e0005 */
[----:B------:R-:W-:Y:S01]  /*0e20*/  IADD3 RZ, P2, PT, R7, R4, RZ ;  /* 0x0000000407ff7210 */ /* 0x000fe20007f5e0ff */
[----:B------:R-:W-:Y:S01]  /*0e30*/  IMAD.X R7, RZ, RZ, RZ, P1 ;  /* 0x000000ffff077224 */ /* 0x000fe200008e06ff */
[----:B------:R-:W-:-:S03]  /*0e40*/  LEA.HI R4, P1, R16, R15, RZ, 0x1 ;  /* 0x0000000f10047211 */ /* 0x000fc600078308ff */
[C---:B------:R-:W-:Y:S01]  /*0e50*/  IMAD.WIDE.U32.X R6, R9.reuse, 0x49249246, R6, P2 ;  /* 0x4924924609067825 */ /* 0x040fe200010e0406 */
[----:B------:R-:W-:Y:S02]  /*0e60*/  LEA.HI.X.SX32 R16, R16, RZ, 0x5, P1 ;  /* 0x000000ff10107211 */ /* 0x000fe400008f2eff */
[----:B------:R-:W-:Y:S01]  /*0e70*/  ISETP.LT.AND P2, PT, R9, RZ, PT ;  /* 0x000000ff0900720c */ /* 0x000fe20003f41270 */
[----:B------:R-:W-:Y:S01]  /*0e80*/  IMAD.WIDE.U32 R2, R4, -0x1c000001, R2 ;  /* 0xe3ffffff04027825 */ /* 0x000fe200078e0002 */
[----:B------:R-:W-:-:S03]  /*0e90*/  IADD3 R17, P1, PT, R6, 0x7829cba9, RZ ;  /* 0x7829cba906117810 */ /* 0x000fc60007f3e0ff */
[----:B------:R-:W-:Y:S01]  /*0ea0*/  IMAD R5, R16, -0x1c000001, RZ ;  /* 0xe3ffffff10057824 */ /* 0x000fe200078e02ff */
[----:B------:R-:W-:-:S04]  /*0eb0*/  SEL R17, R17, R6, P2 ;  /* 0x0000000611117207 */ /* 0x000fc80001000000 */
[----:B------:R-:W-:Y:S02]  /*0ec0*/  IADD3 R3, PT, PT, R3, -R4, R5 ;  /* 0x8000000403037210 */ /* 0x000fe40007ffe005 */
[----:B------:R-:W-:Y:S02]  /*0ed0*/  IADD3.X R5, PT, PT, R7, -0x49249247, RZ, P1, !PT ;  /* 0xb6db6db907057810 */ /* 0x000fe40000ffe4ff */
[----:B------:R-:W-:Y:S01]  /*0ee0*/  IADD3 R4, PT, PT, R20, R12, RZ ;  /* 0x0000000c14047210 */ /* 0x000fe20007ffe0ff */
[----:B------:R-:W-:Y:S01]  /*0ef0*/  VIADD R12, R12, 0x1 ;  /* 0x000000010c0c7836 */ /* 0x000fe20000000000 */
[----:B------:R-:W-:Y:S02]  /*0f00*/  SEL R6, R5, R7, P2 ;  /* 0x0000000705067207 */ /* 0x000fe40001000000 */
[----:B------:R-:W-:Y:S02]  /*0f10*/  LEA R5, R4, UR6, 0x3 ;  /* 0x0000000604057c11 */ /* 0x000fe4000f8e18ff */
[----:B------:R-:W-:-:S03]  /*0f20*/  SHF.R.S64 R17, R17, 0x1b, R6 ;  /* 0x0000001b11117819 */ /* 0x000fc60000001006 */
[----:B------:R0:W-:Y:S01]  /*0f30*/  STS.64 [R5], R2 ;  /* 0x0000000205007388 */ /* 0x0001e20000000a00 */
[----:B------:R-:W-:-:S04]  /*0f40*/  LEA.HI R17, P1, R6, R17, RZ, 0x1 ;  /* 0x0000001106117211 */ /* 0x000fc800078308ff */
[----:B------:R-:W-:Y:S01]  /*0f50*/  LEA.HI.X.SX32 R4, R6, RZ, 0x5, P1 ;  /* 0x000000ff06047211 */ /* 0x000fe200008f2eff */
[----:B------:R-:W-:Y:S01]  /*0f60*/  IMAD.WIDE.U32 R8, R17, -0x1c000001, R8 ;  /* 0xe3ffffff11087825 */ /* 0x000fe200078e0008 */
[----:B------:R-:W-:-:S03]  /*0f70*/  ISETP.NE.AND P1, PT, R13, UR4, PT ;  /* 0x000000040d007c0c */ /* 0x000fc6000bf25270 */
[----:B------:R-:W-:Y:S02]  /*0f80*/  IMAD R4, R4, -0x1c000001, RZ ;  /* 0xe3ffffff04047824 */ /* 0x000fe400078e02ff */
[----:B------:R-:W-:-:S03]  /*0f90*/  IMAD.MOV.U32 R15, RZ, RZ, R8 ;  /* 0x000000ffff0f7224 */ /* 0x000fc600078e0008 */
[----:B------:R-:W-:-:S05]  /*0fa0*/  IADD3 R17, PT, PT, R9, -R17, R4 ;  /* 0x8000001109117210 */ /* 0x000fca0007ffe004 */
[----:B0-----:R-:W-:Y:S05]  /*0fb0*/  @P1 BRA `(.L_x_101) ;  /* 0xfffffffc00181947 */ /* 0x001fea000383ffff */
.L_x_100:
[----:B------:R-:W-:Y:S05]  /*0fc0*/  @!P0 BRA `(.L_x_99) ;  /* 0x0000000c00548947 */ /* 0x000fea0003800000 */
[----:B------:R-:W0:Y:S01]  /*0fd0*/  S2R R2, SR_CgaCtaId ;  /* 0x0000000000027919 */ /* 0x000e220000008800 */
[----:B------:R-:W-:-:S04]  /*0fe0*/  MOV R13, 0x400 ;  /* 0x00000400000d7802 */ /* 0x000fc80000000f00 */
[----:B0-----:R-:W-:-:S07]  /*0ff0*/  LEA R13, R2, R13, 0x18 ;  /* 0x0000000d020d7211 */ /* 0x001fce00078ec0ff */
.L_x_102:
[----:B------:R-:W-:-:S05]  /*1000*/  IMAD R16, R12, R14, RZ ;  /* 0x0000000e0c107224 */ /* 0x000fca00078e02ff */
[----:B------:R-:W-:-:S05]  /*1010*/  IADD3 R3, P0, PT, R23, R16, RZ ;  /* 0x0000001017037210 */ /* 0x000fca0007f1e0ff */
[----:B------:R-:W-:Y:S01]  /*1020*/  IMAD.X R4, RZ, RZ, RZ, P0 ;  /* 0x000000ffff047224 */ /* 0x000fe200000e06ff */
[----:B-1----:R-:W-:-:S04]  /*1030*/  LEA R2, P0, R3, UR12, 0x3 ;  /* 0x0000000c03027c11 */ /* 0x002fc8000f8018ff */
[----:B------:R-:W-:-:S06]  /*1040*/  LEA.HI.X R3, R3, UR13, R4, 0x3, P0 ;  /* 0x0000000d03037c11 */ /* 0x000fcc00080f1c04 */
[----:B------:R-:W2:Y:S01]  /*1050*/  LDG.E.64 R2, desc[UR10][R2.64] ;  /* 0x0000000a02027981 */ /* 0x000ea2000c1e1b00 */
[----:B------:R-:W-:Y:S02]  /*1060*/  IMAD.IADD R16, R16, 0x1, R14 ;  /* 0x0000000110107824 */ /* 0x000fe400078e020e */
        /* <DEDUP_REMOVED lines=11> */
[----:B------:R-:W-:-:S04]  /*1120*/  IMAD.WIDE.U32.X R6, R5, 0x49249246, R2, P0 ;  /* 0x4924924605067825 */ /* 0x000fc800000e0402 */
[----:B------:R-:W-:Y:S01]  /*1130*/  IMAD R2, R17, R0, RZ ;  /* 0x0000000011027224 */ /* 0x000fe200078e02ff */
[----:B------:R-:W-:-:S03]  /*1140*/  IADD3 R9, P0, PT, R6, 0x7829cba9, RZ ;  /* 0x7829cba906097810 */ /* 0x000fc60007f1e0ff */
[----:B------:R-:W-:Y:S01]  /*1150*/  IMAD R19, R10, R15, R2 ;  /* 0x0000000f0a137224 */ /* 0x000fe200078e0202 */
[----:B------:R-:W-:Y:S01]  /*1160*/  IADD3.X R17, PT, PT, R7, -0x49249247, RZ, P0, !PT ;  /* 0xb6db6db907117810 */ /* 0x000fe200007fe4ff */
[----:B------:R-:W-:Y:S01]  /*1170*/  IMAD.WIDE.U32 R2, R15, R0, RZ ;  /* 0x000000000f027225 */ /* 0x000fe200078e00ff */
[----:B------:R-:W-:Y:S02]  /*1180*/  SEL R15, R9, R6, P1 ;  /* 0x00000006090f7207 */ /* 0x000fe40000800000 */
[----:B------:R-:W-:Y:S01]  /*1190*/  SEL R6, R17, R7, P1 ;  /* 0x0000000711067207 */ /* 0x000fe20000800000 */
[----:B------:R-:W-:-:S03]  /*11a0*/  IMAD.IADD R3, R3, 0x1, R19 ;  /* 0x0000000103037824 */ /* 0x000fc600078e0213 */
[----:B------:R-:W-:Y:S01]  /*11b0*/  SHF.R.S64 R15, R15, 0x1b, R6 ;  /* 0x0000001b0f0f7819 */ /* 0x000fe20000001006 */
[----:B------:R-:W-:-:S03]  /*11c0*/  IMAD.WIDE.U32 R8, R3, -0x7829cba9, RZ ;  /* 0x87d6345703087825 */ /* 0x000fc600078e00ff */
[----:B------:R-:W-:-:S04]  /*11d0*/  LEA.HI R15, P0, R6, R15, RZ, 0x1 ;  /* 0x0000000f060f7211 */ /* 0x000fc800078108ff */
[----:B------:R-:W-:Y:S01]  /*11e0*/  LEA.HI.X.SX32 R6, R6, RZ, 0x5, P0 ;  /* 0x000000ff06067211 */ /* 0x000fe200000f2eff */
[----:B------:R-:W-:-:S04]  /*11f0*/  IMAD.WIDE.U32 R8, P0, R2, 0x49249246, R8 ;  /* 0x4924924602087825 */ /* 0x000fc80007800008 */
[----:B------:R-:W-:Y:S02]  /*1200*/  IMAD R17, R6, -0x1c000001, RZ ;  /* 0xe3ffffff06117824 */ /* 0x000fe400078e02ff */
[----:B------:R-:W-:-:S04]  /*1210*/  IMAD.WIDE.U32 R6, R2, -0x7829cba9, RZ ;  /* 0x87d6345702067825 */ /* 0x000fc800078e00ff */
[----:B------:R-:W-:Y:S01]  /*1220*/  IMAD.MOV.U32 R6, RZ, RZ, R9 ;  /* 0x000000ffff067224 */ /* 0x000fe200078e0009 */
[----:B------:R-:W-:Y:S01]  /*1230*/  IADD3 RZ, P1, PT, R7, R8, RZ ;  /* 0x0000000807ff7210 */ /* 0x000fe20007f3e0ff */
[----:B------:R-:W-:Y:S01]  /*1240*/  IMAD.WIDE.U32 R4, R15, -0x1c000001, R4 ;  /* 0xe3ffffff0f047825 */ /* 0x000fe200078e0004 */
[----:B------:R-:W-:-:S04]  /*1250*/  IADD3.X R7, PT, PT, RZ, RZ, RZ, P0, !PT ;  /* 0x000000ffff077210 */ /* 0x000fc800007fe4ff */
[----:B------:R-:W-:Y:S01]  /*1260*/  IADD3 R5, PT, PT, R5, -R15, R17 ;  /* 0x8000000f05057210 */ /* 0x000fe20007ffe011 */
[C---:B------:R-:W-:Y:S01]  /*1270*/  IMAD.WIDE.U32.X R6, R3.reuse, 0x49249246, R6, P1 ;  /* 0x4924924603067825 */ /* 0x040fe200008e0406 */
[----:B------:R-:W-:Y:S02]  /*1280*/  ISETP.LT.AND P1, PT, R3, RZ, PT ;  /* 0x000000ff0300720c */ /* 0x000fe40003f21270 */
[----:B------:R-:W-:-:S04]  /*1290*/  IADD3 R9, P0, PT, R6, 0x7829cba9, RZ ;  /* 0x7829cba906097810 */ /* 0x000fc80007f1e0ff */
[----:B------:R-:W-:Y:S02]  /*12a0*/  IADD3.X R15, PT, PT, R7, -0x49249247, RZ, P0, !PT ;  /* 0xb6db6db9070f7810 */ /* 0x000fe400007fe4ff */
[----:B------:R-:W-:Y:S02]  /*12b0*/  SEL R6, R9, R6, P1 ;  /* 0x0000000609067207 */ /* 0x000fe40000800000 */
[----:B------:R-:W-:Y:S02]  /*12c0*/  IADD3 R9, P0, PT, R23, R16, RZ ;  /* 0x0000001017097210 */ /* 0x000fe40007f1e0ff */
[----:B------:R-:W-:-:S03]  /*12d0*/  SEL R7, R15, R7, P1 ;  /* 0x000000070f077207 */ /* 0x000fc60000800000 */
[----:B------:R-:W-:Y:S01]  /*12e0*/  IMAD.X R18, RZ, RZ, RZ, P0 ;  /* 0x000000ffff127224 */ /* 0x000fe200000e06ff */
[----:B------:R-:W-:-:S04]  /*12f0*/  LEA R8, P0, R9, UR12, 0x3 ;  /* 0x0000000c09087c11 */ /* 0x000fc8000f8018ff */
[----:B------:R-:W-:-:S06]  /*1300*/  LEA.HI.X R9, R9, UR13, R18, 0x3, P0 ;  /* 0x0000000d09097c11 */ /* 0x000fcc00080f1c12 */
[----:B------:R-:W2:Y:S01]  /*1310*/  LDG.E.64 R8, desc[UR10][R8.64] ;  /* 0x0000000a08087981 */ /* 0x000ea2000c1e1b00 */
[----:B------:R-:W-:Y:S01]  /*1320*/  SHF.R.S64 R6, R6, 0x1b, R7 ;  /* 0x0000001b06067819 */ /* 0x000fe20000001007 */
[----:B------:R-:W-:-:S03]  /*1330*/  IMAD.IADD R16, R16, 0x1, R14 ;  /* 0x0000000110107824 */ /* 0x000fc600078e020e */
[----:B------:R-:W-:-:S04]  /*1340*/  LEA.HI R15, P0, R7, R6, RZ, 0x1 ;  /* 0x00000006070f7211 */ /* 0x000fc800078108ff */
[----:B------:R-:W-:Y:S01]  /*1350*/  LEA.HI.X.SX32 R7, R7, RZ, 0x5, P0 ;  /* 0x000000ff07077211 */ /* 0x000fe200000f2eff */
[----:B------:R-:W-:-:S04]  /*1360*/  IMAD.WIDE.U32 R2, R15, -0x1c000001, R2 ;  /* 0xe3ffffff0f027825 */ /* 0x000fc800078e0002 */
[----:B------:R-:W-:-:S05]  /*1370*/  IMAD R7, R7, -0x1c000001, RZ ;  /* 0xe3ffffff07077824 */ /* 0x000fca00078e02ff */
[----:B------:R-:W-:Y:S01]  /*1380*/  IADD3 R3, PT, PT, R3, -R15, R7 ;  /* 0x8000000f03037210 */ /* 0x000fe20007ffe007 */
[----:B--2---:R-:W-:-:S04]  /*1390*/  IMAD R6, R9, R2, RZ ;  /* 0x0000000209067224 */ /* 0x004fc800078e02ff */
[C---:B------:R-:W-:Y:S02]  /*13a0*/  IMAD R7, R8.reuse, R3, R6 ;  /* 0x0000000308077224 */ /* 0x040fe400078e0206 */
[----:B------:R-:W-:-:S04]  /*13b0*/  IMAD.WIDE.U32 R8, R8, R2, RZ ;  /* 0x0000000208087225 */ /* 0x000fc800078e00ff */
[----:B------:R-:W-:Y:S02]  /*13c0*/  IMAD.IADD R6, R20, 0x1, R12 ;  /* 0x0000000114067824 */ /* 0x000fe400078e020c */
[----:B------:R-:W-:Y:S02]  /*13d0*/  IMAD.IADD R9, R9, 0x1, R7 ;  /* 0x0000000109097824 */ /* 0x000fe400078e0207 */
[----:B------:R-:W-:Y:S02]  /*13e0*/  IMAD R15, R6, 0x8, R13 ;  /* 0x00000008060f7824 */ /* 0x000fe400078e020d */
[----:B------:R-:W-:-:S03]  /*13f0*/  IMAD.WIDE.U32 R6, R9, -0x7829cba9, RZ ;  /* 0x87d6345709067825 */ /* 0x000fc600078e00ff */
[----:B------:R0:W-:Y:S01]  /*1400*/  STS.64 [R15], R4 ;  /* 0x000000040f007388 */ /* 0x0001e20000000a00 */
[----:B------:R-:W-:Y:S02]  /*1410*/  IMAD R3, R3, R0, RZ ;  /* 0x0000000003037224 */ /* 0x000fe400078e02ff */
[----:B------:R-:W-:-:S04]  /*1420*/  IMAD.WIDE.U32 R6, P0, R8, 0x49249246, R6 ;  /* 0x4924924608067825 */ /* 0x000fc80007800006 */
[----:B0-----:R-:W-:Y:S01]  /*1430*/  IMAD.WIDE.U32 R4, R8, -0x7829cba9, RZ ;  /* 0x87d6345708047825 */ /* 0x001fe200078e00ff */
[----:B------:R-:W-:-:S04]  /*1440*/  MOV R4, R7 ;  /* 0x0000000700047202 */ /* 0x000fc80000000f00 */
[----:B------:R-:W-:Y:S01]  /*1450*/  IADD3 RZ, P1, PT, R5, R6, RZ ;  /* 0x0000000605ff7210 */ /* 0x000fe20007f3e0ff */
[----:B------:R-:W-:-:S04]  /*1460*/  IMAD.X R5, RZ, RZ, RZ, P0 ;  /* 0x000000ffff057224 */ /* 0x000fc800000e06ff */
[C---:B------:R-:W-:Y:S01]  /*1470*/  IMAD.WIDE.U32.X R4, R9.reuse, 0x49249246, R4, P1 ;  /* 0x4924924609047825 */ /* 0x040fe200008e0404 */
[----:B------:R-:W-:Y:S02]  /*1480*/  ISETP.LT.AND P1, PT, R9, RZ, PT ;  /* 0x000000ff0900720c */ /* 0x000fe40003f21270 */
[----:B------:R-:W-:-:S04]  /*1490*/  IADD3 R7, P0, PT, R4, 0x7829cba9, RZ ;  /* 0x7829cba904077810 */ /* 0x000fc80007f1e0ff */
[----:B------:R-:W-:Y:S02]  /*14a0*/  IADD3.X R17, PT, PT, R5, -0x49249247, RZ, P0, !PT ;  /* 0xb6db6db905117810 */ /* 0x000fe400007fe4ff */
[----:B------:R-:W-:Y:S02]  /*14b0*/  SEL R7, R7, R4, P1 ;  /* 0x0000000407077207 */ /* 0x000fe40000800000 */
[----:B------:R-:W-:-:S04]  /*14c0*/  SEL R4, R17, R5, P1 ;  /* 0x0000000511047207 */ /* 0x000fc80000800000 */
[----:B------:R-:W-:Y:S01]  /*14d0*/  SHF.R.S64 R5, R7, 0x1b, R4 ;  /* 0x0000001b07057819 */ /* 0x000fe20000001004 */
[----:B------:R-:W-:Y:S02]  /*14e0*/  IMAD R7, R10, R2, R3 ;  /* 0x000000020a077224 */ /* 0x000fe400078e0203 */
[----:B------:R-:W-:Y:S01]  /*14f0*/  IMAD.WIDE.U32 R2, R2, R0, RZ ;  /* 0x0000000002027225 */ /* 0x000fe200078e00ff */
[----:B------:R-:W-:-:S03]  /*1500*/  LEA.HI R5, P0, R4, R5, RZ, 0x1 ;  /* 0x0000000504057211 */ /* 0x000fc600078108ff */
[----:B------:R-:W-:Y:S01]  /*1510*/  IMAD.IADD R3, R3, 0x1, R7 ;  /* 0x0000000103037824 */ /* 0x000fe200078e0207 */
[----:B------:R-:W-:Y:S01]  /*1520*/  LEA.HI.X.SX32 R4, R4, RZ, 0x5, P0 ;  /* 0x000000ff04047211 */ /* 0x000fe200000f2eff */
[----:B------:R-:W-:-:S04]  /*1530*/  IMAD.WIDE.U32 R8, R5, -0x1c000001, R8 ;  /* 0xe3ffffff05087825 */ /* 0x000fc800078e0008 */
[----:B------:R-:W-:Y:S02]  /*1540*/  IMAD R4, R4, -0x1c000001, RZ ;  /* 0xe3ffffff04047824 */ /* 0x000fe400078e02ff */
[----:B------:R-:W-:-:S03]  /*1550*/  IMAD.WIDE.U32 R6, R3, -0x7829cba9, RZ ;  /* 0x87d6345703067825 */ /* 0x000fc600078e00ff */
[----:B------:R-:W-:Y:S01]  /*1560*/  IADD3 R9, PT, PT, R9, -R5, R4 ;  /* 0x8000000509097210 */ /* 0x000fe20007ffe004 */
[----:B------:R-:W-:-:S04]  /*1570*/  IMAD.WIDE.U32 R4, R2, -0x7829cba9, RZ ;  /* 0x87d6345702047825 */ /* 0x000fc800078e00ff */
        /* <DEDUP_REMOVED lines=16> */
[----:B------:R-:W-:Y:S02]  /*1680*/  IMAD.IADD R16, R16, 0x1, R14 ;  /* 0x0000000110107824 */ /* 0x000fe400078e020e */
[----:B------:R0:W-:Y:S01]  /*1690*/  STS.64 [R15+0x8], R8 ;  /* 0x000008080f007388 */ /* 0x0001e20000000a00 */
        /* <DEDUP_REMOVED lines=9> */
[----:B0-----:R-:W-:-:S04]  /*1730*/  IMAD.WIDE.U32 R8, R2, -0x7829cba9, RZ ;  /* 0x87d6345702087825 */ /* 0x001fc800078e00ff */
[----:B------:R-:W-:-:S04]  /*1740*/  IMAD.WIDE.U32 R6, R3, -0x7829cba9, RZ ;  /* 0x87d6345703067825 */ /* 0x000fc800078e00ff */
[----:B------:R-:W-:Y:S02]  /*1750*/  IMAD R5, R5, R0, RZ ;  /* 0x0000000005057224 */ /* 0x000fe400078e02ff */
[----:B------:R-:W-:-:S03]  /*1760*/  IMAD.WIDE.U32 R6, P0, R2, 0x49249246, R6 ;  /* 0x4924924602067825 */ /* 0x000fc60007800006 */
[----:B------:R-:W-:Y:S01]  /*1770*/  IADD3 RZ, P1, PT, R9, R6, RZ ;  /* 0x0000000609ff7210 */ /* 0x000fe20007f3e0ff */
[----:B------:R-:W-:Y:S01]  /*1780*/  IMAD.X R9, RZ, RZ, RZ, P0 ;  /* 0x000000ffff097224 */ /* 0x000fe200000e06ff */
[----:B------:R-:W-:-:S05]  /*1790*/  MOV R8, R7 ;  /* 0x0000000700087202 */ /* 0x000fca0000000f00 */
[C---:B------:R-:W-:Y:S01]  /*17a0*/  IMAD.WIDE.U32.X R8, R3.reuse, 0x49249246, R8, P1 ;  /* 0x4924924603087825 */ /* 0x040fe200008e0408 */
[----:B------:R-:W-:Y:S02]  /*17b0*/  ISETP.LT.AND P1, PT, R3, RZ, PT ;  /* 0x000000ff0300720c */ /* 0x000fe40003f21270 */
[----:B------:R-:W-:-:S04]  /*17c0*/  IADD3 R7, P0, PT, R8, 0x7829cba9, RZ ;  /* 0x7829cba908077810 */ /* 0x000fc80007f1e0ff */
[----:B------:R-:W-:Y:S02]  /*17d0*/  IADD3.X R17, PT, PT, R9, -0x49249247, RZ, P0, !PT ;  /* 0xb6db6db909117810 */ /* 0x000fe400007fe4ff */
[----:B------:R-:W-:Y:S02]  /*17e0*/  SEL R7, R7, R8, P1 ;  /* 0x0000000807077207 */ /* 0x000fe40000800000 */
[----:B------:R-:W-:Y:S01]  /*17f0*/  SEL R8, R17, R9, P1 ;  /* 0x0000000911087207 */ /* 0x000fe20000800000 */
[----:B------:R-:W-:Y:S02]  /*1800*/  IMAD R9, R10, R4, R5 ;  /* 0x000000040a097224 */ /* 0x000fe400078e0205 */
[----:B------:R-:W-:Y:S01]  /*1810*/  IMAD.WIDE.U32 R4, R4, R0, RZ ;  /* 0x0000000004047225 */ /* 0x000fe200078e00ff */
[----:B------:R-:W-:-:S03]  /*1820*/  SHF.R.S64 R7, R7, 0x1b, R8 ;  /* 0x0000001b07077819 */ /* 0x000fc60000001008 */
[----:B------:R-:W-:Y:S01]  /*1830*/  IMAD.IADD R5, R5, 0x1, R9 ;  /* 0x0000000105057824 */ /* 0x000fe200078e0209 */
[----:B------:R-:W-:-:S04]  /*1840*/  LEA.HI R7, P0, R8, R7, RZ, 0x1 ;  /* 0x0000000708077211 */ /* 0x000fc800078108ff */
        /* <DEDUP_REMOVED lines=16> */
[----:B------:R-:W-:Y:S01]  /*1950*/  SEL R7, R19, R7, P1 ;  /* 0x0000000713077207 */ /* 0x000fe20000800000 */
[----:B------:R-:W-:Y:S01]  /*1960*/  IMAD.X R16, RZ, RZ, RZ, P0 ;  /* 0x000000ffff107224 */ /* 0x000fe200000e06ff */
[----:B------:R-:W-:-:S04]  /*1970*/  LEA R8, P0, R9, UR12, 0x3 ;  /* 0x0000000c09087c11 */ /* 0x000fc8000f8018ff */
[----:B------:R-:W-:-:S06]  /*1980*/  LEA.HI.X R9, R9, UR13, R16, 0x3, P0 ;  /* 0x0000000d09097c11 */ /* 0x000fcc00080f1c10 */
[----:B------:R-:W2:Y:S01]  /*1990*/  LDG.E.64 R8, desc[UR10][R8.64] ;  /* 0x0000000a08087981 */ /* 0x000ea2000c1e1b00 */
[----:B------:R-:W-:Y:S01]  /*19a0*/  SHF.R.S64 R6, R6, 0x1b, R7 ;  /* 0x0000001b06067819 */ /* 0x000fe20000001007 */
[----:B------:R-:W-:Y:S02]  /*19b0*/  VIADD R12, R12, 0x4 ;  /* 0x000000040c0c7836 */ /* 0x000fe40000000000 */
[----:B------:R0:W-:Y:S01]  /*19c0*/  STS.64 [R15+0x10], R2 ;  /* 0x000010020f007388 */ /* 0x0001e20000000a00 */
[----:B------:R-:W-:-:S04]  /*19d0*/  LEA.HI R17, P0, R7, R6, RZ, 0x1 ;  /* 0x0000000607117211 */ /* 0x000fc800078108ff */
[----:B------:R-:W-:Y:S01]  /*19e0*/  LEA.HI.X.SX32 R16, R7, RZ, 0x5, P0 ;  /* 0x000000ff07107211 */ /* 0x000fe200000f2eff */
[----:B------:R-:W-:-:S04]  /*19f0*/  IMAD.WIDE.U32 R6, R17, -0x1c000001, R4 ;  /* 0xe3ffffff11067825 */ /* 0x000fc800078e0004 */
[----:B------:R-:W-:-:S05]  /*1a00*/  IMAD R16, R16, -0x1c000001, RZ ;  /* 0xe3ffffff10107824 */ /* 0x000fca00078e02ff */
[----:B------:R-:W-:-:S05]  /*1a10*/  IADD3 R7, PT, PT, R7, -R17, R16 ;  /* 0x8000001107077210 */ /* 0x000fca0007ffe010 */
[----:B------:R-:W-:-:S04]  /*1a20*/  IMAD R19, R7, R0, RZ ;  /* 0x0000000007137224 */ /* 0x000fc800078e02ff */
[-C--:B------:R-:W-:Y:S02]  /*1a30*/  IMAD R19, R10, R6.reuse, R19 ;  /* 0x000000060a137224 */ /* 0x080fe400078e0213 */
[----:B--2---:R-:W-:-:S04]  /*1a40*/  IMAD R4, R9, R6, RZ ;  /* 0x0000000609047224 */ /* 0x004fc800078e02ff */
[C---:B------:R-:W-:Y:S02]  /*1a50*/  IMAD R5, R8.reuse, R7, R4 ;  /* 0x0000000708057224 */ /* 0x040fe400078e0204 */
[----:B------:R-:W-:-:S04]  /*1a60*/  IMAD.WIDE.U32 R8, R8, R6, RZ ;  /* 0x0000000608087225 */ /* 0x000fc800078e00ff */
[----:B------:R-:W-:Y:S02]  /*1a70*/  IMAD.IADD R9, R9, 0x1, R5 ;  /* 0x0000000109097824 */ /* 0x000fe400078e0205 */
[----:B0-----:R-:W-:-:S04]  /*1a80*/  IMAD.WIDE.U32 R2, R8, -0x7829cba9, RZ ;  /* 0x87d6345708027825 */ /* 0x001fc800078e00ff */
[----:B------:R-:W-:-:S04]  /*1a90*/  IMAD.WIDE.U32 R4, R9, -0x7829cba9, RZ ;  /* 0x87d6345709047825 */ /* 0x000fc800078e00ff */
        /* <DEDUP_REMOVED lines=10> */
[----:B------:R-:W-:-:S03]  /*1b40*/  IMAD.WIDE.U32 R2, R6, R0, RZ ;  /* 0x0000000006027225 */ /* 0x000fc600078e00ff */
[----:B------:R-:W-:Y:S01]  /*1b50*/  SHF.R.S64 R4, R4, 0x1b, R7 ;  /* 0x0000001b04047819 */ /* 0x000fe20000001007 */
[----:B------:R-:W-:-:S03]  /*1b60*/  IMAD.IADD R3, R3, 0x1, R19 ;  /* 0x0000000103037824 */ /* 0x000fc600078e0213 */
[----:B------:R-:W-:Y:S01]  /*1b70*/  LEA.HI R16, P0, R7, R4, RZ, 0x1 ;  /* 0x0000000407107211 */ /* 0x000fe200078108ff */
[----:B------:R-:W-:-:S03]  /*1b80*/  IMAD.WIDE.U32 R4, R3, -0x7829cba9, RZ ;  /* 0x87d6345703047825 */ /* 0x000fc600078e00ff */
[----:B------:R-:W-:Y:S01]  /*1b90*/  LEA.HI.X.SX32 R6, R7, RZ, 0x5, P0 ;  /* 0x000000ff07067211 */ /* 0x000fe200000f2eff */
[----:B------:R-:W-:-:S04]  /*1ba0*/  IMAD.WIDE.U32 R8, R16, -0x1c000001, R8 ;  /* 0xe3ffffff10087825 */ /* 0x000fc800078e0008 */
[----:B------:R-:W-:Y:S02]  /*1bb0*/  IMAD R17, R6, -0x1c000001, RZ ;  /* 0xe3ffffff06117824 */ /* 0x000fe400078e02ff */
[----:B------:R-:W-:-:S03]  /*1bc0*/  IMAD.WIDE.U32 R4, P0, R2, 0x49249246, R4 ;  /* 0x4924924602047825 */ /* 0x000fc60007800004 */
[----:B------:R-:W-:Y:S01]  /*1bd0*/  IADD3 R9, PT, PT, R9, -R16, R17 ;  /* 0x8000001009097210 */ /* 0x000fe20007ffe011 */
[----:B------:R-:W-:-:S04]  /*1be0*/  IMAD.WIDE.U32 R6, R2, -0x7829cba9, RZ ;  /* 0x87d6345702067825 */ /* 0x000fc800078e00ff */
[----:B------:R-:W-:Y:S01]  /*1bf0*/  IMAD.MOV.U32 R6, RZ, RZ, R5 ;  /* 0x000000ffff067224 */ /* 0x000fe200078e0005 */
[----:B------:R-:W-:Y:S01]  /*1c00*/  IADD3 RZ, P1, PT, R7, R4, RZ ;  /* 0x0000000407ff7210 */ /* 0x000fe20007f3e0ff */
[----:B------:R-:W-:Y:S01]  /*1c10*/  IMAD.X R7, RZ, RZ, RZ, P0 ;  /* 0x000000ffff077224 */ /* 0x000fe200000e06ff */
[----:B------:R0:W-:Y:S03]  /*1c20*/  STS.64 [R15+0x18], R8 ;  /* 0x000018080f007388 */ /* 0x0001e60000000a00 */
[C---:B------:R-:W-:Y:S01]  /*1c30*/  IMAD.WIDE.U32.X R6, R3.reuse, 0x49249246, R6, P1 ;  /* 0x4924924603067825 */ /* 0x040fe200008e0406 */
[----:B------:R-:W-:Y:S02]  /*1c40*/  ISETP.LT.AND P1, PT, R3, RZ, PT ;  /* 0x000000ff0300720c */ /* 0x000fe40003f21270 */
[----:B------:R-:W-:-:S04]  /*1c50*/  IADD3 R17, P0, PT, R6, 0x7829cba9, RZ ;  /* 0x7829cba906117810 */ /* 0x000fc80007f1e0ff */
[----:B------:R-:W-:Y:S02]  /*1c60*/  IADD3.X R5, PT, PT, R7, -0x49249247, RZ, P0, !PT ;  /* 0xb6db6db907057810 */ /* 0x000fe400007fe4ff */
[----:B------:R-:W-:Y:S02]  /*1c70*/  SEL R17, R17, R6, P1 ;  /* 0x0000000611117207 */ /* 0x000fe40000800000 */
[----:B------:R-:W-:-:S04]  /*1c80*/  SEL R4, R5, R7, P1 ;  /* 0x0000000705047207 */ /* 0x000fc80000800000 */
[----:B------:R-:W-:-:S04]  /*1c90*/  SHF.R.S64 R17, R17, 0x1b, R4 ;  /* 0x0000001b11117819 */ /* 0x000fc80000001004 */
[----:B------:R-:W-:-:S04]  /*1ca0*/  LEA.HI R17, P0, R4, R17, RZ, 0x1 ;  /* 0x0000001104117211 */ /* 0x000fc800078108ff */
[----:B------:R-:W-:Y:S01]  /*1cb0*/  LEA.HI.X.SX32 R4, R4, RZ, 0x5, P0 ;  /* 0x000000ff04047211 */ /* 0x000fe200000f2eff */
[----:B------:R-:W-:Y:S01]  /*1cc0*/  IMAD.WIDE.U32 R2, R17, -0x1c000001, R2 ;  /* 0xe3ffffff11027825 */ /* 0x000fe200078e0002 */
[----:B------:R-:W-:-:S03]  /*1cd0*/  ISETP.GE.U32.AND P0, PT, R12, R11, PT ;  /* 0x0000000b0c00720c */ /* 0x000fc60003f06070 */
[----:B------:R-:W-:Y:S02]  /*1ce0*/  IMAD R4, R4, -0x1c000001, RZ ;  /* 0xe3ffffff04047824 */ /* 0x000fe400078e02ff */
[----:B0-----:R-:W-:-:S03]  /*1cf0*/  IMAD.MOV.U32 R15, RZ, RZ, R2 ;  /* 0x000000ffff0f7224 */ /* 0x001fc600078e0002 */
[----:B------:R-:W-:-:S05]  /*1d00*/  IADD3 R17, PT, PT, R3, -R17, R4 ;  /* 0x8000001103117210 */ /* 0x000fca0007ffe004 */
[----:B------:R-:W-:Y:S05]  /*1d10*/  @!P0 BRA `(.L_x_102) ;  /* 0xfffffff000b88947 */ /* 0x000fea000383ffff */
.L_x_99:
[----:B-1----:R-:W-:Y:S05]  /*1d20*/  BSYNC.RECONVERGENT B0 ;  /* 0x0000000000007941 */ /* 0x002fea0003800200 */
.L_x_98:
        /* <DEDUP_REMOVED lines=16> */
.L_x_121:
[----:B-1----:R-:W-:Y:S01]  /*1e30*/  SHF.R.U32.HI R7, RZ, 0x1, R26 ;  /* 0x00000001ff077819 */ /* 0x002fe2000001161a */
[----:B------:R-:W-:Y:S03]  /*1e40*/  BSSY.RECONVERGENT B1, `(.L_x_104) ;  /* 0x000025e000017945 */ /* 0x000fe60003800200 */
[----:B------:R-:W-:-:S13]  /*1e50*/  ISETP.GE.U32.AND P0, PT, R7, R8, PT ;  /* 0x000000080700720c */ /* 0x000fda0003f06070 */
[----:B0-23--:R-:W-:Y:S05]  /*1e60*/  @P0 BRA `(.L_x_105) ;  /* 0x00000024006c0947 */ /* 0x00dfea0003800000 */
[----:B------:R-:W-:Y:S01]  /*1e70*/  IMAD.IADD R6, R8, 0x1, -R7 ;  /* 0x0000000108067824 */ /* 0x000fe200078e0a07 */
[----:B------:R-:W-:Y:S01]  /*1e80*/  SHF.R.U32.HI R4, RZ, UR4, R10 ;  /* 0x00000004ff047c19 */ /* 0x000fe2000801160a */
[----:B------:R-:W-:Y:S01]  /*1e90*/  BSSY.RECONVERGENT B0, `(.L_x_106) ;  /* 0x000010b000007945 */ /* 0x000fe20003800200 */
[----:B------:R-:W-:Y:S02]  /*1ea0*/  MOV R0, R7 ;  /* 0x0000000700007202 */ /* 0x000fe40000000f00 */
[----:B------:R-:W-:Y:S01]  /*1eb0*/  LOP3.LUT R5, R6, 0x3, RZ, 0xc0, !PT ;  /* 0x0000000306057812 */ /* 0x000fe200078ec0ff */
[----:B0-----:R-:W-:-:S03]  /*1ec0*/  VIADD R3, R4, 0xffffffff ;  /* 0xffffffff04037836 */ /* 0x001fc60000000000 */
[----:B------:R-:W-:-:S13]  /*1ed0*/  ISETP.NE.AND P0, PT, R5, RZ, PT ;  /* 0x000000ff0500720c */ /* 0x000fda0003f05270 */
[----:B------:R-:W-:Y:S05]  /*1ee0*/  @!P0 BRA `(.L_x_107) ;  /* 0x0000001000148947 */ /* 0x000fea0003800000 */
[----:B------:R-:W-:Y:S01]  /*1ef0*/  LOP3.LUT R2, R7, R3, RZ, 0xc0, !PT ;  /* 0x0000000307027212 */ /* 0x000fe200078ec0ff */
[----:B------:R-:W-:Y:S01]  /*1f00*/  BSSY.RECONVERGENT B2, `(.L_x_108) ;  /* 0x0000056000027945 */ /* 0x000fe20003800200 */
[----:B------:R-:W-:-:S05]  /*1f10*/  LOP3.LUT R13, R26, 0x1ffffffe, RZ, 0xc0, !PT ;  /* 0x1ffffffe1a0d7812 */ /* 0x000fca00078ec0ff */
[----:B------:R-:W-:-:S04]  /*1f20*/  IMAD.IADD R0, R13, 0x1, -R2 ;  /* 0x000000010d007824 */ /* 0x000fc800078e0a02 */
[----:B------:R-:W-:-:S04]  /*1f30*/  IMAD R13, R0, 0x8, R9 ;  /* 0x00000008000d7824 */ /* 0x000fc800078e0209 */
[----:B------:R-:W-:Y:S02]  /*1f40*/  IMAD R0, R4, 0x8, R13 ;  /* 0x0000000804007824 */ /* 0x000fe400078e020d */
[----:B------:R-:W-:Y:S04]  /*1f50*/  LDS.64 R12, [R13] ;  /* 0x000000000d0c7984 */ /* 0x000fe80000000a00 */
[----:B------:R-:W0:Y:S02]  /*1f60*/  LDS.64 R14, [R0] ;  /* 0x00000000000e7984 */ /* 0x000e240000000a00 */
        /* <DEDUP_REMOVED lines=14> */
[----:B------:R-:W-:Y:S02]  /*2050*/  LOP3.LUT R19, R26, 0x1ffffffe, RZ, 0xc0, !PT ;  /* 0x1ffffffe1a137812 */ /* 0x000fe400078ec0ff */
[----:B------:R-:W-:Y:S02]  /*2060*/  SHF.R.S64 R17, R17, 0x1b, R16 ;  /* 0x0000001b11117819 */ /* 0x000fe40000001010 */
[----:B------:R-:W-:-:S02]  /*2070*/  IADD3 R18, PT, PT, -R2, R19, RZ ;  /* 0x0000001302127210 */ /* 0x000fc40007ffe1ff */
[----:B------:R-:W-:-:S03]  /*2080*/  LEA.HI R17, P0, R16, R17, RZ, 0x1 ;  /* 0x0000001110117211 */ /* 0x000fc600078108ff */
[----:B------:R-:W-:Y:S01]  /*2090*/  IMAD R19, R18, 0x8, R9 ;  /* 0x0000000812137824 */ /* 0x000fe200078e0209 */
        /* <DEDUP_REMOVED lines=20> */
[----:B------:R-:W-:Y:S01]  /*21e0*/  ISETP.NE.AND P1, PT, R5, 0x1, PT ;  /* 0x000000010500780c */ /* 0x000fe20003f25270 */
[----:B------:R-:W-:Y:S01]  /*21f0*/  VIADD R5, R7, 0x1 ;  /* 0x0000000107057836 */ /* 0x000fe20000000000 */
[----:B------:R-:W-:-:S04]  /*2200*/  SHF.R.S64 R15, R14, 0x1b, R16 ;  /* 0x0000001b0e0f7819 */ /* 0x000fc80000001010 */
[----:B------:R-:W-:-:S04]  /*2210*/  LEA.HI R15, P0, R16, R15, RZ, 0x1 ;  /* 0x0000000f100f7211 */ /* 0x000fc800078108ff */
[----:B------:R-:W-:Y:S01]  /*2220*/  LEA.HI.X.SX32 R14, R16, RZ, 0x5, P0 ;  /* 0x000000ff100e7211 */ /* 0x000fe200000f2eff */
[----:B------:R-:W-:Y:S01]  /*2230*/  IMAD.WIDE.U32 R12, R15, -0x1c000001, R12 ;  /* 0xe3ffffff0f0c7825 */ /* 0x000fe200078e000c */
[----:B------:R-:W-:-:S03]  /*2240*/  LOP3.LUT P0, RZ, R7, R3, RZ, 0xc0, !PT ;  /* 0x0000000307ff7212 */ /* 0x000fc6000780c0ff */
[----:B------:R-:W-:-:S05]  /*2250*/  IMAD R14, R14, -0x1c000001, RZ ;  /* 0xe3ffffff0e0e7824 */ /* 0x000fca00078e02ff */
[----:B------:R-:W-:Y:S01]  /*2260*/  IADD3 R15, PT, PT, R13, -R15, R14 ;  /* 0x8000000f0d0f7210 */ /* 0x000fe20007ffe00e */
[----:B------:R-:W-:-:S05]  /*2270*/  IMAD.MOV.U32 R14, RZ, RZ, R12 ;  /* 0x000000ffff0e7224 */ /* 0x000fca00078e000c */
[----:B------:R0:W-:Y:S01]  /*2280*/  STS.64 [R0], R14 ;  /* 0x0000000e00007388 */ /* 0x0001e20000000a00 */
[----:B------:R-:W-:Y:S05]  /*2290*/  @!P0 BRA `(.L_x_109) ;  /* 0x0000000000708947 */ /* 0x000fea0003800000 */
[----:B------:R-:W1:Y:S01]  /*22a0*/  LDC.64 R16, c[0x0][0x390] ;  /* 0x0000e400ff107b82 */ /* 0x000e620000000a00 */
[----:B------:R-:W-:-:S04]  /*22b0*/  SHF.L.U32 R2, R2, UR4, RZ ;  /* 0x0000000402027c19 */ /* 0x000fc800080006ff */
[----:B------:R-:W-:-:S05]  /*22c0*/  SHF.L.U32 R13, R2, UR5, RZ ;  /* 0x00000005020d7c19 */ /* 0x000fca00080006ff */
[----:B-1----:R-:W-:-:S06]  /*22d0*/  IMAD.WIDE.U32 R16, R13, 0x8, R16 ;  /* 0x000000080d107825 */ /* 0x002fcc00078e0010 */
[----:B------:R-:W0:Y:S02]  /*22e0*/  LDG.E.64 R16, desc[UR10][R16.64] ;  /* 0x0000000a10107981 */ /* 0x000e24000c1e1b00 */
[----:B0-----:R-:W-:-:S04]  /*22f0*/  IMAD R15, R15, R16, RZ ;  /* 0x000000100f0f7224 */ /* 0x001fc800078e02ff */
[----:B------:R-:W-:Y:S02]  /*2300*/  IMAD R15, R17, R12, R15 ;  /* 0x0000000c110f7224 */ /* 0x000fe400078e020f */
[----:B------:R-:W-:-:S04]  /*2310*/  IMAD.WIDE.U32 R12, R12, R16, RZ ;  /* 0x000000100c0c7225 */ /* 0x000fc800078e00ff */
[----:B------:R-:W-:Y:S02]  /*2320*/  IMAD.IADD R13, R13, 0x1, R15 ;  /* 0x000000010d0d7824 */ /* 0x000fe400078e020f */
[----:B------:R-:W-:-:S04]  /*2330*/  IMAD.WIDE.U32 R14, R12, -0x7829cba9, RZ ;  /* 0x87d634570c0e7825 */ /* 0x000fc800078e00ff */
        /* <DEDUP_REMOVED lines=18> */
.L_x_109:
[----:B------:R-:W-:Y:S05]  /*2460*/  BSYNC.RECONVERGENT B2 ;  /* 0x0000000000027941 */ /* 0x000fea0003800200 */
.L_x_108:
[----:B01----:R-:W-:Y:S01]  /*2470*/  IMAD.MOV.U32 R0, RZ, RZ, R5 ;  /* 0x000000ffff007224 */ /* 0x003fe200078e0005 */
[----:B------:R-:W-:Y:S06]  /*2480*/  @!P1 BRA `(.L_x_107) ;  /* 0x0000000800ac9947 */ /* 0x000fec0003800000 */
[----:B------:R-:W-:Y:S01]  /*2490*/  LOP3.LUT P0, R2, R5, RZ, R3, 0xa0, !PT ;  /* 0x000000ff05027212 */ /* 0x000fe2000780a003 */
[----:B------:R-:W-:Y:S01]  /*24a0*/  BSSY.RECONVERGENT B2, `(.L_x_110) ;  /* 0x0000056000027945 */ /* 0x000fe20003800200 */
[----:B------:R-:W-:-:S03]  /*24b0*/  LOP3.LUT R6, R6, 0x3, RZ, 0xc0, !PT ;  /* 0x0000000306067812 */ /* 0x000fc600078ec0ff */
[----:B------:R-:W-:-:S04]  /*24c0*/  IMAD R2, R5, 0x2, -R2 ;  /* 0x0000000205027824 */ /* 0x000fc800078e0a02 */
[----:B------:R-:W-:-:S04]  /*24d0*/  IMAD R2, R2, 0x8, R9 ;  /* 0x0000000802027824 */ /* 0x000fc800078e0209 */
[----:B------:R-:W-:Y:S01]  /*24e0*/  IMAD R0, R4, 0x8, R2 ;  /* 0x0000000804007824 */ /* 0x000fe200078e0202 */
        /* <DEDUP_REMOVED lines=16> */
[----:B------:R-:W-:Y:S02]  /*25f0*/  SHF.R.S64 R17, R0, 0x1b, R16 ;  /* 0x0000001b00117819 */ /* 0x000fe40000001010 */
[C---:B------:R-:W-:Y:S02]  /*2600*/  LOP3.LUT R0, R5.reuse, RZ, R3, 0xa0, !PT ;  /* 0x000000ff05007212 */ /* 0x040fe400078ea003 */
[C---:B------:R-:W-:Y:S02]  /*2610*/  LEA.HI R17, P1, R16.reuse, R17, RZ, 0x1 ;  /* 0x0000001110117211 */ /* 0x040fe400078308ff */
[----:B------:R-:W-:Y:S02]  /*2620*/  LEA R18, R5, -R0, 0x1 ;  /* 0x8000000005127211 */ /* 0x000fe400078e08ff */
[----:B------:R-:W-:Y:S01]  /*2630*/  LEA.HI.X.SX32 R16, R16, RZ, 0x5, P1 ;  /* 0x000000ff10107211 */ /* 0x000fe200008f2eff */
[----:B------:R-:W-:-:S04]  /*2640*/  IMAD.WIDE.U32 R12, R17, -0x1c000001, R12 ;  /* 0xe3ffffff110c7825 */ /* 0x000fc800078e000c */
[----:B------:R-:W-:Y:S02]  /*2650*/  IMAD R16, R16, -0x1c000001, RZ ;  /* 0xe3ffffff10107824 */ /* 0x000fe400078e02ff */
[----:B------:R-:W-:-:S03]  /*2660*/  IMAD R5, R18, 0x8, R9 ;  /* 0x0000000812057824 */ /* 0x000fc600078e0209 */
[----:B------:R-:W-:Y:S01]  /*2670*/  IADD3 R13, PT, PT, R13, -R17, R16 ;  /* 0x800000110d0d7210 */ /* 0x000fe20007ffe010 */
[----:B------:R-:W-:-:S04]  /*2680*/  IMAD R5, R4, 0x8, R5 ;  /* 0x0000000804057824 */ /* 0x000fc800078e0205 */
        /* <DEDUP_REMOVED lines=20> */
[----:B------:R-:W-:-:S03]  /*27d0*/  ISETP.NE.AND P1, PT, R6, 0x2, PT ;  /* 0x000000020600780c */ /* 0x000fc60003f25270 */
[----:B------:R-:W-:Y:S02]  /*27e0*/  IMAD R2, R2, -0x1c000001, RZ ;  /* 0xe3ffffff02027824 */ /* 0x000fe400078e02ff */
[----:B------:R-:W-:-:S03]  /*27f0*/  IMAD.MOV.U32 R14, RZ, RZ, R12 ;  /* 0x000000ffff0e7224 */ /* 0x000fc600078e000c */
[----:B------:R-:W-:Y:S01]  /*2800*/  IADD3 R15, PT, PT, R13, -R15, R2 ;  /* 0x8000000f0d0f7210 */ /* 0x000fe20007ffe002 */
[----:B------:R-:W-:-:S04]  /*2810*/  VIADD R2, R7, 0x2 ;  /* 0x0000000207027836 */ /* 0x000fc80000000000 */
[----:B------:R0:W-:Y:S01]  /*2820*/  STS.64 [R5], R14 ;  /* 0x0000000e05007388 */ /* 0x0001e20000000a00 */
[----:B------:R-:W-:Y:S05]  /*2830*/  @!P0 BRA `(.L_x_111) ;  /* 0x0000000000708947 */ /* 0x000fea0003800000 */
[----:B------:R-:W1:Y:S01]  /*2840*/  LDC.64 R16, c[0x0][0x390] ;  /* 0x0000e400ff107b82 */ /* 0x000e620000000a00 */
[----:B------:R-:W-:-:S04]  /*2850*/  SHF.L.U32 R0, R0, UR4, RZ ;  /* 0x0000000400007c19 */ /* 0x000fc800080006ff */
[----:B------:R-:W-:-:S05]  /*2860*/  SHF.L.U32 R13, R0, UR5, RZ ;  /* 0x00000005000d7c19 */ /* 0x000fca00080006ff */
[----:B-1----:R-:W-:-:S06]  /*2870*/  IMAD.WIDE.U32 R16, R13, 0x8, R16 ;  /* 0x000000080d107825 */ /* 0x002fcc00078e0010 */
        /* <DEDUP_REMOVED lines=24> */
.L_x_111:
[----:B------:R-:W-:Y:S05]  /*2a00*/  BSYNC.RECONVERGENT B2 ;  /* 0x0000000000027941 */ /* 0x000fea0003800200 */
.L_x_110:
[----:B------:R-:W-:Y:S01]  /*2a10*/  IMAD.MOV.U32 R0, RZ, RZ, R2 ;  /* 0x000000ffff007224 */ /* 0x000fe200078e0002 */
[----:B------:R-:W-:Y:S06]  /*2a20*/  @!P1 BRA `(.L_x_107) ;  /* 0x0000000400449947 */ /* 0x000fec0003800000 */
[----:B01----:R-:W-:-:S05]  /*2a30*/  LOP3.LUT P0, R5, R2, RZ, R3, 0xa0, !PT ;  /* 0x000000ff02057212 */ /* 0x003fca000780a003 */
        /* <DEDUP_REMOVED lines=47> */
[----:B------:R-:W-:Y:S01]  /*2d30*/  IADD3 R15, PT, PT, R13, -R15, R0 ;  /* 0x8000000f0d0f7210 */ /* 0x000fe20007ffe000 */
[----:B------:R-:W-:-:S04]  /*2d40*/  VIADD R0, R7, 0x3 ;  /* 0x0000000307007836 */ /* 0x000fc80000000000 */
[----:B------:R2:W-:Y:S01]  /*2d50*/  STS.64 [R5], R14 ;  /* 0x0000000e05007388 */ /* 0x0005e20000000a00 */
[----:B------:R-:W-:Y:S05]  /*2d60*/  @!P0 BRA `(.L_x_107) ;  /* 0x0000000000748947 */ /* 0x000fea0003800000 */
[----:B------:R-:W0:Y:S01]  /*2d70*/  LDC.64 R16, c[0x0][0x390] ;  /* 0x0000e400ff107b82 */ /* 0x000e220000000a00 */
[----:B------:R-:W-:-:S04]  /*2d80*/  LOP3.LUT R2, R2, RZ, R3, 0xa0, !PT ;  /* 0x000000ff02027212 */ /* 0x000fc800078ea003 */
[----:B------:R-:W-:-:S04]  /*2d90*/  SHF.L.U32 R2, R2, UR4, RZ ;  /* 0x0000000402027c19 */ /* 0x000fc800080006ff */
[----:B------:R-:W-:-:S05]  /*2da0*/  SHF.L.U32 R13, R2, UR5, RZ ;  /* 0x00000005020d7c19 */ /* 0x000fca00080006ff */
[----:B0-----:R-:W-:-:S06]  /*2db0*/  IMAD.WIDE.U32 R16, R13, 0x8, R16 ;  /* 0x000000080d107825 */ /* 0x001fcc00078e0010 */
[----:B------:R-:W3:Y:S02]  /*2dc0*/  LDG.E.64 R16, desc[UR10][R16.64] ;  /* 0x0000000a10107981 */ /* 0x000ee4000c1e1b00 */
[-C--:B---3--:R-:W-:Y:S02]  /*2dd0*/  IMAD R13, R15, R16.reuse, RZ ;  /* 0x000000100f0d7224 */ /* 0x088fe400078e02ff */
[----:B--2---:R-:W-:-:S04]  /*2de0*/  IMAD.WIDE.U32 R14, R12, R16, RZ ;  /* 0x000000100c0e7225 */ /* 0x004fc800078e00ff */
        /* <DEDUP_REMOVED lines=21> */
.L_x_107:
[----:B------:R-:W-:Y:S05]  /*2f40*/  BSYNC.RECONVERGENT B0 ;  /* 0x0000000000007941 */ /* 0x000fea0003800200 */
.L_x_106:
[----:B------:R-:W-:-:S04]  /*2f50*/  IADD3 R2, PT, PT, R7, -R8, RZ ;  /* 0x8000000807027210 */ /* 0x000fc80007ffe0ff */
[----:B------:R-:W-:-:S13]  /*2f60*/  ISETP.GT.U32.AND P0, PT, R2, -0x4, PT ;  /* 0xfffffffc0200780c */ /* 0x000fda0003f04070 */
[----:B------:R-:W-:Y:S05]  /*2f70*/  @P0 BRA `(.L_x_105) ;  /* 0x0000001400280947 */ /* 0x000fea0003800000 */
.L_x_120:
[C---:B------:R-:W-:Y:S01]  /*2f80*/  LOP3.LUT P0, R16, R0.reuse, RZ, R3, 0xa0, !PT ;  /* 0x000000ff00107212 */ /* 0x040fe2000780a003 */
[----:B------:R-:W-:Y:S04]  /*2f90*/  BSSY.RECONVERGENT B0, `(.L_x_112) ;  /* 0x0000050000007945 */ /* 0x000fe80003800200 */
[----:B------:R-:W-:-:S04]  /*2fa0*/  IMAD R2, R0, 0x2, -R16 ;  /* 0x0000000200027824 */ /* 0x000fc800078e0a10 */
[----:B------:R-:W-:-:S04]  /*2fb0*/  IMAD R2, R2, 0x8, R9 ;  /* 0x0000000802027824 */ /* 0x000fc800078e0209 */
[----:B0123--:R-:W-:Y:S01]  /*2fc0*/  IMAD R5, R4, 0x8, R2 ;  /* 0x0000000804057824 */ /* 0x00ffe200078e0202 */
        /* <DEDUP_REMOVED lines=51> */
[----:B-1----:R-:W-:-:S05]  /*3300*/  IMAD.WIDE.U32 R6, R13, 0x8, R6 ;  /* 0x000000080d067825 */ /* 0x002fca00078e0006 */
[----:B------:R-:W0:Y:S02]  /*3310*/  LDG.E.64 R16, desc[UR10][R6.64] ;  /* 0x0000000a06107981 */ /* 0x000e24000c1e1b00 */
[-C--:B0-----:R-:W-:Y:S02]  /*3320*/  IMAD R15, R15, R16.reuse, RZ ;  /* 0x000000100f0f7224 */ /* 0x081fe400078e02ff */
        /* <DEDUP_REMOVED lines=22> */
.L_x_113:
[----:B------:R-:W-:Y:S05]  /*3490*/  BSYNC.RECONVERGENT B0 ;  /* 0x0000000000007941 */ /* 0x000fea0003800200 */
.L_x_112:
[C---:B01----:R-:W-:Y:S01]  /*34a0*/  LOP3.LUT P0, R5, R2.reuse, RZ, R3, 0xa0, !PT ;  /* 0x000000ff02057212 */ /* 0x043fe2000780a003 */
[----:B------:R-:W-:Y:S04]  /*34b0*/  BSSY.RECONVERGENT B0, `(.L_x_114) ;  /* 0x0000051000007945 */ /* 0x000fe80003800200 */
[----:B------:R-:W-:-:S04]  /*34c0*/  IMAD R18, R2, 0x2, -R5 ;  /* 0x0000000202127824 */ /* 0x000fc800078e0a05 */
[----:B------:R-:W-:-:S05]  /*34d0*/  IMAD R18, R18, 0x8, R9 ;  /* 0x0000000812127824 */ /* 0x000fca00078e0209 */
[----:B------:R-:W-:Y:S01]  /*34e0*/  LEA R2, R4, R18, 0x3 ;  /* 0x0000001204027211 */ /* 0x000fe200078e18ff */
        /* <DEDUP_REMOVED lines=29> */
[----:B------:R-:W-:Y:S02]  /*36c0*/  VIADD R16, R0, 0x2 ;  /* 0x0000000200107836 */ /* 0x000fe40000000000 */
        /* <DEDUP_REMOVED lines=13> */
[----:B------:R-:W-:-:S03]  /*37a0*/  LOP3.LUT P1, R16, R16, RZ, R3, 0xa0, !PT ;  /* 0x000000ff10107212 */ /* 0x000fc6000782a003 */
[----:B------:R-:W-:Y:S02]  /*37b0*/  IMAD R6, R6, -0x1c000001, RZ ;  /* 0xe3ffffff06067824 */ /* 0x000fe400078e02ff */
[----:B------:R-:W-:-:S03]  /*37c0*/  IMAD.MOV.U32 R14, RZ, RZ, R12 ;  /* 0x000000ffff0e7224 */ /* 0x000fc600078e000c */
[----:B------:R-:W-:-:S05]  /*37d0*/  IADD3 R15, PT, PT, R13, -R15, R6 ;  /* 0x8000000f0d0f7210 */ /* 0x000fca0007ffe006 */
        /* <DEDUP_REMOVED lines=30> */
.L_x_115:
[----:B------:R-:W-:Y:S05]  /*39c0*/  BSYNC.RECONVERGENT B0 ;  /* 0x0000000000007941 */ /* 0x000fea0003800200 */
.L_x_114:
[----:B01----:R-:W-:Y:S01]  /*39d0*/  IMAD R2, R0, 0x2, -R16 ;  /* 0x0000000200027824 */ /* 0x003fe200078e0a10 */
[----:B------:R-:W-:Y:S03]  /*39e0*/  BSSY.RECONVERGENT B0, `(.L_x_116) ;  /* 0x0000050000007945 */ /* 0x000fe60003800200 */
[----:B------:R-:W-:-:S04]  /*39f0*/  IMAD R2, R2, 0x8, R9 ;  /* 0x0000000802027824 */ /* 0x000fc800078e0209 */
[----:B------:R-:W-:Y:S01]  /*3a00*/  IMAD R5, R4, 0x8, R2 ;  /* 0x0000000804057824 */ /* 0x000fe200078e0202 */
[----:B------:R-:W-:Y:S04]  /*3a10*/  LDS.64 R18, [R2+0x20] ;  /* 0x0000200002127984 */ /* 0x000fe80000000a00 */
[----:B------:R-:W0:Y:S02]  /*3a20*/  LDS.64 R6, [R5+0x20] ;  /* 0x0000200005067984 */ /* 0x000e240000000a00 */
        /* <DEDUP_REMOVED lines=20> */
[----:B------:R0:W-:Y:S04]  /*3b70*/  STS.64 [R2+0x20], R6 ;  /* 0x0000200602007388 */ /* 0x0001e80000000a00 */
[----:B------:R-:W1:Y:S01]  /*3b80*/  LDS.64 R6, [R5+0x20] ;  /* 0x0000200005067984 */ /* 0x000e620000000a00 */
[----:B0-----:R-:W-:Y:S01]  /*3b90*/  VIADD R2, R0, 0x3 ;  /* 0x0000000300027836 */ /* 0x001fe20000000000 */
[----:B-1----:R-:W-:-:S04]  /*3ba0*/  IADD3 R12, P0, P2, R18, 0x1c000001, -R6 ;  /* 0x1c000001120c7810 */ /* 0x002fc80007a1e806 */
        /* <DEDUP_REMOVED lines=21> */
[----:B------:R0:W-:Y:S01]  /*3d00*/  STS.64 [R5+0x20], R14 ;  /* 0x0000200e05007388 */ /* 0x0001e20000000a00 */
        /* <DEDUP_REMOVED lines=28> */
[----:B------:R1:W-:Y:S02]  /*3ed0*/  STS.64 [R5+0x20], R6 ;  /* 0x0000200605007388 */ /* 0x0003e40000000a00 */
.L_x_117:
[----:B------:R-:W-:Y:S05]  /*3ee0*/  BSYNC.RECONVERGENT B0 ;  /* 0x0000000000007941 */ /* 0x000fea0003800200 */
.L_x_116:
[----:B------:R-:W-:Y:S01]  /*3ef0*/  LEA R18, R0, -R2, 0x1 ;  /* 0x8000000200127211 */ /* 0x000fe200078e08ff */
[----:B------:R-:W-:Y:S04]  /*3f00*/  BSSY.RECONVERGENT B0, `(.L_x_118) ;  /* 0x000004e000007945 */ /* 0x000fe80003800200 */
[----:B------:R-:W-:-:S04]  /*3f10*/  IMAD R18, R18, 0x8, R9 ;  /* 0x0000000812127824 */ /* 0x000fc800078e0209 */
[----:B01----:R-:W-:Y:S01]  /*3f20*/  IMAD R5, R4, 0x8, R18 ;  /* 0x0000000804057824 */ /* 0x003fe200078e0212 */
[----:B------:R-:W-:Y:S04]  /*3f30*/  LDS.64 R16, [R18+0x30] ;  /* 0x0000300012107984 */ /* 0x000fe80000000a00 */
[----:B------:R-:W0:Y:S02]  /*3f40*/  LDS.64 R6, [R5+0x30] ;  /* 0x0000300005067984 */ /* 0x000e240000000a00 */
        /* <DEDUP_REMOVED lines=20> */
[----:B------:R-:W-:Y:S04]  /*4090*/  STS.64 [R18+0x30], R6 ;  /* 0x0000300612007388 */ /* 0x000fe80000000a00 */
[----:B------:R-:W0:Y:S02]  /*40a0*/  LDS.64 R6, [R5+0x30] ;  /* 0x0000300005067984 */ /* 0x000e240000000a00 */
        /* <DEDUP_REMOVED lines=19> */
[----:B------:R-:W-:Y:S02]  /*41e0*/  IADD3 R15, PT, PT, R13, -R15, R14 ;  /* 0x8000000f0d0f7210 */ /* 0x000fe40007ffe00e */
[----:B------:R-:W-:-:S05]  /*41f0*/  MOV R14, R12 ;  /* 0x0000000c000e7202 */ /* 0x000fca0000000f00 */
        /* <DEDUP_REMOVED lines=30> */
.L_x_119:
[----:B------:R-:W-:Y:S05]  /*43e0*/  BSYNC.RECONVERGENT B0 ;  /* 0x0000000000007941 */ /* 0x000fea0003800200 */
.L_x_118:
[----:B------:R-:W-:-:S05]  /*43f0*/  VIADD R0, R0, 0x4 ;  /* 0x0000000400007836 */ /* 0x000fca0000000000 */
[----:B------:R-:W-:-:S13]  /*4400*/  ISETP.GE.U32.AND P0, PT, R0, R8, PT ;  /* 0x000000080000720c */ /* 0x000fda0003f06070 */
[----:B------:R-:W-:Y:S05]  /*4410*/  @!P0 BRA `(.L_x_120) ;  /* 0xffffffe800d88947 */ /* 0x000fea000383ffff */
.L_x_105:
[----:B------:R-:W-:Y:S05]  /*4420*/  BSYNC.RECONVERGENT B1 ;  /* 0x0000000000017941 */ /* 0x000fea0003800200 */
.L_x_104:
[----:B------:R-:W4:Y:S01]  /*4430*/  LDCU UR7, c[0x0][0x3a8] ;  /* 0x00007500ff0777ac */ /* 0x000f220008000800 */
[----:B------:R-:W-:-:S04]  /*4440*/  UIADD3 UR4, UPT, UPT, UR4, 0x1, URZ ;  /* 0x0000000104047890 */ /* 0x000fc8000fffe0ff */
[----:B----4-:R-:W-:Y:S01]  /*4450*/  UISETP.NE.AND UP0, UPT, UR4, UR7, UPT ;  /* 0x000000070400728c */ /* 0x010fe2000bf05270 */
[----:B------:R-:W-:Y:S08]  /*4460*/  BAR.SYNC.DEFER_BLOCKING 0x0 ;  /* 0x0000000000007b1d */ /* 0x000ff00000010000 */
[----:B------:R-:W-:Y:S05]  /*4470*/  BRA.U UP0, `(.L_x_121) ;  /* 0xffffffd9006c7547 */ /* 0x000fea000b83ffff */
.L_x_103:
[----:B------:R-:W4:Y:S02]  /*4480*/  LDCU UR6, c[0x0][0x3a4] ;  /* 0x00007480ff0677ac */ /* 0x000f240008000800 */
[----:B----4-:R-:W-:-:S09]  /*4490*/  UISETP.NE.AND UP0, UPT, UR6, URZ, UPT ;  /* 0x000000ff0600728c */ /* 0x010fd2000bf05270 */
[----:B------:R-:W-:Y:S05]  /*44a0*/  BRA.U UP0, `(.L_x_122) ;  /* 0x0000000500647547 */ /* 0x000fea000b800000 */
[----:B0-----:R-:W0:Y:S01]  /*44b0*/  LDC.64 R2, c[0x0][0x388] ;  /* 0x0000e200ff027b82 */ /* 0x001e220000000a00 */
[----:B------:R-:W-:Y:S01]  /*44c0*/  SHF.R.U32.HI R11, RZ, 0x1, R26 ;  /* 0x00000001ff0b7819 */ /* 0x000fe2000001161a */
[----:B------:R-:W-:Y:S01]  /*44d0*/  IMAD.IADD R25, R27, 0x1, R25 ;  /* 0x000000011b197824 */ /* 0x000fe200078e0219 */
[----:B------:R-:W-:-:S04]  /*44e0*/  SHF.R.U32.HI R0, RZ, 0x1, R24 ;  /* 0x00000001ff007819 */ /* 0x000fc80000011618 */
[----:B------:R-:W-:Y:S02]  /*44f0*/  ISETP.GE.U32.AND P0, PT, R11, R0, PT ;  /* 0x000000000b00720c */ /* 0x000fe40003f06070 */
[----:B------:R-:W-:-:S11]  /*4500*/  SHF.L.U32 R25, R25, UR7, RZ ;  /* 0x0000000719197c19 */ /* 0x000fd600080006ff */
[----:B------:R-:W-:Y:S05]  /*4510*/  @P0 EXIT ;  /* 0x000000000000094d */ /* 0x000fea0003800000 */
[----:B------:R-:W-:Y:S01]  /*4520*/  IMAD.IADD R4, R0, 0x1, -R11 ;  /* 0x0000000100047824 */ /* 0x000fe200078e0a0b */
[----:B------:R-:W-:Y:S01]  /*4530*/  UIADD3 UR4, UPT, UPT, -UR7, 0x20, URZ ;  /* 0x0000002007047890 */ /* 0x000fe2000fffe1ff */
[----:B-123--:R-:W-:Y:S01]  /*4540*/  IMAD.IADD R5, R11, 0x1, -R0 ;  /* 0x000000010b057824 */ /* 0x00efe200078e0a00 */
[----:B------:R-:W-:Y:S01]  /*4550*/  BSSY.RECONVERGENT B0, `(.L_x_123) ;  /* 0x0000017000007945 */ /* 0x000fe20003800200 */
[----:B0-----:R-:W-:Y:S01]  /*4560*/  IMAD.WIDE.U32 R2, R25, 0x8, R2 ;  /* 0x0000000819027825 */ /* 0x001fe200078e0002 */
[----:B------:R-:W-:Y:S02]  /*4570*/  LOP3.LUT P0, R4, R4, 0x3, RZ, 0xc0, !PT ;  /* 0x0000000304047812 */ /* 0x000fe4000780c0ff */
[----:B------:R-:W-:-:S11]  /*4580*/  ISETP.GT.U32.AND P1, PT, R5, -0x4, PT ;  /* 0xfffffffc0500780c */ /* 0x000fd60003f24070 */
[----:B------:R-:W-:Y:S05]  /*4590*/  @!P0 BRA `(.L_x_124) ;  /* 0x0000000000488947 */ /* 0x000fea0003800000 */
[----:B------:R-:W-:-:S07]  /*45a0*/  IADD3 R8, PT, PT, -R4, RZ, RZ ;  /* 0x000000ff04087210 */ /* 0x000fce0007ffe1ff */
.L_x_125:
[----:B------:R-:W-:Y:S01]  /*45b0*/  IMAD.IADD R17, R11, 0x1, R10 ;  /* 0x000000010b117824 */ /* 0x000fe200078e020a */
[----:B0-----:R-:W0:Y:S01]  /*45c0*/  BREV R4, R11 ;  /* 0x0000000b00047301 */ /* 0x001e220000000000 */
[----:B------:R-:W-:Y:S02]  /*45d0*/  VIADD R8, R8, 0x1 ;  /* 0x0000000108087836 */ /* 0x000fe40000000000 */
[----:B------:R-:W-:-:S03]  /*45e0*/  IMAD.WIDE.U32 R14, R17, 0x8, R2 ;  /* 0x00000008110e7825 */ /* 0x000fc600078e0002 */
[----:B------:R-:W-:Y:S02]  /*45f0*/  ISETP.NE.AND P0, PT, R8, RZ, PT ;  /* 0x000000ff0800720c */ /* 0x000fe40003f05270 */
[----:B------:R-:W1:Y:S01]  /*4600*/  BREV R5, R17 ;  /* 0x0000001100057301 */ /* 0x000e620000000000 */
[----:B0-----:R-:W-:-:S05]  /*4610*/  SHF.R.U32.HI R4, RZ, UR4, R4 ;  /* 0x00000004ff047c19 */ /* 0x001fca0008011604 */
[----:B------:R-:W-:Y:S01]  /*4620*/  IMAD R4, R4, 0x8, R9 ;  /* 0x0000000804047824 */ /* 0x000fe200078e0209 */
[----:B-1----:R-:W-:-:S05]  /*4630*/  SHF.R.U32.HI R6, RZ, UR4, R5 ;  /* 0x00000004ff067c19 */ /* 0x002fca0008011605 */
[----:B------:R-:W0:Y:S01]  /*4640*/  LDS.64 R4, [R4] ;  /* 0x0000000004047984 */ /* 0x000e220000000a00 */
[----:B------:R-:W-:Y:S02]  /*4650*/  IMAD R12, R6, 0x8, R9 ;  /* 0x00000008060c7824 */ /* 0x000fe400078e0209 */
[----:B------:R-:W-:-:S04]  /*4660*/  IMAD.WIDE.U32 R6, R11, 0x8, R2 ;  /* 0x000000080b067825 */ /* 0x000fc800078e0002 */
[----:B------:R-:W1:Y:S01]  /*4670*/  LDS.64 R12, [R12] ;  /* 0x000000000c0c7984 */ /* 0x000e620000000a00 */
[----:B------:R-:W-:-:S03]  /*4680*/  VIADD R11, R11, 0x1 ;  /* 0x000000010b0b7836 */ /* 0x000fc60000000000 */
[----:B0-----:R0:W-:Y:S04]  /*4690*/  STG.E.64 desc[UR10][R6.64], R4 ;  /* 0x0000000406007986 */ /* 0x0011e8000c101b0a */
[----:B-1----:R0:W-:Y:S01]  /*46a0*/  STG.E.64 desc[UR10][R14.64], R12 ;  /* 0x0000000c0e007986 */ /* 0x0021e2000c101b0a */
[----:B------:R-:W-:Y:S05]  /*46b0*/  @P0 BRA `(.L_x_125) ;  /* 0xfffffffc00bc0947 */ /* 0x000fea000383ffff */
.L_x_124:
[----:B------:R-:W-:Y:S05]  /*46c0*/  BSYNC.RECONVERGENT B0 ;  /* 0x0000000000007941 */ /* 0x000fea0003800200 */
.L_x_123:
[----:B------:R-:W-:Y:S05]  /*46d0*/  @P1 EXIT ;  /* 0x000000000000194d */ /* 0x000fea0003800000 */
.L_x_126:
[C---:B--2---:R-:W-:Y:S01]  /*46e0*/  IMAD.IADD R27, R11.reuse, 0x1, R10 ;  /* 0x000000010b1b7824 */ /* 0x044fe200078e020a */
[C---:B------:R-:W-:Y:S01]  /*46f0*/  IADD3 R8, PT, PT, R11.reuse, 0x3, RZ ;  /* 0x000000030b087810 */ /* 0x040fe20007ffe0ff */
[----:B0-----:R-:W-:Y:S01]  /*4700*/  VIADD R4, R11, 0x1 ;  /* 0x000000010b047836 */ /* 0x001fe20000000000 */
[----:B------:R-:W0:Y:S01]  /*4710*/  BREV R12, R11 ;  /* 0x0000000b000c7301 */ /* 0x000e220000000000 */
[----:B------:R-:W-:Y:S02]  /*4720*/  VIADD R5, R27, 0x1 ;  /* 0x000000011b057836 */ /* 0x000fe40000000000 */
[----:B------:R-:W-:Y:S02]  /*4730*/  VIADD R6, R11, 0x2 ;  /* 0x000000020b067836 */ /* 0x000fe40000000000 */
[C---:B------:R-:W-:Y:S02]  /*4740*/  VIADD R7, R27.reuse, 0x2 ;  /* 0x000000021b077836 */ /* 0x040fe40000000000 */
[----:B------:R-:W-:Y:S01]  /*4750*/  VIADD R13, R27, 0x3 ;  /* 0x000000031b0d7836 */ /* 0x000fe20000000000 */
[----:B------:R1:W2:Y:S01]  /*4760*/  BREV R14, R27 ;  /* 0x0000001b000e7301 */ /* 0x0002a20000000000 */
[----:B0-----:R-:W-:-:S07]  /*4770*/  SHF.R.U32.HI R12, RZ, UR4, R12 ;  /* 0x00000004ff0c7c19 */ /* 0x001fce000801160c */
[----:B------:R-:W0:Y:S01]  /*4780*/  BREV R4, R4 ;  /* 0x0000000400047301 */ /* 0x000e220000000000 */
[----:B-1----:R-:W-:-:S04]  /*4790*/  IMAD.WIDE.U32 R26, R27, 0x8, R2 ;  /* 0x000000081b1a7825 */ /* 0x002fc800078e0002 */
[--C-:B------:R-:W-:Y:S01]  /*47a0*/  IMAD R23, R12, 0x8, R9.reuse ;  /* 0x000000080c177824 */ /* 0x100fe200078e0209 */
[----:B--2---:R-:W-:Y:S02]  /*47b0*/  SHF.R.U32.HI R14, RZ, UR4, R14 ;  /* 0x00000004ff0e7c19 */ /* 0x004fe4000801160e */
[----:B------:R-:W1:Y:S03]  /*47c0*/  BREV R8, R8 ;  /* 0x0000000800087301 */ /* 0x000e660000000000 */
[----:B------:R-:W-:Y:S01]  /*47d0*/  IMAD R24, R14, 0x8, R9 ;  /* 0x000000080e187824 */ /* 0x000fe200078e0209 */
[----:B0-----:R-:W-:-:S04]  /*47e0*/  SHF.R.U32.HI R4, RZ, UR4, R4 ;  /* 0x00000004ff047c19 */ /* 0x001fc80008011604 */
[----:B------:R-:W0:Y:S01]  /*47f0*/  BREV R5, R5 ;  /* 0x0000000500057301 */ /* 0x000e220000000000 */
[----:B------:R-:W-:Y:S01]  /*4800*/  IMAD R12, R4, 0x8, R9 ;  /* 0x00000008040c7824 */ /* 0x000fe200078e0209 */
[----:B-1----:R-:W-:-:S06]  /*4810*/  SHF.R.U32.HI R18, RZ, UR4, R8 ;  /* 0x00000004ff127c19 */ /* 0x002fcc0008011608 */
[----:B------:R-:W1:Y:S01]  /*4820*/  BREV R6, R6 ;  /* 0x0000000600067301 */ /* 0x000e620000000000 */
[----:B------:R-:W-:Y:S01]  /*4830*/  IMAD R20, R18, 0x8, R9 ;  /* 0x0000000812147824 */ /* 0x000fe200078e0209 */
[----:B0-----:R-:W-:-:S06]  /*4840*/  SHF.R.U32.HI R8, RZ, UR4, R5 ;  /* 0x00000004ff087c19 */ /* 0x001fcc0008011605 */
[----:B------:R-:W0:Y:S01]  /*4850*/  BREV R7, R7 ;  /* 0x0000000700077301 */ /* 0x000e220000000000 */
[----:B------:R-:W2:Y:S01]  /*4860*/  LDS.64 R4, [R23] ;  /* 0x0000000017047984 */ /* 0x000ea20000000a00 */
[----:B------:R-:W-:-:S03]  /*4870*/  IMAD R8, R8, 0x8, R9 ;  /* 0x0000000808087824 */ /* 0x000fc600078e0209 */
[----:B------:R-:W-:Y:S01]  /*4880*/  LDS.64 R20, [R20] ;  /* 0x0000000014147984 */ /* 0x000fe20000000a00 */
[----:B-1----:R-:W-:Y:S02]  /*4890*/  SHF.R.U32.HI R6, RZ, UR4, R6 ;  /* 0x00000004ff067c19 */ /* 0x002fe40008011606 */
[----:B------:R-:W1:Y:S02]  /*48a0*/  BREV R13, R13 ;  /* 0x0000000d000d7301 */ /* 0x000e640000000000 */
[----:B------:R-:W-:Y:S02]  /*48b0*/  LEA R16, R6, R9, 0x3 ;  /* 0x0000000906107211 */ /* 0x000fe400078e18ff */
[----:B0-----:R-:W-:Y:S02]  /*48c0*/  SHF.R.U32.HI R14, RZ, UR4, R7 ;  /* 0x00000004ff0e7c19 */ /* 0x001fe40008011607 */
[----:B------:R0:W3:Y:S03]  /*48d0*/  LDS.64 R6, [R24] ;  /* 0x0000000018067984 */ /* 0x0000e60000000a00 */
[----:B------:R-:W-:Y:S01]  /*48e0*/  IMAD R18, R14, 0x8, R9 ;  /* 0x000000080e127824 */ /* 0x000fe200078e0209 */
[----:B------:R-:W-:Y:S01]  /*48f0*/  LDS.64 R16, [R16] ;  /* 0x0000000010107984 */ /* 0x000fe20000000a00 */
[----:B-1----:R-:W-:-:S03]  /*4900*/  SHF.R.U32.HI R22, RZ, UR4, R13 ;  /* 0x00000004ff167c19 */ /* 0x002fc6000801160d */
[----:B------:R-:W1:Y:S01]  /*4910*/  LDS.64 R12, [R12] ;  /* 0x000000000c0c7984 */ /* 0x000e620000000a00 */
[----:B0-----:R-:W-:-:S03]  /*4920*/  IMAD.WIDE.U32 R24, R11, 0x8, R2 ;  /* 0x000000080b187825 */ /* 0x001fc600078e0002 */
[----:B------:R-:W0:Y:S01]  /*4930*/  LDS.64 R14, [R8] ;  /* 0x00000000080e7984 */ /* 0x000e220000000a00 */
[----:B------:R-:W-:Y:S02]  /*4940*/  IMAD R22, R22, 0x8, R9 ;  /* 0x0000000816167824 */ /* 0x000fe400078e0209 */
[----:B------:R-:W-:Y:S01]  /*4950*/  IMAD.WIDE.U32 R28, R10, 0x8, R24 ;  /* 0x000000080a1c7825 */ /* 0x000fe200078e0018 */
[----:B------:R-:W4:Y:S03]  /*4960*/  LDS.64 R18, [R18] ;  /* 0x0000000012127984 */ /* 0x000f260000000a00 */
[----:B------:R-:W-:Y:S01]  /*4970*/  VIADD R11, R11, 0x4 ;  /* 0x000000040b0b7836 */ /* 0x000fe20000000000 */
[----:B------:R-:W5:Y:S04]  /*4980*/  LDS.64 R22, [R22] ;  /* 0x0000000016167984 */ /* 0x000f680000000a00 */
[----:B--2---:R2:W-:Y:S01]  /*4990*/  STG.E.64 desc[UR10][R24.64], R4 ;  /* 0x0000000418007986 */ /* 0x0045e2000c101b0a */
[----:B------:R-:W-:-:S03]  /*49a0*/  ISETP.GE.U32.AND P0, PT, R11, R0, PT ;  /* 0x000000000b00720c */ /* 0x000fc60003f06070 */
[----:B---3--:R2:W-:Y:S04]  /*49b0*/  STG.E.64 desc[UR10][R26.64], R6 ;  /* 0x000000061a007986 */ /* 0x0085e8000c101b0a */
[----:B-1----:R2:W-:Y:S04]  /*49c0*/  STG.E.64 desc[UR10][R24.64+0x8], R12 ;  /* 0x0000080c18007986 */ /* 0x0025e8000c101b0a */
[----:B0-----:R2:W-:Y:S04]  /*49d0*/  STG.E.64 desc[UR10][R28.64+0x8], R14 ;  /* 0x0000080e1c007986 */ /* 0x0015e8000c101b0a */
[----:B------:R2:W-:Y:S04]  /*49e0*/  STG.E.64 desc[UR10][R24.64+0x10], R16 ;  /* 0x0000101018007986 */ /* 0x0005e8000c101b0a */
[----:B----4-:R2:W-:Y:S04]  /*49f0*/  STG.E.64 desc[UR10][R28.64+0x10], R18 ;  /* 0x000010121c007986 */ /* 0x0105e8000c101b0a */
[----:B------:R2:W-:Y:S04]  /*4a00*/  STG.E.64 desc[UR10][R24.64+0x18], R20 ;  /* 0x0000181418007986 */ /* 0x0005e8000c101b0a */
[----:B-----5:R2:W-:Y:S01]  /*4a10*/  STG.E.64 desc[UR10][R28.64+0x18], R22 ;  /* 0x000018161c007986 */ /* 0x0205e2000c101b0a */
[----:B------:R-:W-:Y:S05]  /*4a20*/  @!P0 BRA `(.L_x_126) ;  /* 0xfffffffc002c8947 */ /* 0x000fea000383ffff */
[----:B------:R-:W-:Y:S05]  /*4a30*/  EXIT ;  /* 0x000000000000794d */ /* 0x000fea0003800000 */
.L_x_122:
[----:B------:R-:W-:Y:S01]  /*4a40*/  SHF.R.U32.HI R21, RZ, 0x1, R21 ;  /* 0x00000001ff157819 */ /* 0x000fe20000011615 */
[----:B------:R-:W-:Y:S01]  /*4a50*/  IMAD.IADD R23, R23, 0x1, -R22 ;  /* 0x0000000117177824 */ /* 0x000fe200078e0a16 */
[----:B------:R-:W-:-:S04]  /*4a60*/  SHF.R.U32.HI R0, RZ, 0x1, R11 ;  /* 0x00000001ff007819 */ /* 0x000fc8000001160b */
[----:B------:R-:W-:Y:S02]  /*4a70*/  ISETP.GE.U32.AND P0, PT, R21, R0, PT ;  /* 0x000000001500720c */ /* 0x000fe40003f06070 */
[----:B------:R-:W-:-:S11]  /*4a80*/  SHF.L.U32 R23, R23, UR7, RZ ;  /* 0x0000000717177c19 */ /* 0x000fd600080006ff */
[----:B------:R-:W-:Y:S05]  /*4a90*/  @P0 EXIT ;  /* 0x000000000000094d */ /* 0x000fea0003800000 */
[----:B------:R-:W4:Y:S01]  /*4aa0*/  S2UR UR5, SR_CgaCtaId ;  /* 0x00000000000579c3 */ /* 0x000f220000008800 */
[C---:B------:R-:W-:Y:S01]  /*4ab0*/  IADD3 R4, PT, PT, -R21.reuse, R0, RZ ;  /* 0x0000000015047210 */ /* 0x040fe20007ffe1ff */
[----:B------:R-:W-:Y:S01]  /*4ac0*/  UMOV UR4, 0x400 ;  /* 0x0000040000047882 */ /* 0x000fe20000000000 */
[----:B0123--:R-:W-:Y:S01]  /*4ad0*/  IMAD.IADD R5, R21, 0x1, -R0 ;  /* 0x0000000115057824 */ /* 0x00ffe200078e0a00 */
[----:B------:R-:W-:Y:S01]  /*4ae0*/  UIADD3 UR7, UPT, UPT, -UR7, 0x20, URZ ;  /* 0x0000002007077890 */ /* 0x000fe2000fffe1ff */
[----:B------:R-:W-:Y:S01]  /*4af0*/  LOP3.LUT P0, R4, R4, 0x3, RZ, 0xc0, !PT ;  /* 0x0000000304047812 */ /* 0x000fe2000780c0ff */
[----:B------:R-:W-:Y:S01]  /*4b00*/  IMAD.IADD R23, R22, 0x1, R23 ;  /* 0x0000000116177824 */ /* 0x000fe200078e0217 */
[----:B------:R-:W-:Y:S01]  /*4b10*/  BSSY.RECONVERGENT B0, `(.L_x_127) ;  /* 0x000001d000007945 */ /* 0x000fe20003800200 */
[----:B------:R-:W0:Y:S01]  /*4b20*/  LDC.64 R2, c[0x0][0x388] ;  /* 0x0000e200ff027b82 */ /* 0x000e220000000a00 */
[----:B------:R-:W-:Y:S01]  /*4b30*/  ISETP.GT.U32.AND P1, PT, R5, -0x4, PT ;  /* 0xfffffffc0500780c */ /* 0x000fe20003f24070 */
[----:B------:R-:W-:Y:S01]  /*4b40*/  IMAD.MOV.U32 R11, RZ, RZ, R21 ;  /* 0x000000ffff0b7224 */ /* 0x000fe200078e0015 */
[----:B----4-:R-:W-:-:S06]  /*4b50*/  ULEA UR4, UR5, UR4, 0x18 ;  /* 0x0000000405047291 */ /* 0x010fcc000f8ec0ff */
[----:B------:R-:W-:Y:S01]  /*4b60*/  LEA R22, R20, UR4, 0x3 ;  /* 0x0000000414167c11 */ /* 0x000fe2000f8e18ff */
[----:B0-----:R-:W-:Y:S01]  /*4b70*/  IMAD.WIDE.U32 R2, R23, 0x8, R2 ;  /* 0x0000000817027825 */ /* 0x001fe200078e0002 */
[----:B------:R-:W-:Y:S06]  /*4b80*/  @!P0 BRA `(.L_x_128) ;  /* 0x0000000000548947 */ /* 0x000fec0003800000 */
[----:B------:R-:W-:Y:S02]  /*4b90*/  IMAD.MOV R14, RZ, RZ, -R4 ;  /* 0x000000ffff0e7224 */ /* 0x000fe400078e0a04 */
[----:B------:R-:W-:-:S07]  /*4ba0*/  IMAD.MOV.U32 R11, RZ, RZ, R21 ;  /* 0x000000ffff0b7224 */ /* 0x000fce00078e0015 */
.L_x_129:
[----:B------:R-:W-:Y:S01]  /*4bb0*/  IMAD.IADD R15, R11, 0x1, R10 ;  /* 0x000000010b0f7824 */ /* 0x000fe200078e020a */
[----:B0-----:R-:W0:Y:S01]  /*4bc0*/  BREV R4, R11 ;  /* 0x0000000b00047301 */ /* 0x001e220000000000 */
[----:B------:R-:W-:-:S03]  /*4bd0*/  VIADD R14, R14, 0x1 ;  /* 0x000000010e0e7836 */ /* 0x000fc60000000000 */
[----:B------:R-:W-:Y:S02]  /*4be0*/  SHF.L.U32 R13, R15, UR6, RZ ;  /* 0x000000060f0d7c19 */ /* 0x000fe400080006ff */
[----:B------:R-:W-:Y:S02]  /*4bf0*/  ISETP.NE.AND P0, PT, R14, RZ, PT ;  /* 0x000000ff0e00720c */ /* 0x000fe40003f05270 */
[----:B------:R-:W1:Y:S01]  /*4c00*/  BREV R6, R15 ;  /* 0x0000000f00067301 */ /* 0x000e620000000000 */
[----:B------:R-:W-:Y:S01]  /*4c10*/  IMAD.WIDE.U32 R12, R13, 0x8, R2 ;  /* 0x000000080d0c7825 */ /* 0x000fe200078e0002 */
[----:B0-----:R-:W-:-:S04]  /*4c20*/  SHF.R.U32.HI R5, RZ, UR7, R4 ;  /* 0x00000007ff057c19 */ /* 0x001fc80008011604 */
[----:B------:R-:W-:Y:S02]  /*4c30*/  LEA R5, R5, R22, 0x3 ;  /* 0x0000001605057211 */ /* 0x000fe400078e18ff */
[----:B-1----:R-:W-:-:S04]  /*4c40*/  SHF.R.U32.HI R7, RZ, UR7, R6 ;  /* 0x00000007ff077c19 */ /* 0x002fc80008011606 */
[----:B------:R-:W0:Y:S01]  /*4c50*/  LDS.64 R4, [R5] ;  /* 0x0000000005047984 */ /* 0x000e220000000a00 */
[----:B------:R-:W-:Y:S01]  /*4c60*/  IMAD R8, R7, 0x8, R22 ;  /* 0x0000000807087824 */ /* 0x000fe200078e0216 */
[C---:B------:R-:W-:Y:S01]  /*4c70*/  SHF.L.U32 R7, R11.reuse, UR6, RZ ;  /* 0x000000060b077c19 */ /* 0x040fe200080006ff */
[----:B------:R-:W-:-:S04]  /*4c80*/  VIADD R11, R11, 0x1 ;  /* 0x000000010b0b7836 */ /* 0x000fc80000000000 */
[----:B------:R-:W1:Y:S01]  /*4c90*/  LDS.64 R8, [R8] ;  /* 0x0000000008087984 */ /* 0x000e620000000a00 */
[----:B------:R-:W-:-:S05]  /*4ca0*/  IMAD.WIDE.U32 R6, R7, 0x8, R2 ;  /* 0x0000000807067825 */ /* 0x000fca00078e0002 */
[----:B0-----:R0:W-:Y:S04]  /*4cb0*/  STG.E.64 desc[UR10][R6.64], R4 ;  /* 0x0000000406007986 */ /* 0x0011e8000c101b0a */
[----:B-1----:R0:W-:Y:S01]  /*4cc0*/  STG.E.64 desc[UR10][R12.64], R8 ;  /* 0x000000080c007986 */ /* 0x0021e2000c101b0a */
[----:B------:R-:W-:Y:S05]  /*4cd0*/  @P0 BRA `(.L_x_129) ;  /* 0xfffffffc00b40947 */ /* 0x000fea000383ffff */
.L_x_128:
[----:B------:R-:W-:Y:S05]  /*4ce0*/  BSYNC.RECONVERGENT B0 ;  /* 0x0000000000007941 */ /* 0x000fea0003800200 */
.L_x_127:
[----:B------:R-:W-:Y:S05]  /*4cf0*/  @P1 EXIT ;  /* 0x000000000000194d */ /* 0x000fea0003800000 */
[C---:B------:R-:W-:Y:S01]  /*4d00*/  IADD3 R23, PT, PT, R11.reuse, 0x3, R10 ;  /* 0x000000030b177810 */ /* 0x040fe20007ffe00a */
[----:B------:R-:W-:-:S07]  /*4d10*/  VIADD R24, R11, 0x1 ;  /* 0x000000010b187836 */ /* 0x000fce0000000000 */
.L_x_130:
[C---:B0-2---:R-:W-:Y:S01]  /*4d20*/  VIADD R5, R24.reuse, 0xffffffff ;  /* 0xffffffff18057836 */ /* 0x045fe20000000000 */
[C---:B------:R-:W-:Y:S01]  /*4d30*/  IADD3 R18, PT, PT, R23.reuse, -0x3, RZ ;  /* 0xfffffffd17127810 */ /* 0x040fe20007ffe0ff */
[----:B------:R-:W-:Y:S01]  /*4d40*/  BREV R14, R24 ;  /* 0x00000018000e7301 */ /* 0x000fe20000000000 */
[C---:B------:R-:W-:Y:S02]  /*4d50*/  VIADD R25, R23.reuse, 0xfffffffe ;  /* 0xfffffffe17197836 */ /* 0x040fe40000000000 */
[C---:B------:R-:W-:Y:S02]  /*4d60*/  VIADD R26, R24.reuse, 0x1 ;  /* 0x00000001181a7836 */ /* 0x040fe40000000000 */
[----:B------:R-:W-:Y:S02]  /*4d70*/  VIADD R27, R23, 0xffffffff ;  /* 0xffffffff171b7836 */ /* 0x000fe40000000000 */
[----:B------:R-:W-:Y:S01]  /*4d80*/  VIADD R28, R24, 0x2 ;  /* 0x00000002181c7836 */ /* 0x000fe20000000000 */
[----:B------:R-:W0:Y:S08]  /*4d90*/  BREV R4, R5 ;  /* 0x0000000500047301 */ /* 0x000e300000000000 */
[----:B------:R-:W1:Y:S01]  /*4da0*/  BREV R10, R18 ;  /* 0x00000012000a7301 */ /* 0x000e620000000000 */
[----:B0-----:R-:W-:-:S07]  /*4db0*/  SHF.R.U32.HI R7, RZ, UR7, R4 ;  /* 0x00000007ff077c19 */ /* 0x001fce0008011604 */
[----:B------:R0:W2:Y:S01]  /*4dc0*/  BREV R12, R27 ;  /* 0x0000001b000c7301 */ /* 0x0000a20000000000 */
[----:B------:R-:W-:Y:S01]  /*4dd0*/  IMAD R8, R7, 0x8, R22 ;  /* 0x0000000807087824 */ /* 0x000fe200078e0216 */
[----:B-1----:R-:W-:-:S06]  /*4de0*/  SHF.R.U32.HI R11, RZ, UR7, R10 ;  /* 0x00000007ff0b7c19 */ /* 0x002fcc000801160a */
[----:B------:R1:W3:Y:S01]  /*4df0*/  BREV R4, R25 ;  /* 0x0000001900047301 */ /* 0x0002e20000000000 */
[----:B0-----:R-:W-:Y:S01]  /*4e00*/  SHF.L.U32 R27, R27, UR6, RZ ;  /* 0x000000061b1b7c19 */ /* 0x001fe200080006ff */
[----:B------:R-:W0:Y:S01]  /*4e10*/  LDS.64 R8, [R8] ;  /* 0x0000000008087984 */ /* 0x000e220000000a00 */
[----:B------:R-:W-:Y:S01]  /*4e20*/  IMAD R16, R11, 0x8, R22 ;  /* 0x000000080b107824 */ /* 0x000fe200078e0216 */
[----:B------:R-:W-:Y:S02]  /*4e30*/  SHF.L.U32 R11, R5, UR6, RZ ;  /* 0x00000006050b7c19 */ /* 0x000fe400080006ff */
[----:B------:R-:W-:Y:S02]  /*4e40*/  SHF.R.U32.HI R5, RZ, UR7, R14 ;  /* 0x00000007ff057c19 */ /* 0x000fe4000801160e */
[----:B------:R-:W4:Y:S01]  /*4e50*/  BREV R7, R26 ;  /* 0x0000001a00077301 */ /* 0x000f220000000000 */
[----:B--2---:R-:W-:Y:S01]  /*4e60*/  SHF.R.U32.HI R19, RZ, UR7, R12 ;  /* 0x00000007ff137c19 */ /* 0x004fe2000801160c */
[----:B------:R-:W2:Y:S01]  /*4e70*/  LDS.64 R16, [R16] ;  /* 0x0000000010107984 */ /* 0x000ea20000000a00 */
[----:B------:R-:W-:Y:S01]  /*4e80*/  IMAD.WIDE.U32 R10, R11, 0x8, R2 ;  /* 0x000000080b0a7825 */ /* 0x000fe200078e0002 */
[----:B-1----:R-:W-:-:S03]  /*4e90*/  SHF.L.U32 R25, R25, UR6, RZ ;  /* 0x0000000619197c19 */ /* 0x002fc600080006ff */
[----:B------:R-:W-:Y:S01]  /*4ea0*/  IMAD R5, R5, 0x8, R22 ;  /* 0x0000000805057824 */ /* 0x000fe200078e0216 */
[----:B------:R-:W1:Y:S01]  /*4eb0*/  BREV R13, R28 ;  /* 0x0000001c000d7301 */ /* 0x000e620000000000 */
[----:B---3--:R-:W-:Y:S01]  /*4ec0*/  SHF.R.U32.HI R15, RZ, UR7, R4 ;  /* 0x00000007ff0f7c19 */ /* 0x008fe20008011604 */
[----:B------:R-:W-:Y:S01]  /*4ed0*/  IMAD R12, R19, 0x8, R22 ;  /* 0x00000008130c7824 */ /* 0x000fe200078e0216 */
[----:B------:R-:W-:Y:S02]  /*4ee0*/  SHF.L.U32 R19, R18, UR6, RZ ;  /* 0x0000000612137c19 */ /* 0x000fe400080006ff */
[----:B------:R-:W3:Y:S01]  /*4ef0*/  LDS.64 R4, [R5] ;  /* 0x0000000005047984 */ /* 0x000ee20000000a00 */
[----:B------:R-:W-:Y:S02]  /*4f00*/  LEA R20, R15, R22, 0x3 ;  /* 0x000000160f147211 */ /* 0x000fe400078e18ff */
[----:B------:R-:W5:Y:S01]  /*4f10*/  BREV R6, R23 ;  /* 0x0000001700067301 */ /* 0x000f620000000000 */
[----:B----4-:R-:W-:Y:S01]  /*4f20*/  SHF.R.U32.HI R15, RZ, UR7, R7 ;  /* 0x00000007ff0f7c19 */ /* 0x010fe20008011607 */
[----:B------:R-:W-:-:S04]  /*4f30*/  IMAD.WIDE.U32 R18, R19, 0x8, R2 ;  /* 0x0000000813127825 */ /* 0x000fc800078e0002 */
[----:B------:R-:W-:Y:S01]  /*4f40*/  IMAD R29, R15, 0x8, R22 ;  /* 0x000000080f1d7824 */ /* 0x000fe200078e0216 */
[----:B-1----:R-:W-:-:S05]  /*4f50*/  SHF.R.U32.HI R13, RZ, UR7, R13 ;  /* 0x00000007ff0d7c19 */ /* 0x002fca000801160d */
[----:B------:R-:W-:Y:S01]  /*4f60*/  IMAD R13, R13, 0x8, R22 ;  /* 0x000000080d0d7824 */ /* 0x000fe200078e0216 */
[----:B-----5:R-:W-:Y:S02]  /*4f70*/  SHF.R.U32.HI R21, RZ, UR7, R6 ;  /* 0x00000007ff157c19 */ /* 0x020fe40008011606 */
[----:B------:R1:W4:Y:S03]  /*4f80*/  LDS.64 R6, [R20] ;  /* 0x0000000014067984 */ /* 0x0003260000000a00 */
[----:B------:R-:W-:Y:S01]  /*4f90*/  IMAD R14, R21, 0x8, R22 ;  /* 0x00000008150e7824 */ /* 0x000fe200078e0216 */
[----:B0-----:R-:W-:Y:S01]  /*4fa0*/  STG.E.64 desc[UR10][R10.64], R8 ;  /* 0x000000080a007986 */ /* 0x001fe2000c101b0a */
[----:B------:R-:W-:-:S03]  /*4fb0*/  SHF.L.U32 R21, R24, UR6, RZ ;  /* 0x0000000618157c19 */ /* 0x000fc600080006ff */
[----:B------:R0:W5:Y:S02]  /*4fc0*/  LDS.64 R8, [R29] ;  /* 0x000000001d087984 */ /* 0x0001640000000a00 */
[----:B-1----:R-:W-:Y:S02]  /*4fd0*/  IMAD.WIDE.U32 R20, R21, 0x8, R2 ;  /* 0x0000000815147825 */ /* 0x002fe400078e0002 */
[----:B------:R-:W1:Y:S04]  /*4fe0*/  LDS.64 R10, [R12] ;  /* 0x000000000c0a7984 */ /* 0x000e680000000a00 */
[----:B------:R-:W1:Y:S01]  /*4ff0*/  LDS.64 R12, [R13] ;  /* 0x000000000d0c7984 */ /* 0x000e620000000a00 */
[----:B0-----:R-:W-:Y:S02]  /*5000*/  SHF.L.U32 R29, R28, UR6, RZ ;  /* 0x000000061c1d7c19 */ /* 0x001fe400080006ff */
[C---:B------:R-:W-:Y:S01]  /*5010*/  SHF.L.U32 R28, R23.reuse, UR6, RZ ;  /* 0x00000006171c7c19 */ /* 0x040fe200080006ff */
[----:B------:R-:W0:Y:S01]  /*5020*/  LDS.64 R14, [R14] ;  /* 0x000000000e0e7984 */ /* 0x000e220000000a00 */
[----:B------:R-:W-:-:S03]  /*5030*/  IADD3 R23, PT, PT, R23, 0x4, RZ ;  /* 0x0000000417177810 */ /* 0x000fc60007ffe0ff */
[----:B--2---:R2:W-:Y:S04]  /*5040*/  STG.E.64 desc[UR10][R18.64], R16 ;  /* 0x0000001012007986 */ /* 0x0045e8000c101b0a */
[----:B---3--:R3:W-:Y:S01]  /*5050*/  STG.E.64 desc[UR10][R20.64], R4 ;  /* 0x0000000414007986 */ /* 0x0087e2000c101b0a */
[----:B--2---:R-:W-:-:S04]  /*5060*/  IMAD.WIDE.U32 R18, R27, 0x8, R2 ;  /* 0x000000081b127825 */ /* 0x004fc800078e0002 */
[----:B---3--:R-:W-:Y:S01]  /*5070*/  IMAD.WIDE.U32 R4, R25, 0x8, R2 ;  /* 0x0000000819047825 */ /* 0x008fe200078e0002 */
[----:B------:R-:W-:-:S03]  /*5080*/  SHF.L.U32 R25, R26, UR6, RZ ;  /* 0x000000061a197c19 */ /* 0x000fc600080006ff */
[--C-:B------:R-:W-:Y:S01]  /*5090*/  IMAD.WIDE.U32 R26, R29, 0x8, R2.reuse ;  /* 0x000000081d1a7825 */ /* 0x100fe200078e0002 */
[----:B----4-:R2:W-:Y:S03]  /*50a0*/  STG.E.64 desc[UR10][R4.64], R6 ;  /* 0x0000000604007986 */ /* 0x0105e6000c101b0a */
[----:B------:R-:W-:-:S04]  /*50b0*/  IMAD.WIDE.U32 R16, R25, 0x8, R2 ;  /* 0x0000000819107825 */ /* 0x000fc800078e0002 */
[----:B------:R-:W-:Y:S01]  /*50c0*/  IMAD.WIDE.U32 R28, R28, 0x8, R2 ;  /* 0x000000081c1c7825 */ /* 0x000fe200078e0002 */
[----:B-----5:R2:W-:Y:S03]  /*50d0*/  STG.E.64 desc[UR10][R16.64], R8 ;  /* 0x0000000810007986 */ /* 0x0205e6000c101b0a */
[C---:B------:R-:W-:Y:S01]  /*50e0*/  VIADD R21, R24.reuse, 0x3 ;  /* 0x0000000318157836 */ /* 0x040fe20000000000 */
[----:B-1----:R2:W-:Y:S01]  /*50f0*/  STG.E.64 desc[UR10][R18.64], R10 ;  /* 0x0000000a12007986 */ /* 0x0025e2000c101b0a */
[----:B------:R-:W-:-:S03]  /*5100*/  VIADD R24, R24, 0x4 ;  /* 0x0000000418187836 */ /* 0x000fc60000000000 */
[----:B------:R2:W-:Y:S01]  /*5110*/  STG.E.64 desc[UR10][R26.64], R12 ;  /* 0x0000000c1a007986 */ /* 0x0005e2000c101b0a */
[----:B------:R-:W-:-:S03]  /*5120*/  ISETP.GE.U32.AND P0, PT, R21, R0, PT ;  /* 0x000000001500720c */ /* 0x000fc60003f06070 */
[----:B0-----:R2:W-:Y:S10]  /*5130*/  STG.E.64 desc[UR10][R28.64], R14 ;  /* 0x0000000e1c007986 */ /* 0x0015f4000c101b0a */
[----:B------:R-:W-:Y:S05]  /*5140*/  @!P0 BRA `(.L_x_130) ;  /* 0xfffffff800f48947 */ /* 0x000fea000383ffff */
[----:B------:R-:W-:Y:S05]  /*5150*/  EXIT ;  /* 0x000000000000794d */ /* 0x000fea0003800000 */
        .weak           $__internal_1_$__cuda_sm20_div_u16
        .type           $__internal_1_$__cuda_sm20_div_u16,@function
        .size           $__internal_1_$__cuda_sm20_div_u16,(.L_x_306 - $__internal_1_$__cuda_sm20_div_u16)
$__internal_1_$__cuda_sm20_div_u16:
[----:B------:R-:W0:Y:S01]  /*5160*/  I2F.U16 R2, R5 ;  /* 0x0000000500027306 */ /* 0x000e220000101000 */
[----:B------:R-:W-:Y:S01]  /*5170*/  IMAD.MOV.U32 R3, RZ, RZ, 0x4b800000 ;  /* 0x4b800000ff037424 */ /* 0x000fe200078e00ff */
[----:B------:R-:W-:Y:S02]  /*5180*/  I2FP.F32.U32.RZ R0, R0 ;  /* 0x0000000000007245 */ /* 0x000fe4000020d000 */
[C---:B0-----:R-:W-:Y:S02]  /*5190*/  FSETP.GEU.AND P1, PT, |R2|.reuse, 1.175494350822287508e-38, PT ;  /* 0x008000000200780b */ /* 0x041fe40003f2e200 */
[----:B------:R-:W-:Y:S02]  /*51a0*/  FSETP.GT.AND P0, PT, |R2|, 8.50705917302346158658e+37, PT ;  /* 0x7e8000000200780b */ /* 0x000fe40003f04200 */
[----:B------:R-:W-:-:S04]  /*51b0*/  FSEL R3, R3, 1, !P1 ;  /* 0x3f80000003037808 */ /* 0x000fc80004800000 */
[----:B------:R-:W-:Y:S02]  /*51c0*/  FSEL R3, R3, 0.25, !P0 ;  /* 0x3e80000003037808 */ /* 0x000fe40004000000 */
[----:B------:R-:W-:-:S03]  /*51d0*/  ISETP.NE.U32.AND P0, PT, R5, RZ, PT ;  /* 0x000000ff0500720c */ /* 0x000fc60003f05070 */
[----:B------:R-:W-:Y:S01]  /*51e0*/  FMUL R4, R2, R3 ;  /* 0x0000000302047220 */ /* 0x000fe20000400000 */
[----:B------:R-:W-:-:S05]  /*51f0*/  IMAD.MOV.U32 R2, RZ, RZ, R6 ;  /* 0x000000ffff027224 */ /* 0x000fca00078e0006 */
[----:B------:R-:W0:Y:S02]  /*5200*/  MUFU.RCP R4, R4 ;  /* 0x0000000400047308 */ /* 0x000e240000001000 */
[----:B0-----:R-:W-:-:S04]  /*5210*/  FMUL R3, R3, R4 ;  /* 0x0000000403037220 */ /* 0x001fc80000400000 */
[----:B------:R-:W-:-:S04]  /*5220*/  VIADD R3, R3, 0x2 ;  /* 0x0000000203037836 */ /* 0x000fc80000000000 */
[----:B------:R-:W-:Y:S01]  /*5230*/  FMUL.RZ R0, R0, R3 ;  /* 0x0000000300007220 */ /* 0x000fe2000040c000 */
[----:B------:R-:W-:-:S05]  /*5240*/  IMAD.MOV.U32 R3, RZ, RZ, 0x0 ;  /* 0x00000000ff037424 */ /* 0x000fca00078e00ff */
[----:B------:R-:W0:Y:S02]  /*5250*/  F2I.U32.TRUNC.NTZ R0, R0 ;  /* 0x0000000000007305 */ /* 0x000e24000020f000 */
[----:B0-----:R-:W-:Y:S01]  /*5260*/  LOP3.LUT R5, R0, 0xffff, RZ, 0xc0, !PT ;  /* 0x0000ffff00057812 */ /* 0x001fe200078ec0ff */
[----:B------:R-:W-:Y:S01]  /*5270*/  @!P0 IMAD.MOV.U32 R5, RZ, RZ, -0x1 ;  /* 0xffffffffff058424 */ /* 0x000fe200078e00ff */
[----:B------:R-:W-:Y:S06]  /*5280*/  RET.REL.NODEC R2 `(_Z38improve_group_coalesced_read_and_writePxS_S_S_jjjjj) ;  /* 0xffffffac025c7950 */ /* 0x000fec0003c3ffff */
.L_x_131:
        /* <DEDUP_REMOVED lines=15> */
.L_x_306:


//--------------------- .text._Z28improve_group_coalesced_readPxS_S_S_jjjjj --------------------------
	.section	.text._Z28improve_group_coalesced_readPxS_S_S_jjjjj,"ax",@progbits
	.align	128
        .global         _Z28improve_group_coalesced_readPxS_S_S_jjjjj
        .type           _Z28improve_group_coalesced_readPxS_S_S_jjjjj,@function
        .size           _Z28improve_group_coalesced_readPxS_S_S_jjjjj,(.L_x_307 - _Z28improve_group_coalesced_readPxS_S_S_jjjjj)
        .other          _Z28improve_group_coalesced_readPxS_S_S_jjjjj,@"STO_CUDA_ENTRY STV_DEFAULT"
_Z28improve_group_coalesced_readPxS_S_S_jjjjj:
.text._Z28improve_group_coalesced_readPxS_S_S_jjjjj:
[----:B------:R-:W-:Y:S01]  /*0000*/  LDC R1, c[0x0][0x37c] ;  /* 0x0000df00ff017b82 */ /* 0x000fe20000000800 */
[----:B------:R-:W0:Y:S01]  /*0010*/  LDCU UR5, c[0x0][0x3b0] ;  /* 0x00007600ff0577ac */ /* 0x000e220008000800 */
[----:B------:R-:W1:Y:S06]  /*0020*/  S2R R8, SR_TID.X ;  /* 0x0000000000087919 */ /* 0x000e6c0000002100 */
[----:B------:R-:W2:Y:S01]  /*0030*/  LDC R6, c[0x0][0x3a8] ;  /* 0x0000ea00ff067b82 */ /* 0x000ea20000000800 */
[----:B------:R-:W-:Y:S01]  /*0040*/  IMAD.MOV.U32 R7, RZ, RZ, 0x1 ;  /* 0x00000001ff077424 */ /* 0x000fe200078e00ff */
[----:B------:R-:W3:Y:S01]  /*0050*/  LDCU UR4, c[0x0][0x3a4] ;  /* 0x00007480ff0477ac */ /* 0x000ee20008000800 */
[----:B------:R-:W-:Y:S01]  /*0060*/  MOV R12, 0x400 ;  /* 0x00000400000c7802 */ /* 0x000fe20000000f00 */
[----:B------:R-:W-:Y:S01]  /*0070*/  UMOV UR6, 0xffffffff ;  /* 0xffffffff00067882 */ /* 0x000fe20000000000 */
[----:B------:R-:W4:Y:S03]  /*0080*/  LDCU.64 UR8, c[0x0][0x358] ;  /* 0x00006b00ff0877ac */ /* 0x000f260008000a00 */
[----:B------:R-:W5:Y:S01]  /*0090*/  LDC R10, c[0x0][0x360] ;  /* 0x0000d800ff0a7b82 */ /* 0x000f620000000800 */
[----:B0-----:R-:W0:Y:S07]  /*00a0*/  I2F.U32.RP R0, UR5 ;  /* 0x0000000500007d06 */ /* 0x001e2e0008209000 */
[----:B------:R-:W4:Y:S01]  /*00b0*/  S2UR UR10, SR_CTAID.X ;  /* 0x00000000000a79c3 */ /* 0x000f220000002500 */
[----:B------:R-:W-:Y:S01]  /*00c0*/  ISETP.NE.U32.AND P2, PT, RZ, UR5, PT ;  /* 0x00000005ff007c0c */ /* 0x000fe2000bf45070 */
[----:B------:R-:W-:-:S02]  /*00d0*/  UIADD3 UR7, UPT, UPT, UR5, -0x1, URZ ;  /* 0xffffffff05077890 */ /* 0x000fc4000fffe0ff */
[----:B---3--:R-:W-:Y:S01]  /*00e0*/  USHF.L.U32 UR4, UR6, UR4, URZ ;  /* 0x0000000406047299 */ /* 0x008fe200080006ff */
        /* <DEDUP_REMOVED lines=8> */
[----:B-----5:R-:W-:-:S04]  /*0170*/  IMAD.HI.U32 R4, R3, R10, RZ ;  /* 0x0000000a03047227 */ /* 0x020fc800078e00ff */
[----:B-1----:R-:W-:-:S04]  /*0180*/  IMAD.HI.U32 R0, R3, R8, RZ ;  /* 0x0000000803007227 */ /* 0x002fc800078e00ff */
[----:B------:R-:W-:-:S04]  /*0190*/  IMAD.HI.U32 R22, R3, R6, RZ ;  /* 0x0000000603167227 */ /* 0x000fc800078e00ff */
[----:B------:R-:W-:Y:S02]  /*01a0*/  IMAD.MOV R3, RZ, RZ, -R4 ;  /* 0x000000ffff037224 */ /* 0x000fe400078e0a04 */
[----:B------:R-:W-:Y:S02]  /*01b0*/  IMAD.MOV R5, RZ, RZ, -R0 ;  /* 0x000000ffff057224 */ /* 0x000fe400078e0a00 */
[----:B------:R-:W-:Y:S02]  /*01c0*/  IMAD R3, R3, UR5, R10 ;  /* 0x0000000503037c24 */ /* 0x000fe4000f8e020a */
[----:B------:R-:W-:Y:S02]  /*01d0*/  IMAD.MOV R7, RZ, RZ, -R22 ;  /* 0x000000ffff077224 */ /* 0x000fe400078e0a16 */
[----:B------:R-:W-:Y:S01]  /*01e0*/  IMAD R2, R5, UR5, R8 ;  /* 0x0000000505027c24 */ /* 0x000fe2000f8e0208 */
[----:B------:R-:W-:Y:S01]  /*01f0*/  ISETP.GE.U32.AND P3, PT, R3, UR5, PT ;  /* 0x0000000503007c0c */ /* 0x000fe2000bf66070 */
[----:B------:R-:W-:-:S03]  /*0200*/  IMAD R6, R7, UR5, R6 ;  /* 0x0000000507067c24 */ /* 0x000fc6000f8e0206 */
[----:B------:R-:W-:Y:S02]  /*0210*/  ISETP.GE.U32.AND P0, PT, R2, UR5, PT ;  /* 0x0000000502007c0c */ /* 0x000fe4000bf06070 */
[----:B------:R-:W-:-:S07]  /*0220*/  ISETP.GE.U32.AND P5, PT, R6, UR5, PT ;  /* 0x0000000506007c0c */ /* 0x000fce000bfa6070 */
[----:B------:R-:W-:Y:S02]  /*0230*/  @P3 VIADD R3, R3, -UR5 ;  /* 0x8000000503033c36 */ /* 0x000fe40008000000 */
[----:B------:R-:W-:Y:S02]  /*0240*/  @P3 VIADD R4, R4, 0x1 ;  /* 0x0000000104043836 */ /* 0x000fe40000000000 */
[----:B------:R-:W-:Y:S01]  /*0250*/  @P0 VIADD R2, R2, -UR5 ;  /* 0x8000000502020c36 */ /* 0x000fe20008000000 */
[----:B------:R-:W-:Y:S01]  /*0260*/  ISETP.GE.U32.AND P4, PT, R3, UR5, PT ;  /* 0x0000000503007c0c */ /* 0x000fe2000bf86070 */
[----:B------:R-:W-:Y:S01]  /*0270*/  @P0 VIADD R0, R0, 0x1 ;  /* 0x0000000100000836 */ /* 0x000fe20000000000 */
[----:B------:R-:W-:Y:S01]  /*0280*/  @P5 IADD3 R6, PT, PT, R6, -UR5, RZ ;  /* 0x8000000506065c10 */ /* 0x000fe2000fffe0ff */
[----:B------:R-:W-:Y:S01]  /*0290*/  @P5 VIADD R22, R22, 0x1 ;  /* 0x0000000116165836 */ /* 0x000fe20000000000 */
[----:B------:R-:W-:Y:S02]  /*02a0*/  ISETP.GE.U32.AND P1, PT, R2, UR5, PT ;  /* 0x0000000502007c0c */ /* 0x000fe4000bf26070 */
[----:B------:R-:W-:-:S02]  /*02b0*/  ISETP.GE.U32.AND P6, PT, R6, UR5, PT ;  /* 0x0000000506007c0c */ /* 0x000fc4000bfc6070 */
[----:B------:R-:W-:Y:S01]  /*02c0*/  LOP3.LUT R3, RZ, UR5, RZ, 0x33, !PT ;  /* 0x00000005ff037c12 */ /* 0x000fe2000f8e33ff */
[----:B------:R-:W-:-:S04]  /*02d0*/  USHF.L.U32 UR5, UR5, 0x1, URZ ;  /* 0x0000000105057899 */ /* 0x000fc800080006ff */
[----:B------:R-:W-:-:S04]  /*02e0*/  @P4 VIADD R4, R4, 0x1 ;  /* 0x0000000104044836 */ /* 0x000fc80000000000 */
[----:B------:R-:W-:Y:S01]  /*02f0*/  @P1 VIADD R0, R0, 0x1 ;  /* 0x0000000100001836 */ /* 0x000fe20000000000 */
[----:B------:R-:W-:Y:S01]  /*0300*/  SEL R4, R3, R4, !P2 ;  /* 0x0000000403047207 */ /* 0x000fe20005000000 */
[----:B------:R-:W-:-:S03]  /*0310*/  @P6 VIADD R22, R22, 0x1 ;  /* 0x0000000116166836 */ /* 0x000fc60000000000 */
[C---:B------:R-:W-:Y:S01]  /*0320*/  SEL R2, R3.reuse, R0, !P2 ;  /* 0x0000000003027207 */ /* 0x040fe20005000000 */
[----:B------:R-:W-:Y:S01]  /*0330*/  VIADD R5, R4, 0xffffffff ;  /* 0xffffffff04057836 */ /* 0x000fe20000000000 */
[----:B------:R-:W-:Y:S02]  /*0340*/  SEL R22, R3, R22, !P2 ;  /* 0x0000001603167207 */ /* 0x000fe40005000000 */
[----:B------:R-:W-:Y:S01]  /*0350*/  LOP3.LUT R3, R8, UR7, RZ, 0xc0, !PT ;  /* 0x0000000708037c12 */ /* 0x000fe2000f8ec0ff */
[----:B----4-:R-:W-:Y:S01]  /*0360*/  IMAD R7, R4, UR10, R2 ;  /* 0x0000000a04077c24 */ /* 0x010fe2000f8e0202 */
[----:B------:R-:W-:Y:S01]  /*0370*/  LOP3.LUT R5, R5, R8, RZ, 0xc0, !PT ;  /* 0x0000000805057212 */ /* 0x000fe200078ec0ff */
[----:B------:R-:W-:Y:S01]  /*0380*/  IMAD R2, R2, UR5, RZ ;  /* 0x0000000502027c24 */ /* 0x000fe2000f8e02ff */
[----:B------:R-:W-:Y:S01]  /*0390*/  LOP3.LUT R9, R4, 0xffff, RZ, 0xc0, !PT ;  /* 0x0000ffff04097812 */ /* 0x000fe200078ec0ff */
[----:B------:R-:W-:Y:S01]  /*03a0*/  IMAD R0, R3, R22, RZ ;  /* 0x0000001603007224 */ /* 0x000fe200078e02ff */
[----:B------:R-:W-:Y:S01]  /*03b0*/  LOP3.LUT R8, R8, 0xffff, RZ, 0xc0, !PT ;  /* 0x0000ffff08087812 */ /* 0x000fe200078ec0ff */
[----:B------:R-:W-:Y:S01]  /*03c0*/  IMAD R4, R4, UR10, R5 ;  /* 0x0000000a04047c24 */ /* 0x000fe2000f8e0205 */
[----:B------:R-:W-:Y:S01]  /*03d0*/  LOP3.LUT R6, R7, UR4, RZ, 0x30, !PT ;  /* 0x0000000407067c12 */ /* 0x000fe2000f8e30ff */
[----:B------:R-:W-:-:S07]  /*03e0*/  IMAD.IADD R3, R22, 0x1, R0 ;  /* 0x0000000116037824 */ /* 0x000fce00078e0200 */
[----:B------:R-:W-:Y:S05]  /*03f0*/  CALL.REL.NOINC `($__internal_2_$__cuda_sm20_div_u16) ;  /* 0x0000004400a07944 */ /* 0x000fea0003c00000 */
[----:B------:R-:W0:Y:S01]  /*0400*/  LDCU.64 UR6, c[0x0][0x3a0] ;  /* 0x00007400ff0677ac */ /* 0x000e220008000a00 */
[----:B------:R-:W-:Y:S01]  /*0410*/  IMAD.IADD R8, R7, 0x1, -R6 ;  /* 0x0000000107087824 */ /* 0x000fe200078e0a06 */
[----:B------:R-:W-:Y:S01]  /*0420*/  LOP3.LUT R7, R4, UR4, RZ, 0x30, !PT ;  /* 0x0000000404077c12 */ /* 0x000fe2000f8e30ff */
[----:B------:R-:W1:Y:S01]  /*0430*/  LDC.64 R12, c[0x0][0x388] ;  /* 0x0000e200ff0c7b82 */ /* 0x000e620000000a00 */
[----:B------:R-:W2:Y:S01]  /*0440*/  LDCU UR10, c[0x0][0x3a8] ;  /* 0x00007500ff0a77ac */ /* 0x000ea20008000800 */
[----:B------:R-:W-:Y:S01]  /*0450*/  LOP3.LUT R9, R15, 0xffff, RZ, 0xc0, !PT ;  /* 0x0000ffff0f097812 */ /* 0x000fe200078ec0ff */
[----:B------:R-:W-:Y:S01]  /*0460*/  BSSY.RECONVERGENT B0, `(.L_x_132) ;  /* 0x0000034000007945 */ /* 0x000fe20003800200 */
[----:B------:R-:W-:-:S03]  /*0470*/  IMAD R5, R5, UR5, RZ ;  /* 0x0000000505057c24 */ /* 0x000fc6000f8e02ff */
[----:B------:R-:W-:Y:S01]  /*0480*/  IMAD R9, R22, R9, RZ ;  /* 0x0000000916097224 */ /* 0x000fe200078e02ff */
[----:B0-----:R-:W-:-:S04]  /*0490*/  USHF.R.U32.HI UR6, URZ, UR7, UR6 ;  /* 0x00000007ff067299 */ /* 0x001fc80008011606 */
[----:B--2---:R-:W-:Y:S02]  /*04a0*/  USHF.R.U32.HI UR6, URZ, UR10, UR6 ;  /* 0x0000000aff067299 */ /* 0x004fe40008011606 */
[----:B------:R-:W-:Y:S01]  /*04b0*/  SHF.L.U32 R11, R8, UR10, RZ ;  /* 0x0000000a080b7c19 */ /* 0x000fe200080006ff */
[----:B------:R-:W-:-:S03]  /*04c0*/  IMAD.IADD R8, R22, 0x1, R9 ;  /* 0x0000000116087824 */ /* 0x000fc600078e0209 */
[----:B------:R-:W-:Y:S01]  /*04d0*/  IADD3 R11, PT, PT, R6, R11, RZ ;  /* 0x0000000b060b7210 */ /* 0x000fe20007ffe0ff */
[----:B------:R-:W-:Y:S02]  /*04e0*/  IMAD R14, R7, UR6, RZ ;  /* 0x00000006070e7c24 */ /* 0x000fe4000f8e02ff */
[----:B------:R-:W-:Y:S02]  /*04f0*/  IMAD.MOV.U32 R6, RZ, RZ, 0x1 ;  /* 0x00000001ff067424 */ /* 0x000fe400078e00ff */
[----:B-1----:R-:W-:Y:S01]  /*0500*/  IMAD.WIDE.U32 R12, R11, 0x8, R12 ;  /* 0x000000080b0c7825 */ /* 0x002fe200078e000c */
[----:B------:R-:W-:-:S03]  /*0510*/  ISETP.NE.AND P0, PT, R14, RZ, PT ;  /* 0x000000ff0e00720c */ /* 0x000fc60003f05270 */
[----:B------:R-:W-:-:S10]  /*0520*/  IMAD.MOV.U32 R7, RZ, RZ, RZ ;  /* 0x000000ffff077224 */ /* 0x000fd400078e00ff */
[----:B------:R-:W-:Y:S05]  /*0530*/  @!P0 BRA `(.L_x_133) ;  /* 0x0000000000988947 */ /* 0x000fea0003800000 */
[----:B------:R-:W0:Y:S01]  /*0540*/  LDC.64 R10, c[0x0][0x398] ;  /* 0x0000e600ff0a7b82 */ /* 0x000e220000000a00 */
[----:B------:R-:W-:Y:S02]  /*0550*/  IMAD.MOV.U32 R20, RZ, RZ, R14 ;  /* 0x000000ffff147224 */ /* 0x000fe400078e000e */
[----:B------:R-:W-:Y:S02]  /*0560*/  IMAD.MOV.U32 R6, RZ, RZ, 0x1 ;  /* 0x00000001ff067424 */ /* 0x000fe400078e00ff */
[----:B------:R-:W-:Y:S02]  /*0570*/  IMAD.MOV.U32 R7, RZ, RZ, RZ ;  /* 0x000000ffff077224 */ /* 0x000fe400078e00ff */
[----:B------:R-:W-:-:S07]  /*0580*/  IMAD.MOV.U32 R21, RZ, RZ, RZ ;  /* 0x000000ffff157224 */ /* 0x000fce00078e00ff */
.L_x_136:
[C---:B------:R-:W-:Y:S01]  /*0590*/  LOP3.LUT R14, R20.reuse, 0x1, RZ, 0xc0, !PT ;  /* 0x00000001140e7812 */ /* 0x040fe200078ec0ff */
[----:B------:R-:W-:Y:S01]  /*05a0*/  BSSY.RECONVERGENT B1, `(.L_x_134) ;  /* 0x000001d000017945 */ /* 0x000fe20003800200 */
[----:B------:R-:W-:Y:S02]  /*05b0*/  ISETP.GE.U32.AND P1, PT, R20, 0x2, PT ;  /* 0x000000021400780c */ /* 0x000fe40003f26070 */
[----:B------:R-:W-:Y:S02]  /*05c0*/  ISETP.NE.U32.AND P0, PT, R14, 0x1, PT ;  /* 0x000000010e00780c */ /* 0x000fe40003f05070 */
[----:B------:R-:W-:-:S11]  /*05d0*/  SHF.R.U32.HI R20, RZ, 0x1, R20 ;  /* 0x00000001ff147819 */ /* 0x000fd60000011614 */
[----:B------:R-:W-:Y:S05]  /*05e0*/  @P0 BRA `(.L_x_135) ;  /* 0x0000000000600947 */ /* 0x000fea0003800000 */
[----:B0-----:R-:W-:-:S05]  /*05f0*/  IMAD.WIDE.U32 R24, R21, 0x8, R10 ;  /* 0x0000000815187825 */ /* 0x001fca00078e000a */
[----:B------:R-:W2:Y:S02]  /*0600*/  LDG.E.64 R16, desc[UR8][R24.64] ;  /* 0x0000000818107981 */ /* 0x000ea4000c1e1b00 */
[-C--:B--2---:R-:W-:Y:S02]  /*0610*/  IMAD R17, R17, R6.reuse, RZ ;  /* 0x0000000611117224 */ /* 0x084fe400078e02ff */
        /* <DEDUP_REMOVED lines=21> */
.L_x_135:
[----:B------:R-:W-:Y:S05]  /*0770*/  BSYNC.RECONVERGENT B1 ;  /* 0x0000000000017941 */ /* 0x000fea0003800200 */
.L_x_134:
[----:B------:R-:W-:Y:S01]  /*0780*/  VIADD R21, R21, 0x1 ;  /* 0x0000000115157836 */ /* 0x000fe20000000000 */
[----:B------:R-:W-:Y:S06]  /*0790*/  @P1 BRA `(.L_x_136) ;  /* 0xfffffffc007c1947 */ /* 0x000fec000383ffff */
.L_x_133:
[----:B------:R-:W-:Y:S05]  /*07a0*/  BSYNC.RECONVERGENT B0 ;  /* 0x0000000000007941 */ /* 0x000fea0003800200 */
.L_x_132:
[----:B------:R-:W-:Y:S01]  /*07b0*/  ISETP.NE.AND P0, PT, R9, RZ, PT ;  /* 0x000000ff0900720c */ /* 0x000fe20003f05270 */
[----:B------:R-:W-:Y:S01]  /*07c0*/  BSSY.RECONVERGENT B0, `(.L_x_137) ;  /* 0x0000038000007945 */ /* 0x000fe20003800200 */
[----:B------:R-:W-:Y:S02]  /*07d0*/  IMAD.MOV.U32 R16, RZ, RZ, 0x1 ;  /* 0x00000001ff107424 */ /* 0x000fe400078e00ff */
[----:B------:R-:W-:-:S09]  /*07e0*/  IMAD.MOV.U32 R17, RZ, RZ, RZ ;  /* 0x000000ffff117224 */ /* 0x000fd200078e00ff */
[----:B------:R-:W-:Y:S05]  /*07f0*/  @!P0 BRA `(.L_x_138) ;  /* 0x0000000000d08947 */ /* 0x000fea0003800000 */
[----:B------:R-:W-:Y:S02]  /*0800*/  IMAD.MOV.U32 R16, RZ, RZ, 0x1 ;  /* 0x00000001ff107424 */ /* 0x000fe400078e00ff */
[----:B------:R-:W-:Y:S02]  /*0810*/  IMAD.MOV.U32 R17, RZ, RZ, RZ ;  /* 0x000000ffff117224 */ /* 0x000fe400078e00ff */
[----:B------:R-:W-:Y:S02]  /*0820*/  IMAD.MOV.U32 R24, RZ, RZ, R6 ;  /* 0x000000ffff187224 */ /* 0x000fe400078e0006 */
[----:B------:R-:W-:Y:S02]  /*0830*/  IMAD.MOV.U32 R23, RZ, RZ, R7 ;  /* 0x000000ffff177224 */ /* 0x000fe400078e0007 */
[----:B------:R-:W-:-:S07]  /*0840*/  IMAD.MOV.U32 R25, RZ, RZ, R9 ;  /* 0x000000ffff197224 */ /* 0x000fce00078e0009 */
.L_x_141:
        /* <DEDUP_REMOVED lines=43> */
.L_x_140:
[----:B------:R-:W-:Y:S05]  /*0b00*/  BSYNC.RECONVERGENT B1 ;  /* 0x0000000000017941 */ /* 0x000fea0003800200 */
.L_x_139:
[----:B------:R-:W-:Y:S01]  /*0b10*/  IADD3 R23, PT, PT, R11, -R19, R18 ;  /* 0x800000130b177210 */ /* 0x000fe20007ffe012 */
[----:B------:R-:W-:Y:S01]  /*0b20*/  IMAD.MOV.U32 R24, RZ, RZ, R10 ;  /* 0x000000ffff187224 */ /* 0x000fe200078e000a */
[----:B------:R-:W-:Y:S06]  /*0b30*/  @P1 BRA `(.L_x_141) ;  /* 0xfffffffc00441947 */ /* 0x000fec000383ffff */
.L_x_138:
[----:B------:R-:W-:Y:S05]  /*0b40*/  BSYNC.RECONVERGENT B0 ;  /* 0x0000000000007941 */ /* 0x000fea0003800200 */
.L_x_137:
[----:B------:R-:W-:Y:S01]  /*0b50*/  ISETP.GE.U32.AND P0, PT, R9, R8, PT ;  /* 0x000000080900720c */ /* 0x000fe20003f06070 */
[----:B------:R-:W1:Y:S01]  /*0b60*/  LDCU.64 UR10, c[0x0][0x380] ;  /* 0x00007000ff0a77ac */ /* 0x000e620008000a00 */
[----:B------:R-:W-:Y:S11]  /*0b70*/  BSSY.RECONVERGENT B0, `(.L_x_142) ;  /* 0x000011c000007945 */ /* 0x000ff60003800200 */
[----:B------:R-:W-:Y:S05]  /*0b80*/  @P0 BRA `(.L_x_143) ;  /* 0x0000001000680947 */ /* 0x000fea0003800000 */
[----:B0-----:R-:W0:Y:S01]  /*0b90*/  LDC R10, c[0x0][0x3a0] ;  /* 0x0000e800ff0a7b82 */ /* 0x001e220000000800 */
[----:B------:R-:W0:Y:S01]  /*0ba0*/  LDCU UR4, c[0x0][0x3a8] ;  /* 0x00007500ff0477ac */ /* 0x000e220008000800 */
[C---:B------:R-:W-:Y:S01]  /*0bb0*/  LOP3.LUT P1, R20, R22.reuse, 0x3, RZ, 0xc0, !PT ;  /* 0x0000000316147812 */ /* 0x040fe2000782c0ff */
[----:B------:R-:W-:-:S05]  /*0bc0*/  VIADD R11, R22, 0xffffffff ;  /* 0xffffffff160b7836 */ /* 0x000fca0000000000 */
[----:B------:R-:W-:Y:S02]  /*0bd0*/  ISETP.GE.U32.AND P0, PT, R11, 0x3, PT ;  /* 0x000000030b00780c */ /* 0x000fe40003f06070 */
[----:B0-----:R-:W-:-:S05]  /*0be0*/  SHF.R.U32.HI R22, RZ, UR4, R10 ;  /* 0x00000004ff167c19 */ /* 0x001fca000801160a */
[----:B------:R-:W-:Y:S06]  /*0bf0*/  @!P1 BRA `(.L_x_144) ;  /* 0x0000000000f89947 */ /* 0x000fec0003800000 */
[----:B------:R-:W0:Y:S01]  /*0c00*/  S2UR UR5, SR_CgaCtaId ;  /* 0x00000000000579c3 */ /* 0x000e220000008800 */
[----:B------:R-:W-:Y:S01]  /*0c10*/  UMOV UR4, 0x400 ;  /* 0x0000040000047882 */ /* 0x000fe20000000000 */
[----:B------:R-:W2:Y:S01]  /*0c20*/  LDCU.64 UR6, c[0x0][0x380] ;  /* 0x00007000ff0677ac */ /* 0x000ea20008000a00 */
[----:B0-----:R-:W-:-:S03]  /*0c30*/  ULEA UR5, UR5, UR4, 0x18 ;  /* 0x0000000405057291 */ /* 0x001fc6000f8ec0ff */
[----:B--2---:R-:W-:-:S09]  /*0c40*/  UMOV UR4, URZ ;  /* 0x000000ff00047c82 */ /* 0x004fd20008000000 */
.L_x_145:
[----:B------:R-:W-:-:S05]  /*0c50*/  IMAD R11, R9, R22, RZ ;  /* 0x00000016090b7224 */ /* 0x000fca00078e02ff */
[----:B------:R-:W-:-:S05]  /*0c60*/  IADD3 R10, P1, PT, R11, R4, RZ ;  /* 0x000000040b0a7210 */ /* 0x000fca0007f3e0ff */
[----:B------:R-:W-:Y:S01]  /*0c70*/  IMAD.X R11, RZ, RZ, RZ, P1 ;  /* 0x000000ffff0b7224 */ /* 0x000fe200008e06ff */
[----:B------:R-:W-:-:S04]  /*0c80*/  LEA R26, P1, R10, UR6, 0x3 ;  /* 0x000000060a1a7c11 */ /* 0x000fc8000f8218ff */
[----:B------:R-:W-:-:S05]  /*0c90*/  LEA.HI.X R27, R10, UR7, R11, 0x3, P1 ;  /* 0x000000070a1b7c11 */ /* 0x000fca00088f1c0b */
[----:B------:R-:W2:Y:S01]  /*0ca0*/  LDG.E.64 R10, desc[UR8][R26.64] ;  /* 0x000000081a0a7981 */ /* 0x000ea2000c1e1b00 */
[----:B------:R-:W-:Y:S01]  /*0cb0*/  UIADD3 UR4, UPT, UPT, UR4, 0x1, URZ ;  /* 0x0000000104047890 */ /* 0x000fe2000fffe0ff */
[-C--:B--2---:R-:W-:Y:S02]  /*0cc0*/  IMAD R11, R11, R16.reuse, RZ ;  /* 0x000000100b0b7224 */ /* 0x084fe400078e02ff */
[----:B------:R-:W-:-:S04]  /*0cd0*/  IMAD.WIDE.U32 R18, R10, R16, RZ ;  /* 0x000000100a127225 */ /* 0x000fc800078e00ff */
[----:B------:R-:W-:Y:S02]  /*0ce0*/  IMAD R11, R10, R17, R11 ;  /* 0x000000110a0b7224 */ /* 0x000fe400078e020b */
[----:B------:R-:W-:Y:S02]  /*0cf0*/  IMAD R17, R17, R6, RZ ;  /* 0x0000000611117224 */ /* 0x000fe400078e02ff */
[----:B------:R-:W-:Y:S02]  /*0d00*/  IMAD.IADD R19, R19, 0x1, R11 ;  /* 0x0000000113137824 */ /* 0x000fe400078e020b */
[----:B------:R-:W-:-:S03]  /*0d10*/  IMAD.WIDE.U32 R10, R18, -0x7829cba9, RZ ;  /* 0x87d63457120a7825 */ /* 0x000fc600078e00ff */
[C---:B------:R-:W-:Y:S01]  /*0d20*/  ISETP.LT.AND P2, PT, R19.reuse, RZ, PT ;  /* 0x000000ff1300720c */ /* 0x040fe20003f41270 */
[----:B------:R-:W-:-:S04]  /*0d30*/  IMAD.WIDE.U32 R14, R19, -0x7829cba9, RZ ;  /* 0x87d63457130e7825 */ /* 0x000fc800078e00ff */
[----:B------:R-:W-:Y:S02]  /*0d40*/  IMAD R17, R7, R16, R17 ;  /* 0x0000001007117224 */ /* 0x000fe400078e0211 */
[----:B------:R-:W-:-:S04]  /*0d50*/  IMAD.WIDE.U32 R14, P1, R18, 0x49249246, R14 ;  /* 0x49249246120e7825 */ /* 0x000fc8000782000e */
[----:B------:R-:W-:Y:S01]  /*0d60*/  IMAD.X R25, RZ, RZ, RZ, P1 ;  /* 0x000000ffff197224 */ /* 0x000fe200008e06ff */
[----:B------:R-:W-:Y:S01]  /*0d70*/  IADD3 RZ, P1, PT, R11, R14, RZ ;  /* 0x0000000e0bff7210 */ /* 0x000fe20007f3e0ff */
[----:B------:R-:W-:Y:S01]  /*0d80*/  IMAD.WIDE.U32 R10, R16, R6, RZ ;  /* 0x00000006100a7225 */ /* 0x000fe200078e00ff */
[----:B------:R-:W-:-:S03]  /*0d90*/  MOV R24, R15 ;  /* 0x0000000f00187202 */ /* 0x000fc60000000f00 */
[----:B------:R-:W-:Y:S02]  /*0da0*/  IMAD.IADD R11, R11, 0x1, R17 ;  /* 0x000000010b0b7824 */ /* 0x000fe400078e0211 */
[----:B------:R-:W-:-:S04]  /*0db0*/  IMAD.WIDE.U32.X R24, R19, 0x49249246, R24, P1 ;  /* 0x4924924613187825 */ /* 0x000fc800008e0418 */
[----:B------:R-:W-:Y:S01]  /*0dc0*/  IMAD.WIDE.U32 R14, R11, -0x7829cba9, RZ ;  /* 0x87d634570b0e7825 */ /* 0x000fe200078e00ff */
[----:B------:R-:W-:-:S04]  /*0dd0*/  IADD3 R21, P1, PT, R24, 0x7829cba9, RZ ;  /* 0x7829cba918157810 */ /* 0x000fc80007f3e0ff */
[----:B------:R-:W-:Y:S01]  /*0de0*/  IADD3.X R17, PT, PT, R25, -0x49249247, RZ, P1, !PT ;  /* 0xb6db6db919117810 */ /* 0x000fe20000ffe4ff */
[C---:B------:R-:W-:Y:S01]  /*0df0*/  IMAD.WIDE.U32 R14, P1, R10.reuse, 0x49249246, R14 ;  /* 0x492492460a0e7825 */ /* 0x040fe2000782000e */
[----:B------:R-:W-:Y:S02]  /*0e00*/  SEL R21, R21, R24, P2 ;  /* 0x0000001815157207 */ /* 0x000fe40001000000 */
[----:B------:R-:W-:Y:S01]  /*0e10*/  SEL R24, R17, R25, P2 ;  /* 0x0000001911187207 */ /* 0x000fe20001000000 */
[----:B------:R-:W-:-:S03]  /*0e20*/  IMAD.WIDE.U32 R16, R10, -0x7829cba9, RZ ;  /* 0x87d634570a107825 */ /* 0x000fc600078e00ff */
[----:B------:R-:W-:Y:S01]  /*0e30*/  SHF.R.S64 R21, R21, 0x1b, R24 ;  /* 0x0000001b15157819 */ /* 0x000fe20000001018 */
[----:B------:R-:W-:Y:S01]  /*0e40*/  IMAD.MOV.U32 R16, RZ, RZ, R15 ;  /* 0x000000ffff107224 */ /* 0x000fe200078e000f */
[----:B------:R-:W-:Y:S01]  /*0e50*/  IADD3 RZ, P2, PT, R17, R14, RZ ;  /* 0x0000000e11ff7210 */ /* 0x000fe20007f5e0ff */
[----:B------:R-:W-:Y:S01]  /*0e60*/  IMAD.X R17, RZ, RZ, RZ, P1 ;  /* 0x000000ffff117224 */ /* 0x000fe200008e06ff */
[C---:B------:R-:W-:Y:S01]  /*0e70*/  LEA.HI R15, P1, R24.reuse, R21, RZ, 0x1 ;  /* 0x00000015180f7211 */ /* 0x040fe200078308ff */
[----:B------:R-:W-:Y:S02]  /*0e80*/  IMAD.IADD R14, R5, 0x1, R9 ;  /* 0x00000001050e7824 */ /* 0x000fe400078e0209 */
[C---:B------:R-:W-:Y:S01]  /*0e90*/  IMAD.WIDE.U32.X R16, R11.reuse, 0x49249246, R16, P2 ;  /* 0x492492460b107825 */ /* 0x040fe200010e0410 */
[----:B------:R-:W-:Y:S02]  /*0ea0*/  LEA.HI.X.SX32 R24, R24, RZ, 0x5, P1 ;  /* 0x000000ff18187211 */ /* 0x000fe400008f2eff */
[----:B------:R-:W-:Y:S01]  /*0eb0*/  ISETP.LT.AND P1, PT, R11, RZ, PT ;  /* 0x000000ff0b00720c */ /* 0x000fe20003f21270 */
[----:B------:R-:W-:Y:S01]  /*0ec0*/  IMAD.WIDE.U32 R18, R15, -0x1c000001, R18 ;  /* 0xe3ffffff0f127825 */ /* 0x000fe200078e0012 */
[----:B------:R-:W-:-:S03]  /*0ed0*/  IADD3 R21, P2, PT, R16, 0x7829cba9, RZ ;  /* 0x7829cba910157810 */ /* 0x000fc60007f5e0ff */
[----:B------:R-:W-:Y:S01]  /*0ee0*/  IMAD R24, R24, -0x1c000001, RZ ;  /* 0xe3ffffff18187824 */ /* 0x000fe200078e02ff */
[----:B------:R-:W-:Y:S01]  /*0ef0*/  IADD3.X R23, PT, PT, R17, -0x49249247, RZ, P2, !PT ;  /* 0xb6db6db911177810 */ /* 0x000fe200017fe4ff */
[----:B------:R-:W-:Y:S01]  /*0f00*/  VIADD R9, R9, 0x1 ;  /* 0x0000000109097836 */ /* 0x000fe20000000000 */
[----:B------:R-:W-:Y:S02]  /*0f10*/  SEL R21, R21, R16, P1 ;  /* 0x0000001015157207 */ /* 0x000fe40000800000 */
[----:B------:R-:W-:Y:S02]  /*0f20*/  SEL R16, R23, R17, P1 ;  /* 0x0000001117107207 */ /* 0x000fe40000800000 */
[----:B------:R-:W-:Y:S02]  /*0f30*/  IADD3 R19, PT, PT, R19, -R15, R24 ;  /* 0x8000000f13137210 */ /* 0x000fe40007ffe018 */
        /* <DEDUP_REMOVED lines=9> */
[----:B0-----:R-:W-:Y:S05]  /*0fd0*/  @P1 BRA `(.L_x_145) ;  /* 0xfffffffc001c1947 */ /* 0x001fea000383ffff */
.L_x_144:
[----:B------:R-:W-:Y:S05]  /*0fe0*/  @!P0 BRA `(.L_x_143) ;  /* 0x0000000c00508947 */ /* 0x000fea0003800000 */
[----:B------:R-:W0:Y:S01]  /*0ff0*/  S2R R11, SR_CgaCtaId ;  /* 0x00000000000b7919 */ /* 0x000e220000008800 */
[----:B------:R-:W-:-:S04]  /*1000*/  MOV R20, 0x400 ;  /* 0x0000040000147802 */ /* 0x000fc80000000f00 */
[----:B0-----:R-:W-:-:S07]  /*1010*/  LEA R20, R11, R20, 0x18 ;  /* 0x000000140b147211 */ /* 0x001fce00078ec0ff */
.L_x_146:
[----:B------:R-:W-:-:S05]  /*1020*/  IMAD R23, R9, R22, RZ ;  /* 0x0000001609177224 */ /* 0x000fca00078e02ff */
[----:B------:R-:W-:-:S05]  /*1030*/  IADD3 R10, P0, PT, R4, R23, RZ ;  /* 0x00000017040a7210 */ /* 0x000fca0007f1e0ff */
[----:B------:R-:W-:Y:S01]  /*1040*/  IMAD.X R11, RZ, RZ, RZ, P0 ;  /* 0x000000ffff0b7224 */ /* 0x000fe200000e06ff */
[----:B-1----:R-:W-:-:S04]  /*1050*/  LEA R26, P0, R10, UR10, 0x3 ;  /* 0x0000000a0a1a7c11 */ /* 0x002fc8000f8018ff */
[----:B------:R-:W-:-:S05]  /*1060*/  LEA.HI.X R27, R10, UR11, R11, 0x3, P0 ;  /* 0x0000000b0a1b7c11 */ /* 0x000fca00080f1c0b */
[----:B------:R-:W2:Y:S01]  /*1070*/  LDG.E.64 R10, desc[UR8][R26.64] ;  /* 0x000000081a0a7981 */ /* 0x000ea2000c1e1b00 */
[----:B------:R-:W-:Y:S02]  /*1080*/  IMAD.IADD R23, R23, 0x1, R22 ;  /* 0x0000000117177824 */ /* 0x000fe400078e0216 */
        /* <DEDUP_REMOVED lines=12> */
[----:B------:R-:W-:Y:S02]  /*1150*/  IMAD.MOV.U32 R24, RZ, RZ, R15 ;  /* 0x000000ffff187224 */ /* 0x000fe400078e000f */
[----:B------:R-:W-:-:S04]  /*1160*/  IMAD.WIDE.U32 R10, R16, R6, RZ ;  /* 0x00000006100a7225 */ /* 0x000fc800078e00ff */
[----:B------:R-:W-:Y:S01]  /*1170*/  IMAD.WIDE.U32.X R24, R19, 0x49249246, R24, P0 ;  /* 0x4924924613187825 */ /* 0x000fe200000e0418 */
[----:B------:R-:W-:Y:S02]  /*1180*/  IADD3 R11, PT, PT, R11, R17, RZ ;  /* 0x000000110b0b7210 */ /* 0x000fe40007ffe0ff */
[----:B------:R-:W-:-:S03]  /*1190*/  IADD3 R21, P0, PT, R24, 0x7829cba9, RZ ;  /* 0x7829cba918157810 */ /* 0x000fc60007f1e0ff */
[----:B------:R-:W-:Y:S01]  /*11a0*/  IMAD.WIDE.U32 R16, R11, -0x7829cba9, RZ ;  /* 0x87d634570b107825 */ /* 0x000fe200078e00ff */
[----:B------:R-:W-:Y:S02]  /*11b0*/  IADD3.X R15, PT, PT, R25, -0x49249247, RZ, P0, !PT ;  /* 0xb6db6db9190f7810 */ /* 0x000fe400007fe4ff */
[----:B------:R-:W-:Y:S01]  /*11c0*/  SEL R21, R21, R24, P1 ;  /* 0x0000001815157207 */ /* 0x000fe20000800000 */
[----:B------:R-:W-:Y:S01]  /*11d0*/  IMAD.WIDE.U32 R16, P0, R10, 0x49249246, R16 ;  /* 0x492492460a107825 */ /* 0x000fe20007800010 */
[----:B------:R-:W-:-:S03]  /*11e0*/  SEL R24, R15, R25, P1 ;  /* 0x000000190f187207 */ /* 0x000fc60000800000 */
        /* <DEDUP_REMOVED lines=10> */
[----:B------:R-:W-:-:S05]  /*1290*/  IADD3 R15, P0, PT, R4, R23, RZ ;  /* 0x00000017040f7210 */ /* 0x000fca0007f1e0ff */
        /* <DEDUP_REMOVED lines=8> */
[----:B------:R-:W-:Y:S01]  /*1320*/  IMAD.WIDE.U32 R10, R25, -0x1c000001, R10 ;  /* 0xe3ffffff190a7825 */ /* 0x000fe200078e000a */
[----:B------:R-:W-:-:S03]  /*1330*/  SHF.R.S64 R17, R21, 0x1b, R24 ;  /* 0x0000001b15117819 */ /* 0x000fc60000001018 */
[----:B------:R-:W-:Y:S01]  /*1340*/  IMAD R16, R16, -0x1c000001, RZ ;  /* 0xe3ffffff10107824 */ /* 0x000fe200078e02ff */
[----:B------:R-:W-:-:S04]  /*1350*/  LEA.HI R17, P0, R24, R17, RZ, 0x1 ;  /* 0x0000001118117211 */ /* 0x000fc800078108ff */
[----:B------:R-:W-:Y:S01]  /*1360*/  LEA.HI.X.SX32 R24, R24, RZ, 0x5, P0 ;  /* 0x000000ff18187211 */ /* 0x000fe200000f2eff */
[----:B------:R-:W-:Y:S01]  /*1370*/  IMAD.WIDE.U32 R18, R17, -0x1c000001, R18 ;  /* 0xe3ffffff11127825 */ /* 0x000fe200078e0012 */
[----:B------:R-:W-:-:S03]  /*1380*/  IADD3 R11, PT, PT, R11, -R25, R16 ;  /* 0x800000190b0b7210 */ /* 0x000fc60007ffe010 */
[-C--:B--2---:R-:W-:Y:S02]  /*1390*/  IMAD R16, R15, R10.reuse, RZ ;  /* 0x0000000a0f107224 */ /* 0x084fe400078e02ff */
[----:B------:R-:W-:Y:S02]  /*13a0*/  IMAD R15, R24, -0x1c000001, RZ ;  /* 0xe3ffffff180f7824 */ /* 0x000fe400078e02ff */
[C---:B------:R-:W-:Y:S02]  /*13b0*/  IMAD R21, R14.reuse, R11, R16 ;  /* 0x0000000b0e157224 */ /* 0x040fe400078e0210 */
[----:B------:R-:W-:Y:S01]  /*13c0*/  IMAD.WIDE.U32 R24, R14, R10, RZ ;  /* 0x0000000a0e187225 */ /* 0x000fe200078e00ff */
[----:B------:R-:W-:-:S03]  /*13d0*/  IADD3 R19, PT, PT, R19, -R17, R15 ;  /* 0x8000001113137210 */ /* 0x000fc60007ffe00f */
[----:B------:R-:W-:Y:S02]  /*13e0*/  IMAD.IADD R25, R25, 0x1, R21 ;  /* 0x0000000119197824 */ /* 0x000fe400078e0215 */
[----:B------:R-:W-:Y:S02]  /*13f0*/  IMAD.IADD R15, R5, 0x1, R9 ;  /* 0x00000001050f7824 */ /* 0x000fe400078e0209 */
[----:B------:R-:W-:-:S04]  /*1400*/  IMAD.WIDE.U32 R16, R25, -0x7829cba9, RZ ;  /* 0x87d6345719107825 */ /* 0x000fc800078e00ff */
[----:B------:R-:W-:Y:S02]  /*1410*/  IMAD R21, R15, 0x8, R20 ;  /* 0x000000080f157824 */ /* 0x000fe400078e0214 */
[----:B------:R-:W-:-:S03]  /*1420*/  IMAD.WIDE.U32 R16, P0, R24, 0x49249246, R16 ;  /* 0x4924924618107825 */ /* 0x000fc60007800010 */
[----:B------:R0:W-:Y:S01]  /*1430*/  STS.64 [R21], R18 ;  /* 0x0000001215007388 */ /* 0x0001e20000000a00 */
[----:B------:R-:W-:-:S04]  /*1440*/  IMAD.WIDE.U32 R14, R24, -0x7829cba9, RZ ;  /* 0x87d63457180e7825 */ /* 0x000fc800078e00ff */
[----:B------:R-:W-:Y:S01]  /*1450*/  IMAD.MOV.U32 R14, RZ, RZ, R17 ;  /* 0x000000ffff0e7224 */ /* 0x000fe200078e0011 */
[----:B------:R-:W-:Y:S01]  /*1460*/  IADD3 RZ, P1, PT, R15, R16, RZ ;  /* 0x000000100fff7210 */ /* 0x000fe20007f3e0ff */
[----:B------:R-:W-:Y:S02]  /*1470*/  IMAD.X R15, RZ, RZ, RZ, P0 ;  /* 0x000000ffff0f7224 */ /* 0x000fe400000e06ff */
[----:B------:R-:W-:Y:S02]  /*1480*/  IMAD R16, R11, R6, RZ ;  /* 0x000000060b107224 */ /* 0x000fe400078e02ff */
[C---:B------:R-:W-:Y:S01]  /*1490*/  IMAD.WIDE.U32.X R14, R25.reuse, 0x49249246, R14, P1 ;  /* 0x49249246190e7825 */ /* 0x040fe200008e040e */
[----:B------:R-:W-:-:S03]  /*14a0*/  ISETP.LT.AND P1, PT, R25, RZ, PT ;  /* 0x000000ff1900720c */ /* 0x000fc60003f21270 */
[----:B0-----:R-:W-:Y:S01]  /*14b0*/  IMAD.WIDE.U32 R18, R10, R6, RZ ;  /* 0x000000060a127225 */ /* 0x001fe200078e00ff */
[----:B------:R-:W-:-:S04]  /*14c0*/  IADD3 R17, P0, PT, R14, 0x7829cba9, RZ ;  /* 0x7829cba90e117810 */ /* 0x000fc80007f1e0ff */
[----:B------:R-:W-:Y:S02]  /*14d0*/  IADD3.X R27, PT, PT, R15, -0x49249247, RZ, P0, !PT ;  /* 0xb6db6db90f1b7810 */ /* 0x000fe400007fe4ff */
[----:B------:R-:W-:Y:S02]  /*14e0*/  SEL R14, R17, R14, P1 ;  /* 0x0000000e110e7207 */ /* 0x000fe40000800000 */
[----:B------:R-:W-:Y:S01]  /*14f0*/  SEL R11, R27, R15, P1 ;  /* 0x0000000f1b0b7207 */ /* 0x000fe20000800000 */
[----:B------:R-:W-:-:S03]  /*1500*/  IMAD R15, R7, R10, R16 ;  /* 0x0000000a070f7224 */ /* 0x000fc600078e0210 */
[----:B------:R-:W-:Y:S02]  /*1510*/  SHF.R.S64 R14, R14, 0x1b, R11 ;  /* 0x0000001b0e0e7819 */ /* 0x000fe4000000100b */
[----:B------:R-:W-:Y:S02]  /*1520*/  IADD3 R19, PT, PT, R19, R15, RZ ;  /* 0x0000000f13137210 */ /* 0x000fe40007ffe0ff */
[----:B------:R-:W-:-:S03]  /*1530*/  LEA.HI R17, P0, R11, R14, RZ, 0x1 ;  /* 0x0000000e0b117211 */ /* 0x000fc600078108ff */
[----:B------:R-:W-:Y:S01]  /*1540*/  IMAD.WIDE.U32 R14, R19, -0x7829cba9, RZ ;  /* 0x87d63457130e7825 */ /* 0x000fe200078e00ff */
[----:B------:R-:W-:-:S03]  /*1550*/  LEA.HI.X.SX32 R10, R11, RZ, 0x5, P0 ;  /* 0x000000ff0b0a7211 */ /* 0x000fc600000f2eff */
[----:B------:R-:W-:-:S04]  /*1560*/  IMAD.WIDE.U32 R24, R17, -0x1c000001, R24 ;  /* 0xe3ffffff11187825 */ /* 0x000fc800078e0018 */
[----:B------:R-:W-:Y:S02]  /*1570*/  IMAD R16, R10, -0x1c000001, RZ ;  /* 0xe3ffffff0a107824 */ /* 0x000fe400078e02ff */
[----:B------:R-:W-:-:S03]  /*1580*/  IMAD.WIDE.U32 R14, P0, R18, 0x49249246, R14 ;  /* 0x49249246120e7825 */ /* 0x000fc6000780000e */
[----:B------:R-:W-:Y:S01]  /*1590*/  IADD3 R25, PT, PT, R25, -R17, R16 ;  /* 0x8000001119197210 */ /* 0x000fe20007ffe010 */
        /* <DEDUP_REMOVED lines=13> */
[----:B------:R-:W-:-:S05]  /*1670*/  LEA.HI.X R17, R14, UR11, R15, 0x3, P0 ;  /* 0x0000000b0e117c11 */ /* 0x000fca00080f1c0f */
        /* <DEDUP_REMOVED lines=13> */
[----:B------:R-:W-:-:S04]  /*1750*/  IMAD.WIDE.U32 R10, R14, -0x7829cba9, RZ ;  /* 0x87d634570e0a7825 */ /* 0x000fc800078e00ff */
[----:B------:R-:W-:-:S04]  /*1760*/  IMAD.WIDE.U32 R16, R15, -0x7829cba9, RZ ;  /* 0x87d634570f107825 */ /* 0x000fc800078e00ff */
[----:B------:R-:W-:Y:S02]  /*1770*/  IMAD R19, R19, R6, RZ ;  /* 0x0000000613137224 */ /* 0x000fe400078e02ff */
[----:B------:R-:W-:-:S04]  /*1780*/  IMAD.WIDE.U32 R16, P0, R14, 0x49249246, R16 ;  /* 0x492492460e107825 */ /* 0x000fc80007800010 */
[----:B------:R-:W-:Y:S01]  /*1790*/  IMAD.MOV.U32 R10, RZ, RZ, R17 ;  /* 0x000000ffff0a7224 */ /* 0x000fe200078e0011 */
[----:B------:R-:W-:Y:S01]  /*17a0*/  IADD3 RZ, P1, PT, R11, R16, RZ ;  /* 0x000000100bff7210 */ /* 0x000fe20007f3e0ff */
[----:B------:R-:W-:Y:S02]  /*17b0*/  IMAD.X R11, RZ, RZ, RZ, P0 ;  /* 0x000000ffff0b7224 */ /* 0x000fe400000e06ff */
[----:B------:R-:W-:Y:S02]  /*17c0*/  IMAD R19, R7, R18, R19 ;  /* 0x0000001207137224 */ /* 0x000fe400078e0213 */
        /* <DEDUP_REMOVED lines=9> */
[----:B0-----:R-:W-:Y:S01]  /*1860*/  LEA.HI R25, P0, R16, R17, RZ, 0x1 ;  /* 0x0000001110197211 */ /* 0x001fe200078108ff */
[----:B------:R-:W-:-:S03]  /*1870*/  IMAD.WIDE.U32 R18, R11, -0x7829cba9, RZ ;  /* 0x87d634570b127825 */ /* 0x000fc600078e00ff */
[----:B------:R-:W-:Y:S01]  /*1880*/  LEA.HI.X.SX32 R16, R16, RZ, 0x5, P0 ;  /* 0x000000ff10107211 */ /* 0x000fe200000f2eff */
[----:B------:R-:W-:-:S04]  /*1890*/  IMAD.WIDE.U32 R14, R25, -0x1c000001, R14 ;  /* 0xe3ffffff190e7825 */ /* 0x000fc800078e000e */
[----:B------:R-:W-:Y:S02]  /*18a0*/  IMAD R24, R16, -0x1c000001, RZ ;  /* 0xe3ffffff10187824 */ /* 0x000fe400078e02ff */
[----:B------:R-:W-:-:S03]  /*18b0*/  IMAD.WIDE.U32 R18, P0, R10, 0x49249246, R18 ;  /* 0x492492460a127825 */ /* 0x000fc60007800012 */
[----:B------:R-:W-:Y:S01]  /*18c0*/  IADD3 R15, PT, PT, R15, -R25, R24 ;  /* 0x800000190f0f7210 */ /* 0x000fe20007ffe018 */
[----:B------:R-:W-:Y:S01]  /*18d0*/  IMAD.WIDE.U32 R16, R10, -0x7829cba9, RZ ;  /* 0x87d634570a107825 */ /* 0x000fe200078e00ff */
[----:B------:R-:W-:-:S04]  /*18e0*/  MOV R16, R19 ;  /* 0x0000001300107202 */ /* 0x000fc80000000f00 */
        /* <DEDUP_REMOVED lines=24> */
[----:B------:R-:W-:-:S04]  /*1a70*/  IMAD.IADD R11, R11, 0x1, R23 ;  /* 0x000000010b0b7824 */ /* 0x000fc800078e0217 */
[C---:B------:R-:W-:Y:S01]  /*1a80*/  IMAD.WIDE.U32 R16, R11.reuse, -0x7829cba9, RZ ;  /* 0x87d634570b107825 */ /* 0x040fe200078e00ff */
[----:B------:R-:W-:-:S03]  /*1a90*/  ISETP.LT.AND P1, PT, R11, RZ, PT ;  /* 0x000000ff0b00720c */ /* 0x000fc60003f21270 */
[----:B------:R-:W-:-:S04]  /*1aa0*/  IMAD.WIDE.U32 R24, P0, R10, 0x49249246, R16 ;  /* 0x492492460a187825 */ /* 0x000fc80007800010 */
[----:B------:R-:W-:-:S04]  /*1ab0*/  IMAD.WIDE.U32 R16, R10, -0x7829cba9, RZ ;  /* 0x87d634570a107825 */ /* 0x000fc800078e00ff */
[----:B------:R-:W-:Y:S02]  /*1ac0*/  IMAD R16, R19, R6, RZ ;  /* 0x0000000613107224 */ /* 0x000fe400078e02ff */
[----:B------:R-:W-:Y:S01]  /*1ad0*/  IMAD.X R19, RZ, RZ, RZ, P0 ;  /* 0x000000ffff137224 */ /* 0x000fe200000e06ff */
[----:B------:R-:W-:Y:S01]  /*1ae0*/  IADD3 RZ, P0, PT, R17, R24, RZ ;  /* 0x0000001811ff7210 */ /* 0x000fe20007f1e0ff */
[----:B------:R-:W-:Y:S02]  /*1af0*/  IMAD R23, R7, R18, R16 ;  /* 0x0000001207177224 */ /* 0x000fe400078e0210 */
[----:B------:R-:W-:-:S04]  /*1b00*/  IMAD.WIDE.U32 R16, R18, R6, RZ ;  /* 0x0000000612107225 */ /* 0x000fc800078e00ff */
[----:B------:R-:W-:Y:S02]  /*1b10*/  IMAD.MOV.U32 R18, RZ, RZ, R25 ;  /* 0x000000ffff127224 */ /* 0x000fe400078e0019 */
[----:B------:R-:W-:Y:S02]  /*1b20*/  IMAD.IADD R17, R17, 0x1, R23 ;  /* 0x0000000111117824 */ /* 0x000fe400078e0217 */
[----:B------:R-:W-:-:S04]  /*1b30*/  IMAD.WIDE.U32.X R24, R11, 0x49249246, R18, P0 ;  /* 0x492492460b187825 */ /* 0x000fc800000e0412 */
[----:B0-----:R-:W-:Y:S01]  /*1b40*/  IMAD.WIDE.U32 R14, R17, -0x7829cba9, RZ ;  /* 0x87d63457110e7825 */ /* 0x001fe200078e00ff */
        /* <DEDUP_REMOVED lines=17> */
[----:B------:R-:W-:Y:S02]  /*1c60*/  IADD3.X R25, PT, PT, R19, -0x49249247, RZ, P0, !PT ;  /* 0xb6db6db913197810 */ /* 0x000fe400007fe4ff */
[----:B------:R-:W-:Y:S02]  /*1c70*/  SEL R15, R15, R18, P1 ;  /* 0x000000120f0f7207 */ /* 0x000fe40000800000 */
[----:B------:R-:W-:Y:S02]  /*1c80*/  SEL R14, R25, R19, P1 ;  /* 0x00000013190e7207 */ /* 0x000fe40000800000 */
[----:B------:R-:W-:Y:S02]  /*1c90*/  IADD3 R11, PT, PT, R11, -R23, R24 ;  /* 0x800000170b0b7210 */ /* 0x000fe40007ffe018 */
[----:B------:R-:W-:-:S03]  /*1ca0*/  SHF.R.S64 R15, R15, 0x1b, R14 ;  /* 0x0000001b0f0f7819 */ /* 0x000fc6000000100e */
[----:B------:R2:W-:Y:S01]  /*1cb0*/  STS.64 [R21+0x18], R10 ;  /* 0x0000180a15007388 */ /* 0x0005e20000000a00 */
[----:B------:R-:W-:-:S04]  /*1cc0*/  LEA.HI R15, P0, R14, R15, RZ, 0x1 ;  /* 0x0000000f0e0f7211 */ /* 0x000fc800078108ff */
[----:B------:R-:W-:Y:S01]  /*1cd0*/  LEA.HI.X.SX32 R14, R14, RZ, 0x5, P0 ;  /* 0x000000ff0e0e7211 */ /* 0x000fe200000f2eff */
[----:B------:R-:W-:Y:S01]  /*1ce0*/  IMAD.WIDE.U32 R16, R15, -0x1c000001, R16 ;  /* 0xe3ffffff0f107825 */ /* 0x000fe200078e0010 */
[----:B------:R-:W-:-:S03]  /*1cf0*/  ISETP.GE.U32.AND P0, PT, R9, R8, PT ;  /* 0x000000080900720c */ /* 0x000fc60003f06070 */
[----:B------:R-:W-:-:S05]  /*1d00*/  IMAD R14, R14, -0x1c000001, RZ ;  /* 0xe3ffffff0e0e7824 */ /* 0x000fca00078e02ff */
[----:B------:R-:W-:-:S05]  /*1d10*/  IADD3 R17, PT, PT, R17, -R15, R14 ;  /* 0x8000000f11117210 */ /* 0x000fca0007ffe00e */
[----:B--2---:R-:W-:Y:S05]  /*1d20*/  @!P0 BRA `(.L_x_146) ;  /* 0xfffffff000bc8947 */ /* 0x004fea000383ffff */
.L_x_143:
[----:B-1----:R-:W-:Y:S05]  /*1d30*/  BSYNC.RECONVERGENT B0 ;  /* 0x0000000000007941 */ /* 0x002fea0003800200 */
.L_x_142:
[----:B------:R-:W1:Y:S01]  /*1d40*/  S2UR UR5, SR_CgaCtaId ;  /* 0x00000000000579c3 */ /* 0x000e620000008800 */
[----:B------:R-:W2:Y:S01]  /*1d50*/  LDCU UR6, c[0x0][0x3a8] ;  /* 0x00007500ff0677ac */ /* 0x000ea20008000800 */
[----:B------:R-:W-:Y:S01]  /*1d60*/  HFMA2 R4, -RZ, RZ, 0, 5.9604644775390625e-08 ;  /* 0x00000001ff047431 */ /* 0x000fe200000001ff */
[----:B------:R-:W-:Y:S01]  /*1d70*/  UMOV UR4, 0x400 ;  /* 0x0000040000047882 */ /* 0x000fe20000000000 */
[----:B--2---:R-:W-:-:S03]  /*1d80*/  UISETP.NE.AND UP0, UPT, UR6, URZ, UPT ;  /* 0x000000ff0600728c */ /* 0x004fc6000bf05270 */
[----:B------:R-:W-:Y:S01]  /*1d90*/  SHF.L.U32 R4, R4, UR6, RZ ;  /* 0x0000000604047c19 */ /* 0x000fe200080006ff */
[----:B-1----:R-:W-:-:S03]  /*1da0*/  ULEA UR4, UR5, UR4, 0x18 ;  /* 0x0000000405047291 */ /* 0x002fc6000f8ec0ff */
[----:B------:R-:W-:-:S03]  /*1db0*/  SHF.R.U32.HI R4, RZ, 0x1, R4 ;  /* 0x00000001ff047819 */ /* 0x000fc60000011604 */
[----:B------:R-:W-:Y:S01]  /*1dc0*/  LEA R2, R2, UR4, 0x3 ;  /* 0x0000000402027c11 */ /* 0x000fe2000f8e18ff */
[----:B------:R-:W-:Y:S06]  /*1dd0*/  BAR.SYNC.DEFER_BLOCKING 0x0 ;  /* 0x0000000000007b1d */ /* 0x000fec0000010000 */
[----:B------:R-:W-:Y:S05]  /*1de0*/  BRA.U !UP0, `(.L_x_147) ;  /* 0x0000002508807547 */ /* 0x000fea000b800000 */
[----:B------:R-:W1:Y:S01]  /*1df0*/  LDCU UR5, c[0x0][0x3ac] ;  /* 0x00007580ff0577ac */ /* 0x000e620008000800 */
[----:B------:R-:W-:Y:S02]  /*1e00*/  SHF.R.U32.HI R5, RZ, 0x1, R0 ;  /* 0x00000001ff057819 */ /* 0x000fe40000011600 */
[----:B------:R-:W-:Y:S01]  /*1e10*/  SHF.R.U32.HI R6, RZ, 0x1, R3 ;  /* 0x00000001ff067819 */ /* 0x000fe20000011603 */
[----:B------:R-:W-:Y:S02]  /*1e20*/  UMOV UR4, URZ ;  /* 0x000000ff00047c82 */ /* 0x000fe40008000000 */
[C---:B------:R-:W-:Y:S02]  /*1e30*/  VIADD R7, R5.reuse, 0x1 ;  /* 0x0000000105077836 */ /* 0x040fe40000000000 */
[----:B------:R-:W-:Y:S01]  /*1e40*/  VIADD R8, R5, 0x2 ;  /* 0x0000000205087836 */ /* 0x000fe20000000000 */
[----:B-1----:R-:W-:-:S12]  /*1e50*/  UIADD3 UR5, UPT, UPT, -UR6, UR5, URZ ;  /* 0x0000000506057290 */ /* 0x002fd8000fffe1ff */
.L_x_165:
[----:B------:R-:W-:Y:S01]  /*1e60*/  ISETP.GE.U32.AND P0, PT, R5, R6, PT ;  /* 0x000000060500720c */ /* 0x000fe20003f06070 */
[----:B------:R-:W-:-:S12]  /*1e70*/  BSSY.RECONVERGENT B1, `(.L_x_148) ;  /* 0x0000252000017945 */ /* 0x000fd80003800200 */
[----:B012---:R-:W-:Y:S05]  /*1e80*/  @P0 BRA `(.L_x_149) ;  /* 0x0000002400400947 */ /* 0x007fea0003800000 */
[--C-:B------:R-:W-:Y:S01]  /*1e90*/  IMAD.IADD R24, R6, 0x1, -R5.reuse ;  /* 0x0000000106187824 */ /* 0x100fe200078e0a05 */
[----:B------:R-:W-:Y:S01]  /*1ea0*/  SHF.R.U32.HI R9, RZ, UR4, R4 ;  /* 0x00000004ff097c19 */ /* 0x000fe20008011604 */
[----:B------:R-:W-:Y:S01]  /*1eb0*/  BSSY.RECONVERGENT B0, `(.L_x_150) ;  /* 0x00000ff000007945 */ /* 0x000fe20003800200 */
[----:B------:R-:W-:Y:S02]  /*1ec0*/  IMAD.MOV.U32 R23, RZ, RZ, R5 ;  /* 0x000000ffff177224 */ /* 0x000fe400078e0005 */
[----:B------:R-:W-:Y:S01]  /*1ed0*/  LOP3.LUT P0, R24, R24, 0x3, RZ, 0xc0, !PT ;  /* 0x0000000318187812 */ /* 0x000fe2000780c0ff */
[----:B------:R-:W-:-:S12]  /*1ee0*/  VIADD R22, R9, 0xffffffff ;  /* 0xffffffff09167836 */ /* 0x000fd80000000000 */
[----:B------:R-:W-:Y:S05]  /*1ef0*/  @!P0 BRA `(.L_x_151) ;  /* 0x0000000c00e88947 */ /* 0x000fea0003800000 */
[----:B------:R-:W-:Y:S01]  /*1f00*/  LOP3.LUT R23, R5, R22, RZ, 0xc0, !PT ;  /* 0x0000001605177212 */ /* 0x000fe200078ec0ff */
[----:B------:R-:W-:Y:S01]  /*1f10*/  BSSY.RECONVERGENT B2, `(.L_x_152) ;  /* 0x0000052000027945 */ /* 0x000fe20003800200 */
[----:B0-----:R-:W-:-:S05]  /*1f20*/  LOP3.LUT R10, R0, 0x1ffffffe, RZ, 0xc0, !PT ;  /* 0x1ffffffe000a7812 */ /* 0x001fca00078ec0ff */
[----:B------:R-:W-:-:S04]  /*1f30*/  IMAD.IADD R11, R10, 0x1, -R23 ;  /* 0x000000010a0b7824 */ /* 0x000fc800078e0a17 */
[----:B------:R-:W-:-:S04]  /*1f40*/  IMAD R26, R11, 0x8, R2 ;  /* 0x000000080b1a7824 */ /* 0x000fc800078e0202 */
        /* <DEDUP_REMOVED lines=39> */
[----:B------:R-:W-:Y:S02]  /*21c0*/  ISETP.NE.AND P1, PT, R24, 0x1, PT ;  /* 0x000000011800780c */ /* 0x000fe40003f25270 */
        /* <DEDUP_REMOVED lines=38> */
.L_x_153:
[----:B------:R-:W-:Y:S05]  /*2430*/  BSYNC.RECONVERGENT B2 ;  /* 0x0000000000027941 */ /* 0x000fea0003800200 */
.L_x_152:
[----:B------:R-:W-:Y:S01]  /*2440*/  IMAD.MOV.U32 R23, RZ, RZ, R7 ;  /* 0x000000ffff177224 */ /* 0x000fe200078e0007 */
[----:B------:R-:W-:Y:S06]  /*2450*/  @!P1 BRA `(.L_x_151) ;  /* 0x0000000800909947 */ /* 0x000fec0003800000 */
[C---:B------:R-:W-:Y:S01]  /*2460*/  LOP3.LUT P0, R26, R7.reuse, RZ, R22, 0xa0, !PT ;  /* 0x000000ff071a7212 */ /* 0x040fe2000780a016 */
[----:B------:R-:W-:Y:S04]  /*2470*/  BSSY.RECONVERGENT B2, `(.L_x_154) ;  /* 0x0000050000027945 */ /* 0x000fe80003800200 */
[----:B-1----:R-:W-:-:S05]  /*2480*/  IMAD R11, R7, 0x2, -R26 ;  /* 0x00000002070b7824 */ /* 0x002fca00078e0a1a */
[----:B------:R-:W-:-:S05]  /*2490*/  LEA R28, R11, R2, 0x3 ;  /* 0x000000020b1c7211 */ /* 0x000fca00078e18ff */
[----:B------:R-:W-:Y:S01]  /*24a0*/  IMAD R23, R9, 0x8, R28 ;  /* 0x0000000809177824 */ /* 0x000fe200078e021c */
[----:B------:R-:W-:Y:S04]  /*24b0*/  LDS.64 R20, [R28] ;  /* 0x000000001c147984 */ /* 0x000fe80000000a00 */
[----:B------:R-:W1:Y:S02]  /*24c0*/  LDS.64 R10, [R23] ;  /* 0x00000000170a7984 */ /* 0x000e640000000a00 */
[----:B-1----:R-:W-:-:S05]  /*24d0*/  IADD3 R10, P1, PT, R20, R10, RZ ;  /* 0x0000000a140a7210 */ /* 0x002fca0007f3e0ff */
[----:B------:R-:W-:Y:S02]  /*24e0*/  IMAD.X R11, R21, 0x1, R11, P1 ;  /* 0x00000001150b7824 */ /* 0x000fe400008e060b */
[----:B------:R-:W-:-:S03]  /*24f0*/  IMAD.WIDE.U32 R18, R10, -0x7829cba9, RZ ;  /* 0x87d634570a127825 */ /* 0x000fc600078e00ff */
[C---:B------:R-:W-:Y:S01]  /*2500*/  ISETP.LT.AND P2, PT, R11.reuse, RZ, PT ;  /* 0x000000ff0b00720c */ /* 0x040fe20003f41270 */
[----:B------:R-:W-:-:S04]  /*2510*/  IMAD.WIDE.U32 R14, R11, -0x7829cba9, RZ ;  /* 0x87d634570b0e7825 */ /* 0x000fc800078e00ff */
[----:B------:R-:W-:-:S04]  /*2520*/  IMAD.WIDE.U32 R14, P1, R10, 0x49249246, R14 ;  /* 0x492492460a0e7825 */ /* 0x000fc8000782000e */
[----:B0-----:R-:W-:Y:S01]  /*2530*/  IMAD.X R17, RZ, RZ, RZ, P1 ;  /* 0x000000ffff117224 */ /* 0x001fe200008e06ff */
        /* <DEDUP_REMOVED lines=67> */
.L_x_155:
[----:B------:R-:W-:Y:S05]  /*2970*/  BSYNC.RECONVERGENT B2 ;  /* 0x0000000000027941 */ /* 0x000fea0003800200 */
.L_x_154:
[----:B01----:R-:W-:Y:S01]  /*2980*/  IMAD.MOV.U32 R23, RZ, RZ, R8 ;  /* 0x000000ffff177224 */ /* 0x003fe200078e0008 */
[----:B------:R-:W-:Y:S06]  /*2990*/  @!P1 BRA `(.L_x_151) ;  /* 0x0000000400409947 */ /* 0x000fec0003800000 */
[----:B------:R-:W-:Y:S01]  /*29a0*/  LOP3.LUT P0, R21, R8, RZ, R22, 0xa0, !PT ;  /* 0x000000ff08157212 */ /* 0x000fe2000780a016 */
[----:B------:R-:W-:-:S04]  /*29b0*/  VIADD R23, R5, 0x3 ;  /* 0x0000000305177836 */ /* 0x000fc80000000000 */
[----:B------:R-:W-:-:S04]  /*29c0*/  IMAD R11, R8, 0x2, -R21 ;  /* 0x00000002080b7824 */ /* 0x000fc800078e0a15 */
        /* <DEDUP_REMOVED lines=46> */
[----:B------:R-:W-:-:S05]  /*2cb0*/  IADD3 R17, PT, PT, R15, -R17, R10 ;  /* 0x800000110f117210 */ /* 0x000fca0007ffe00a */
[----:B------:R2:W-:Y:S01]  /*2cc0*/  STS.64 [R20], R16 ;  /* 0x0000001014007388 */ /* 0x0005e20000000a00 */
[----:B------:R-:W-:Y:S05]  /*2cd0*/  @!P0 BRA `(.L_x_151) ;  /* 0x0000000000708947 */ /* 0x000fea0003800000 */
[----:B------:R-:W0:Y:S01]  /*2ce0*/  LDC.64 R10, c[0x0][0x390] ;  /* 0x0000e400ff0a7b82 */ /* 0x000e220000000a00 */
        /* <DEDUP_REMOVED lines=27> */
.L_x_151:
[----:B------:R-:W-:Y:S05]  /*2ea0*/  BSYNC.RECONVERGENT B0 ;  /* 0x0000000000007941 */ /* 0x000fea0003800200 */
.L_x_150:
[----:B01-3--:R-:W-:-:S05]  /*2eb0*/  IMAD.IADD R10, R5, 0x1, -R6 ;  /* 0x00000001050a7824 */ /* 0x00bfca00078e0a06 */
[----:B------:R-:W-:-:S13]  /*2ec0*/  ISETP.GT.U32.AND P0, PT, R10, -0x4, PT ;  /* 0xfffffffc0a00780c */ /* 0x000fda0003f04070 */
[----:B------:R-:W-:Y:S05]  /*2ed0*/  @P0 BRA `(.L_x_149) ;  /* 0x00000014002c0947 */ /* 0x000fea0003800000 */
.L_x_164:
[C---:B------:R-:W-:Y:S01]  /*2ee0*/  LOP3.LUT P0, R24, R23.reuse, RZ, R22, 0xa0, !PT ;  /* 0x000000ff17187212 */ /* 0x040fe2000780a016 */
[----:B------:R-:W-:Y:S04]  /*2ef0*/  BSSY.RECONVERGENT B0, `(.L_x_156) ;  /* 0x0000054000007945 */ /* 0x000fe80003800200 */
[----:B-1----:R-:W-:-:S04]  /*2f00*/  IMAD R11, R23, 0x2, -R24 ;  /* 0x00000002170b7824 */ /* 0x002fc800078e0a18 */
[----:B--2---:R-:W-:-:S04]  /*2f10*/  IMAD R20, R11, 0x8, R2 ;  /* 0x000000080b147824 */ /* 0x004fc800078e0202 */
[----:B------:R-:W-:Y:S01]  /*2f20*/  IMAD R21, R9, 0x8, R20 ;  /* 0x0000000809157824 */ /* 0x000fe200078e0214 */
[----:B------:R-:W-:Y:S04]  /*2f30*/  LDS.64 R26, [R20] ;  /* 0x00000000141a7984 */ /* 0x000fe80000000a00 */
[----:B0-----:R-:W0:Y:S02]  /*2f40*/  LDS.64 R10, [R21] ;  /* 0x00000000150a7984 */ /* 0x001e240000000a00 */
        /* <DEDUP_REMOVED lines=35> */
[----:B------:R-:W-:Y:S01]  /*3180*/  SEL R16, R19, R11, P2 ;  /* 0x0000000b13107207 */ /* 0x000fe20001000000 */
[----:B------:R-:W-:-:S03]  /*3190*/  VIADD R19, R9, 0xffffffff ;  /* 0xffffffff09137836 */ /* 0x000fc60000000000 */
[----:B------:R-:W-:Y:S01]  /*31a0*/  SHF.R.S64 R11, R10, 0x1b, R16 ;  /* 0x0000001b0a0b7819 */ /* 0x000fe20000001010 */
[----:B------:R-:W-:-:S03]  /*31b0*/  VIADD R10, R23, 0x1 ;  /* 0x00000001170a7836 */ /* 0x000fc60000000000 */
[----:B------:R-:W-:-:S04]  /*31c0*/  LEA.HI R11, P1, R16, R11, RZ, 0x1 ;  /* 0x0000000b100b7211 */ /* 0x000fc800078308ff */
[----:B------:R-:W-:Y:S01]  /*31d0*/  LEA.HI.X.SX32 R16, R16, RZ, 0x5, P1 ;  /* 0x000000ff10107211 */ /* 0x000fe200008f2eff */
[----:B------:R-:W-:Y:S01]  /*31e0*/  IMAD.WIDE.U32 R14, R11, -0x1c000001, R14 ;  /* 0xe3ffffff0b0e7825 */ /* 0x000fe200078e000e */
[----:B------:R-:W-:-:S03]  /*31f0*/  LOP3.LUT P1, R20, R10, RZ, R19, 0xa0, !PT ;  /* 0x000000ff0a147212 */ /* 0x000fc6000782a013 */
[----:B------:R-:W-:Y:S02]  /*3200*/  IMAD R16, R16, -0x1c000001, RZ ;  /* 0xe3ffffff10107824 */ /* 0x000fe400078e02ff */
[----:B------:R-:W-:Y:S02]  /*3210*/  IMAD R17, R10, 0x2, -R20 ;  /* 0x000000020a117824 */ /* 0x000fe400078e0a14 */
[----:B------:R-:W-:Y:S01]  /*3220*/  IMAD.MOV.U32 R10, RZ, RZ, R14 ;  /* 0x000000ffff0a7224 */ /* 0x000fe200078e000e */
[----:B------:R-:W-:Y:S01]  /*3230*/  IADD3 R11, PT, PT, R15, -R11, R16 ;  /* 0x8000000b0f0b7210 */ /* 0x000fe20007ffe010 */
[----:B------:R-:W-:-:S04]  /*3240*/  IMAD R18, R17, 0x8, R2 ;  /* 0x0000000811127824 */ /* 0x000fc800078e0202 */
        /* <DEDUP_REMOVED lines=30> */
.L_x_157:
[----:B------:R-:W-:Y:S05]  /*3430*/  BSYNC.RECONVERGENT B0 ;  /* 0x0000000000007941 */ /* 0x000fea0003800200 */
.L_x_156:
[----:B------:R-:W-:Y:S01]  /*3440*/  IMAD R24, R9, 0x8, R18 ;  /* 0x0000000809187824 */ /* 0x000fe200078e0212 */
[----:B------:R-:W-:Y:S01]  /*3450*/  LDS.64 R26, [R18] ;  /* 0x00000000121a7984 */ /* 0x000fe20000000a00 */
[----:B------:R-:W-:Y:S03]  /*3460*/  BSSY.RECONVERGENT B0, `(.L_x_158) ;  /* 0x000004f000007945 */ /* 0x000fe60003800200 */
[----:B01----:R-:W0:Y:S02]  /*3470*/  LDS.64 R10, [R24] ;  /* 0x00000000180a7984 */ /* 0x003e240000000a00 */
        /* <DEDUP_REMOVED lines=20> */
[----:B------:R0:W-:Y:S04]  /*35c0*/  STS.64 [R18], R28 ;  /* 0x0000001c12007388 */ /* 0x0001e80000000a00 */
[----:B------:R-:W1:Y:S01]  /*35d0*/  LDS.64 R10, [R24] ;  /* 0x00000000180a7984 */ /* 0x000e620000000a00 */
[----:B0-----:R-:W-:Y:S02]  /*35e0*/  IADD3 R18, PT, PT, R23, 0x2, RZ ;  /* 0x0000000217127810 */ /* 0x001fe40007ffe0ff */
        /* <DEDUP_REMOVED lines=20> */
[----:B------:R-:W-:-:S03]  /*3730*/  IMAD R17, R23, 0x2, -R18 ;  /* 0x0000000217117824 */ /* 0x000fc600078e0a12 */
[----:B------:R-:W-:Y:S01]  /*3740*/  IADD3 R11, PT, PT, R15, -R11, R10 ;  /* 0x8000000b0f0b7210 */ /* 0x000fe20007ffe00a */
[----:B------:R-:W-:Y:S02]  /*3750*/  IMAD.MOV.U32 R10, RZ, RZ, R14 ;  /* 0x000000ffff0a7224 */ /* 0x000fe400078e000e */
[----:B------:R-:W-:-:S03]  /*3760*/  IMAD R26, R17, 0x8, R2 ;  /* 0x00000008111a7824 */ /* 0x000fc600078e0202 */
        /* <DEDUP_REMOVED lines=30> */
.L_x_159:
[----:B------:R-:W-:Y:S05]  /*3950*/  BSYNC.RECONVERGENT B0 ;  /* 0x0000000000007941 */ /* 0x000fea0003800200 */
.L_x_158:
[----:B------:R-:W-:Y:S01]  /*3960*/  IMAD R20, R9, 0x8, R26 ;  /* 0x0000000809147824 */ /* 0x000fe200078e021a */
[----:B01----:R-:W-:Y:S01]  /*3970*/  LDS.64 R24, [R26+0x20] ;  /* 0x000020001a187984 */ /* 0x003fe20000000a00 */
[----:B------:R-:W-:Y:S03]  /*3980*/  BSSY.RECONVERGENT B0, `(.L_x_160) ;  /* 0x0000050000007945 */ /* 0x000fe60003800200 */
[----:B------:R-:W0:Y:S02]  /*3990*/  LDS.64 R10, [R20+0x20] ;  /* 0x00002000140a7984 */ /* 0x000e240000000a00 */
        /* <DEDUP_REMOVED lines=37> */
[----:B------:R-:W-:Y:S02]  /*3bf0*/  LOP3.LUT P1, R24, R24, RZ, R19, 0xa0, !PT ;  /* 0x000000ff18187212 */ /* 0x000fe4000782a013 */
[----:B------:R-:W-:-:S03]  /*3c00*/  SHF.R.S64 R17, R17, 0x1b, R10 ;  /* 0x0000001b11117819 */ /* 0x000fc6000000100a */
[----:B------:R-:W-:Y:S01]  /*3c10*/  IMAD R11, R23, 0x2, -R24 ;  /* 0x00000002170b7824 */ /* 0x000fe200078e0a18 */
[----:B------:R-:W-:-:S03]  /*3c20*/  LEA.HI R17, P2, R10, R17, RZ, 0x1 ;  /* 0x000000110a117211 */ /* 0x000fc600078508ff */
[----:B------:R-:W-:Y:S01]  /*3c30*/  IMAD R26, R11, 0x8, R2 ;  /* 0x000000080b1a7824 */ /* 0x000fe200078e0202 */
[----:B------:R-:W-:Y:S01]  /*3c40*/  LEA.HI.X.SX32 R10, R10, RZ, 0x5, P2 ;  /* 0x000000ff0a0a7211 */ /* 0x000fe200010f2eff */
[----:B------:R-:W-:-:S04]  /*3c50*/  IMAD.WIDE.U32 R14, R17, -0x1c000001, R14 ;  /* 0xe3ffffff110e7825 */ /* 0x000fc800078e000e */
[----:B------:R-:W-:Y:S02]  /*3c60*/  IMAD R10, R10, -0x1c000001, RZ ;  /* 0xe3ffffff0a0a7824 */ /* 0x000fe400078e02ff */
[----:B------:R-:W-:-:S03]  /*3c70*/  IMAD R25, R9, 0x8, R26 ;  /* 0x0000000809197824 */ /* 0x000fc600078e021a */
[----:B------:R-:W-:Y:S01]  /*3c80*/  IADD3 R11, PT, PT, R15, -R17, R10 ;  /* 0x800000110f0b7210 */ /* 0x000fe20007ffe00a */
[----:B------:R-:W-:-:S05]  /*3c90*/  IMAD.MOV.U32 R10, RZ, RZ, R14 ;  /* 0x000000ffff0a7224 */ /* 0x000fca00078e000e */
[----:B------:R0:W-:Y:S01]  /*3ca0*/  STS.64 [R20+0x20], R10 ;  /* 0x0000200a14007388 */ /* 0x0001e20000000a00 */
        /* <DEDUP_REMOVED lines=29> */
.L_x_161:
[----:B------:R-:W-:Y:S05]  /*3e80*/  BSYNC.RECONVERGENT B0 ;  /* 0x0000000000007941 */ /* 0x000fea0003800200 */
.L_x_160:
[----:B01----:R-:W-:Y:S01]  /*3e90*/  LDS.64 R10, [R26+0x30] ;  /* 0x000030001a0a7984 */ /* 0x003fe20000000a00 */
[----:B------:R-:W-:Y:S03]  /*3ea0*/  BSSY.RECONVERGENT B0, `(.L_x_162) ;  /* 0x000004b000007945 */ /* 0x000fe60003800200 */
[----:B------:R-:W0:Y:S02]  /*3eb0*/  LDS.64 R14, [R25+0x30] ;  /* 0x00003000190e7984 */ /* 0x000e240000000a00 */
        /* <DEDUP_REMOVED lines=73> */
.L_x_163:
[----:B------:R-:W-:Y:S05]  /*4350*/  BSYNC.RECONVERGENT B0 ;  /* 0x0000000000007941 */ /* 0x000fea0003800200 */
.L_x_162:
[----:B------:R-:W-:-:S05]  /*4360*/  VIADD R23, R23, 0x4 ;  /* 0x0000000417177836 */ /* 0x000fca0000000000 */
[----:B------:R-:W-:-:S13]  /*4370*/  ISETP.GE.U32.AND P0, PT, R23, R6, PT ;  /* 0x000000061700720c */ /* 0x000fda0003f06070 */
[----:B------:R-:W-:Y:S05]  /*4380*/  @!P0 BRA `(.L_x_164) ;  /* 0xffffffe800d48947 */ /* 0x000fea000383ffff */
.L_x_149:
[----:B------:R-:W-:Y:S05]  /*4390*/  BSYNC.RECONVERGENT B1 ;  /* 0x0000000000017941 */ /* 0x000fea0003800200 */
.L_x_148:
[----:B------:R-:W3:Y:S01]  /*43a0*/  LDCU UR6, c[0x0][0x3a8] ;  /* 0x00007500ff0677ac */ /* 0x000ee20008000800 */
[----:B------:R-:W-:-:S04]  /*43b0*/  UIADD3 UR4, UPT, UPT, UR4, 0x1, URZ ;  /* 0x0000000104047890 */ /* 0x000fc8000fffe0ff */
[----:B---3--:R-:W-:Y:S01]  /*43c0*/  UISETP.NE.AND UP0, UPT, UR4, UR6, UPT ;  /* 0x000000060400728c */ /* 0x008fe2000bf05270 */
[----:B------:R-:W-:Y:S08]  /*43d0*/  BAR.SYNC.DEFER_BLOCKING 0x0 ;  /* 0x0000000000007b1d */ /* 0x000ff00000010000 */
[----:B------:R-:W-:Y:S05]  /*43e0*/  BRA.U UP0, `(.L_x_165) ;  /* 0xffffffd9009c7547 */ /* 0x000fea000b83ffff */
.L_x_147:
[----:B------:R-:W-:Y:S02]  /*43f0*/  SHF.R.U32.HI R5, RZ, 0x1, R0 ;  /* 0x00000001ff057819 */ /* 0x000fe40000011600 */
[----:B------:R-:W-:-:S04]  /*4400*/  SHF.R.U32.HI R3, RZ, 0x1, R3 ;  /* 0x00000001ff037819 */ /* 0x000fc80000011603 */
[----:B------:R-:W-:-:S13]  /*4410*/  ISETP.GE.U32.AND P0, PT, R5, R3, PT ;  /* 0x000000030500720c */ /* 0x000fda0003f06070 */
[----:B------:R-:W-:Y:S05]  /*4420*/  @P0 EXIT ;  /* 0x000000000000094d */ /* 0x000fea0003800000 */
[----:B------:R-:W-:Y:S01]  /*4430*/  IMAD.IADD R0, R3, 0x1, -R5 ;  /* 0x0000000103007824 */ /* 0x000fe200078e0a05 */
[----:B------:R-:W-:Y:S01]  /*4440*/  UIADD3 UR4, UPT, UPT, -UR6, 0x20, URZ ;  /* 0x0000002006047890 */ /* 0x000fe2000fffe1ff */
[----:B------:R-:W-:Y:S01]  /*4450*/  IMAD.IADD R6, R5, 0x1, -R3 ;  /* 0x0000000105067824 */ /* 0x000fe200078e0a03 */
[----:B------:R-:W-:Y:S02]  /*4460*/  BSSY.RECONVERGENT B0, `(.L_x_166) ;  /* 0x0000019000007945 */ /* 0x000fe40003800200 */
[----:B------:R-:W-:Y:S02]  /*4470*/  LOP3.LUT P0, R0, R0, 0x3, RZ, 0xc0, !PT ;  /* 0x0000000300007812 */ /* 0x000fe4000780c0ff */
[----:B------:R-:W-:-:S11]  /*4480*/  ISETP.GT.U32.AND P1, PT, R6, -0x4, PT ;  /* 0xfffffffc0600780c */ /* 0x000fd60003f24070 */
[----:B------:R-:W-:Y:S05]  /*4490*/  @!P0 BRA `(.L_x_167) ;  /* 0x0000000000548947 */ /* 0x000fea0003800000 */
[----:B0-2---:R-:W0:Y:S01]  /*44a0*/  LDC R17, c[0x0][0x3a4] ;  /* 0x0000e900ff117b82 */ /* 0x005e220000000800 */
[----:B------:R-:W-:-:S07]  /*44b0*/  IMAD.MOV R0, RZ, RZ, -R0 ;  /* 0x000000ffff007224 */ /* 0x000fce00078e0a00 */
.L_x_168:
[----:B------:R-:W-:Y:S01]  /*44c0*/  IMAD.IADD R16, R4, 0x1, R5 ;  /* 0x0000000104107824 */ /* 0x000fe200078e0205 */
[----:B---3--:R-:W2:Y:S01]  /*44d0*/  BREV R6, R5 ;  /* 0x0000000500067301 */ /* 0x008ea20000000000 */
[----:B------:R-:W-:-:S03]  /*44e0*/  VIADD R0, R0, 0x1 ;  /* 0x0000000100007836 */ /* 0x000fc60000000000 */
[----:B0-----:R-:W-:Y:S02]  /*44f0*/  SHF.L.U32 R15, R16, R17, RZ ;  /* 0x00000011100f7219 */ /* 0x001fe400000006ff */
[----:B------:R-:W-:Y:S02]  /*4500*/  ISETP.NE.AND P0, PT, R0, RZ, PT ;  /* 0x000000ff0000720c */ /* 0x000fe40003f05270 */
[----:B------:R-:W0:Y:S01]  /*4510*/  BREV R8, R16 ;  /* 0x0000001000087301 */ /* 0x000e220000000000 */
[----:B------:R-:W-:Y:S01]  /*4520*/  IMAD.WIDE.U32 R14, R15, 0x8, R12 ;  /* 0x000000080f0e7825 */ /* 0x000fe200078e000c */
[----:B--2---:R-:W-:-:S05]  /*4530*/  SHF.R.U32.HI R7, RZ, UR4, R6 ;  /* 0x00000004ff077c19 */ /* 0x004fca0008011606 */
[----:B------:R-:W-:Y:S01]  /*4540*/  IMAD R7, R7, 0x8, R2 ;  /* 0x0000000807077824 */ /* 0x000fe200078e0202 */
[----:B0-----:R-:W-:-:S05]  /*4550*/  SHF.R.U32.HI R9, RZ, UR4, R8 ;  /* 0x00000004ff097c19 */ /* 0x001fca0008011608 */
[----:B------:R-:W0:Y:S01]  /*4560*/  LDS.64 R6, [R7] ;  /* 0x0000000007067984 */ /* 0x000e220000000a00 */
[----:B-1----:R-:W-:Y:S02]  /*4570*/  LEA R10, R9, R2, 0x3 ;  /* 0x00000002090a7211 */ /* 0x002fe400078e18ff */
[C---:B------:R-:W-:Y:S01]  /*4580*/  SHF.L.U32 R9, R5.reuse, R17, RZ ;  /* 0x0000001105097219 */ /* 0x040fe200000006ff */
[----:B------:R-:W-:-:S03]  /*4590*/  VIADD R5, R5, 0x1 ;  /* 0x0000000105057836 */ /* 0x000fc60000000000 */
[----:B------:R-:W1:Y:S01]  /*45a0*/  LDS.64 R10, [R10] ;  /* 0x000000000a0a7984 */ /* 0x000e620000000a00 */
[----:B------:R-:W-:-:S05]  /*45b0*/  IMAD.WIDE.U32 R8, R9, 0x8, R12 ;  /* 0x0000000809087825 */ /* 0x000fca00078e000c */
[----:B0-----:R3:W-:Y:S04]  /*45c0*/  STG.E.64 desc[UR8][R8.64], R6 ;  /* 0x0000000608007986 */ /* 0x0017e8000c101b08 */
[----:B-1----:R3:W-:Y:S01]  /*45d0*/  STG.E.64 desc[UR8][R14.64], R10 ;  /* 0x0000000a0e007986 */ /* 0x0027e2000c101b08 */
[----:B------:R-:W-:Y:S05]  /*45e0*/  @P0 BRA `(.L_x_168) ;  /* 0xfffffffc00b40947 */ /* 0x000fea000383ffff */
.L_x_167:
[----:B------:R-:W-:Y:S05]  /*45f0*/  BSYNC.RECONVERGENT B0 ;  /* 0x0000000000007941 */ /* 0x000fea0003800200 */
.L_x_166:
[----:B------:R-:W-:Y:S05]  /*4600*/  @P1 EXIT ;  /* 0x000000000000194d */ /* 0x000fea0003800000 */
[C---:B------:R-:W-:Y:S01]  /*4610*/  IADD3 R0, PT, PT, R5.reuse, 0x3, R4 ;  /* 0x0000000305007810 */ /* 0x040fe20007ffe004 */
[----:B------:R-:W-:Y:S01]  /*4620*/  VIADD R24, R5, 0x1 ;  /* 0x0000000105187836 */ /* 0x000fe20000000000 */
[----:B------:R-:W4:Y:S06]  /*4630*/  LDCU UR5, c[0x0][0x3a4] ;  /* 0x00007480ff0577ac */ /* 0x000f2c0008000800 */
.L_x_169:
[----:B0-----:R-:W-:Y:S01]  /*4640*/  VIADD R5, R24, 0xffffffff ;  /* 0xffffffff18057836 */ /* 0x001fe20000000000 */
[----:B0-2---:R-:W-:Y:S01]  /*4650*/  BREV R16, R24 ;  /* 0x0000001800107301 */ /* 0x005fe20000000000 */
[C---:B------:R-:W-:Y:S01]  /*4660*/  VIADD R20, R0.reuse, 0xfffffffd ;  /* 0xfffffffd00147836 */ /* 0x040fe20000000000 */
[C---:B------:R-:W-:Y:S01]  /*4670*/  IADD3 R27, PT, PT, R0.reuse, -0x1, RZ ;  /* 0xffffffff001b7810 */ /* 0x040fe20007ffe0ff */
[----:B-1----:R-:W-:Y:S02]  /*4680*/  VIADD R25, R0, 0xfffffffe ;  /* 0xfffffffe00197836 */ /* 0x002fe40000000000 */
[C---:B------:R-:W-:Y:S02]  /*4690*/  VIADD R26, R24.reuse, 0x1 ;  /* 0x00000001181a7836 */ /* 0x040fe40000000000 */
[----:B------:R-:W-:Y:S01]  /*46a0*/  VIADD R28, R24, 0x2 ;  /* 0x00000002181c7836 */ /* 0x000fe20000000000 */
[----:B------:R-:W0:Y:S08]  /*46b0*/  BREV R4, R5 ;  /* 0x0000000500047301 */ /* 0x000e300000000000 */
[----:B---3--:R-:W1:Y:S01]  /*46c0*/  BREV R10, R20 ;  /* 0x00000014000a7301 */ /* 0x008e620000000000 */
[----:B0-----:R-:W-:-:S07]  /*46d0*/  SHF.R.U32.HI R7, RZ, UR4, R4 ;  /* 0x00000004ff077c19 */ /* 0x001fce0008011604 */
[----:B------:R4:W0:Y:S01]  /*46e0*/  BREV R14, R27 ;  /* 0x0000001b000e7301 */ /* 0x0008220000000000 */
[----:B------:R-:W-:Y:S01]  /*46f0*/  IMAD R8, R7, 0x8, R2 ;  /* 0x0000000807087824 */ /* 0x000fe200078e0202 */
[----:B-1----:R-:W-:-:S06]  /*4700*/  SHF.R.U32.HI R11, RZ, UR4, R10 ;  /* 0x00000004ff0b7c19 */ /* 0x002fcc000801160a */
[----:B------:R1:W2:Y:S01]  /*4710*/  BREV R4, R25 ;  /* 0x0000001900047301 */ /* 0x0002a20000000000 */
[----:B----4-:R-:W-:Y:S01]  /*4720*/  SHF.L.U32 R27, R27, UR5, RZ ;  /* 0x000000051b1b7c19 */ /* 0x010fe200080006ff */
[----:B------:R-:W3:Y:S01]  /*4730*/  LDS.64 R8, [R8] ;  /* 0x0000000008087984 */ /* 0x000ee20000000a00 */
[----:B------:R-:W-:Y:S01]  /*4740*/  IMAD R18, R11, 0x8, R2 ;  /* 0x000000080b127824 */ /* 0x000fe200078e0202 */
[----:B------:R-:W-:Y:S02]  /*4750*/  SHF.L.U32 R11, R5, UR5, RZ ;  /* 0x00000005050b7c19 */ /* 0x000fe400080006ff */
[----:B------:R-:W-:Y:S02]  /*4760*/  SHF.R.U32.HI R5, RZ, UR4, R16 ;  /* 0x00000004ff057c19 */ /* 0x000fe40008011610 */
[----:B------:R-:W4:Y:S01]  /*4770*/  BREV R7, R26 ;  /* 0x0000001a00077301 */ /* 0x000f220000000000 */
[----:B0-----:R-:W-:Y:S01]  /*4780*/  SHF.R.U32.HI R21, RZ, UR4, R14 ;  /* 0x00000004ff157c19 */ /* 0x001fe2000801160e */
[----:B------:R-:W0:Y:S01]  /*4790*/  LDS.64 R18, [R18] ;  /* 0x0000000012127984 */ /* 0x000e220000000a00 */
[----:B------:R-:W-:Y:S01]  /*47a0*/  IMAD.WIDE.U32 R10, R11, 0x8, R12 ;  /* 0x000000080b0a7825 */ /* 0x000fe200078e000c */
[----:B-1----:R-:W-:-:S03]  /*47b0*/  SHF.L.U32 R25, R25, UR5, RZ ;  /* 0x0000000519197c19 */ /* 0x002fc600080006ff */
[----:B------:R-:W-:Y:S01]  /*47c0*/  IMAD R5, R5, 0x8, R2 ;  /* 0x0000000805057824 */ /* 0x000fe200078e0202 */
[----:B------:R-:W1:Y:S01]  /*47d0*/  BREV R15, R28 ;  /* 0x0000001c000f7301 */ /* 0x000e620000000000 */
[----:B--2---:R-:W-:Y:S01]  /*47e0*/  SHF.R.U32.HI R17, RZ, UR4, R4 ;  /* 0x00000004ff117c19 */ /* 0x004fe20008011604 */
[--C-:B------:R-:W-:Y:S01]  /*47f0*/  IMAD R14, R21, 0x8, R2.reuse ;  /* 0x00000008150e7824 */ /* 0x100fe200078e0202 */
[----:B------:R-:W-:Y:S02]  /*4800*/  SHF.L.U32 R21, R20, UR5, RZ ;  /* 0x0000000514157c19 */ /* 0x000fe400080006ff */
[----:B------:R-:W2:Y:S01]  /*4810*/  LDS.64 R4, [R5] ;  /* 0x0000000005047984 */ /* 0x000ea20000000a00 */
[----:B------:R-:W-:Y:S01]  /*4820*/  IMAD R22, R17, 0x8, R2 ;  /* 0x0000000811167824 */ /* 0x000fe200078e0202 */
[----:B----4-:R-:W-:Y:S01]  /*4830*/  SHF.R.U32.HI R17, RZ, UR4, R7 ;  /* 0x00000004ff117c19 */ /* 0x010fe20008011607 */
[----:B------:R-:W4:Y:S01]  /*4840*/  BREV R6, R0 ;  /* 0x0000000000067301 */ /* 0x000f220000000000 */
[----:B------:R-:W-:-:S04]  /*4850*/  IMAD.WIDE.U32 R20, R21, 0x8, R12 ;  /* 0x0000000815147825 */ /* 0x000fc800078e000c */
[----:B------:R-:W-:Y:S01]  /*4860*/  IMAD R29, R17, 0x8, R2 ;  /* 0x00000008111d7824 */ /* 0x000fe200078e0202 */
[----:B-1----:R-:W-:-:S05]  /*4870*/  SHF.R.U32.HI R15, RZ, UR4, R15 ;  /* 0x00000004ff0f7c19 */ /* 0x002fca000801160f */
[----:B------:R-:W-:Y:S01]  /*4880*/  IMAD R15, R15, 0x8, R2 ;  /* 0x000000080f0f7824 */ /* 0x000fe200078e0202 */
[----:B----4-:R-:W-:Y:S02]  /*4890*/  SHF.R.U32.HI R23, RZ, UR4, R6 ;  /* 0x00000004ff177c19 */ /* 0x010fe40008011606 */
[----:B------:R1:W4:Y:S03]  /*48a0*/  LDS.64 R6, [R22] ;  /* 0x0000000016067984 */ /* 0x0003260000000a00 */
[----:B------:R-:W-:Y:S01]  /*48b0*/  IMAD R16, R23, 0x8, R2 ;  /* 0x0000000817107824 */ /* 0x000fe200078e0202 */
[----:B---3--:R-:W-:Y:S01]  /*48c0*/  STG.E.64 desc[UR8][R10.64], R8 ;  /* 0x000000080a007986 */ /* 0x008fe2000c101b08 */
[----:B------:R-:W-:-:S03]  /*48d0*/  SHF.L.U32 R23, R24, UR5, RZ ;  /* 0x0000000518177c19 */ /* 0x000fc600080006ff */
[----:B------:R3:W5:Y:S02]  /*48e0*/  LDS.64 R8, [R29] ;  /* 0x000000001d087984 */ /* 0x0007640000000a00 */
[----:B-1----:R-:W-:Y:S02]  /*48f0*/  IMAD.WIDE.U32 R22, R23, 0x8, R12 ;  /* 0x0000000817167825 */ /* 0x002fe400078e000c */
[----:B------:R-:W1:Y:S04]  /*4900*/  LDS.64 R10, [R14] ;  /* 0x000000000e0a7984 */ /* 0x000e680000000a00 */
[----:B------:R-:W1:Y:S01]  /*4910*/  LDS.64 R14, [R15] ;  /* 0x000000000f0e7984 */ /* 0x000e620000000a00 */
[----:B---3--:R-:W-:Y:S02]  /*4920*/  SHF.L.U32 R29, R28, UR5, RZ ;  /* 0x000000051c1d7c19 */ /* 0x008fe400080006ff */
[C---:B------:R-:W-:Y:S01]  /*4930*/  SHF.L.U32 R28, R0.reuse, UR5, RZ ;  /* 0x00000005001c7c19 */ /* 0x040fe200080006ff */
[----:B------:R-:W3:Y:S01]  /*4940*/  LDS.64 R16, [R16] ;  /* 0x0000000010107984 */ /* 0x000ee20000000a00 */
[----:B------:R-:W-:-:S03]  /*4950*/  VIADD R0, R0, 0x4 ;  /* 0x0000000400007836 */ /* 0x000fc60000000000 */
[----:B0-----:R0:W-:Y:S04]  /*4960*/  STG.E.64 desc[UR8][R20.64], R18 ;  /* 0x0000001214007986 */ /* 0x0011e8000c101b08 */
[----:B--2---:R2:W-:Y:S01]  /*4970*/  STG.E.64 desc[UR8][R22.64], R4 ;  /* 0x0000000416007986 */ /* 0x0045e2000c101b08 */
[----:B0-----:R-:W-:-:S04]  /*4980*/  IMAD.WIDE.U32 R20, R27, 0x8, R12 ;  /* 0x000000081b147825 */ /* 0x001fc800078e000c */
[--C-:B--2---:R-:W-:Y:S01]  /*4990*/  IMAD.WIDE.U32 R4, R25, 0x8, R12.reuse ;  /* 0x0000000819047825 */ /* 0x104fe200078e000c */
[----:B------:R-:W-:Y:S02]  /*49a0*/  SHF.L.U32 R25, R26, UR5, RZ ;  /* 0x000000051a197c19 */ /* 0x000fe400080006ff */
[----:B------:R-:W-:Y:S01]  /*49b0*/  IADD3 R22, PT, PT, R24, 0x3, RZ ;  /* 0x0000000318167810 */ /* 0x000fe20007ffe0ff */
[--C-:B------:R-:W-:Y:S01]  /*49c0*/  IMAD.WIDE.U32 R26, R29, 0x8, R12.reuse ;  /* 0x000000081d1a7825 */ /* 0x100fe200078e000c */
[----:B----4-:R0:W-:Y:S02]  /*49d0*/  STG.E.64 desc[UR8][R4.64], R6 ;  /* 0x0000000604007986 */ /* 0x0101e4000c101b08 */
[----:B------:R-:W-:Y:S01]  /*49e0*/  ISETP.GE.U32.AND P0, PT, R22, R3, PT ;  /* 0x000000031600720c */ /* 0x000fe20003f06070 */
[----:B------:R-:W-:-:S04]  /*49f0*/  IMAD.WIDE.U32 R18, R25, 0x8, R12 ;  /* 0x0000000819127825 */ /* 0x000fc800078e000c */
[----:B------:R-:W-:Y:S01]  /*4a00*/  IMAD.WIDE.U32 R28, R28, 0x8, R12 ;  /* 0x000000081c1c7825 */ /* 0x000fe200078e000c */
[----:B-----5:R0:W-:Y:S03]  /*4a10*/  STG.E.64 desc[UR8][R18.64], R8 ;  /* 0x0000000812007986 */ /* 0x0201e6000c101b08 */
[----:B------:R-:W-:Y:S01]  /*4a20*/  VIADD R24, R24, 0x4 ;  /* 0x0000000418187836 */ /* 0x000fe20000000000 */
[----:B-1----:R0:W-:Y:S04]  /*4a30*/  STG.E.64 desc[UR8][R20.64], R10 ;  /* 0x0000000a14007986 */ /* 0x0021e8000c101b08 */
[----:B------:R0:W-:Y:S04]  /*4a40*/  STG.E.64 desc[UR8][R26.64], R14 ;  /* 0x0000000e1a007986 */ /* 0x0001e8000c101b08 */
[----:B---3--:R0:W-:Y:S01]  /*4a50*/  STG.E.64 desc[UR8][R28.64], R16 ;  /* 0x000000101c007986 */ /* 0x0081e2000c101b08 */
[----:B------:R-:W-:Y:S05]  /*4a60*/  @!P0 BRA `(.L_x_169) ;  /* 0xfffffff800f48947 */ /* 0x000fea000383ffff */
[----:B------:R-:W-:Y:S05]  /*4a70*/  EXIT ;  /* 0x000000000000794d */ /* 0x000fea0003800000 */
        .weak           $__internal_2_$__cuda_sm20_div_u16
        .type           $__internal_2_$__cuda_sm20_div_u16,@function
        .size           $__internal_2_$__cuda_sm20_div_u16,(.L_x_307 - $__internal_2_$__cuda_sm20_div_u16)
$__internal_2_$__cuda_sm20_div_u16:
        /* <DEDUP_REMOVED lines=11> */
[----:B0-----:R-:W-:-:S04]  /*4b30*/  FMUL R11, R11, R10 ;  /* 0x0000000a0b0b7220 */ /* 0x001fc80000400000 */
[----:B------:R-:W-:-:S04]  /*4b40*/  VIADD R11, R11, 0x2 ;  /* 0x000000020b0b7836 */ /* 0x000fc80000000000 */
[----:B------:R-:W-:Y:S01]  /*4b50*/  FMUL.RZ R11, R8, R11 ;  /* 0x0000000b080b7220 */ /* 0x000fe2000040c000 */
[----:B------:R-:W-:-:S05]  /*4b60*/  IMAD.MOV.U32 R8, RZ, RZ, R12 ;  /* 0x000000ffff087224 */ /* 0x000fca00078e000c */
[----:B------:R-:W0:Y:S02]  /*4b70*/  F2I.U32.TRUNC.NTZ R11, R11 ;  /* 0x0000000b000b7305 */ /* 0x000e24000020f000 */
[----:B0-----:R-:W-:Y:S01]  /*4b80*/  LOP3.LUT R15, R11, 0xffff, RZ, 0xc0, !PT ;  /* 0x0000ffff0b0f7812 */ /* 0x001fe200078ec0ff */
[----:B------:R-:W-:Y:S01]  /*4b90*/  @!P0 IMAD.MOV.U32 R15, RZ, RZ, -0x1 ;  /* 0xffffffffff0f8424 */ /* 0x000fe200078e00ff */
[----:B------:R-:W-:Y:S06]  /*4ba0*/  RET.REL.NODEC R8 `(_Z28improve_group_coalesced_readPxS_S_S_jjjjj) ;  /* 0xffffffb408147950 */ /* 0x000fec0003c3ffff */
.L_x_170:
        /* <DEDUP_REMOVED lines=13> */
.L_x_307:


//--------------------- .text._Z15improve_groupedPxS_S_S_jjjjj --------------------------
	.section	.text._Z15improve_groupedPxS_S_S_jjjjj,"ax",@progbits
	.align	128
        .global         _Z15improve_groupedPxS_S_S_jjjjj
        .type           _Z15improve_groupedPxS_S_S_jjjjj,@function
        .size           _Z15improve_groupedPxS_S_S_jjjjj,(.L_x_316 - _Z15improve_groupedPxS_S_S_jjjjj)
        .other          _Z15improve_groupedPxS_S_S_jjjjj,@"STO_CUDA_ENTRY STV_DEFAULT"
_Z15improve_groupedPxS_S_S_jjjjj:
.text._Z15improve_groupedPxS_S_S_jjjjj:
[----:B------:R-:W-:Y:S01]  /*0000*/  LDC R1, c[0x0][0x37c] ;  /* 0x0000df00ff017b82 */ /* 0x000fe20000000800 */
[----:B------:R-:W0:Y:S01]  /*0010*/  LDCU UR5, c[0x0][0x3b0] ;  /* 0x00007600ff0577ac */ /* 0x000e220008000800 */
[----:B------:R-:W1:Y:S06]  /*0020*/  S2R R0, SR_TID.X ;  /* 0x0000000000007919 */ /* 0x000e6c0000002100 */
[----:B------:R-:W2:Y:S01]  /*0030*/  LDC R8, c[0x0][0x360] ;  /* 0x0000d800ff087b82 */ /* 0x000ea20000000800 */
[----:B------:R-:W-:Y:S01]  /*0040*/  IMAD.MOV.U32 R10, RZ, RZ, 0x1 ;  /* 0x00000001ff0a7424 */ /* 0x000fe200078e00ff */
[----:B------:R-:W3:Y:S01]  /*0050*/  LDCU.64 UR8, c[0x0][0x358] ;  /* 0x00006b00ff0877ac */ /* 0x000ee20008000a00 */
[----:B------:R-:W-:Y:S05]  /*0060*/  BSSY.RECONVERGENT B0, `(.L_x_171) ;  /* 0x0000065000007945 */ /* 0x000fea0003800200 */
[----:B------:R-:W4:Y:S01]  /*0070*/  LDC R5, c[0x0][0x3a8] ;  /* 0x0000ea00ff057b82 */ /* 0x000f220000000800 */
[----:B0-----:R-:W0:Y:S07]  /*0080*/  I2F.U32.RP R4, UR5 ;  /* 0x0000000500047d06 */ /* 0x001e2e0008209000 */
[----:B------:R-:W5:Y:S01]  /*0090*/  S2UR UR4, SR_CTAID.X ;  /* 0x00000000000479c3 */ /* 0x000f620000002500 */
[----:B------:R-:W-:-:S02]  /*00a0*/  ISETP.NE.U32.AND P0, PT, RZ, UR5, PT ;  /* 0x00000005ff007c0c */ /* 0x000fc4000bf05070 */
[----:B------:R-:W-:Y:S01]  /*00b0*/  LOP3.LUT R21, RZ, UR5, RZ, 0x33, !PT ;  /* 0x00000005ff157c12 */ /* 0x000fe2000f8e33ff */
[----:B0-----:R-:W0:Y:S02]  /*00c0*/  MUFU.RCP R4, R4 ;  /* 0x0000000400047308 */ /* 0x001e240000001000 */
[----:B0-----:R-:W-:-:S06]  /*00d0*/  VIADD R2, R4, 0xffffffe ;  /* 0x0ffffffe04027836 */ /* 0x001fcc0000000000 */
[----:B------:R0:W3:Y:S02]  /*00e0*/  F2I.FTZ.U32.TRUNC.NTZ R3, R2 ;  /* 0x0000000200037305 */ /* 0x0000e4000021f000 */
[----:B0-----:R-:W-:Y:S02]  /*00f0*/  IMAD.MOV.U32 R2, RZ, RZ, RZ ;  /* 0x000000ffff027224 */ /* 0x001fe400078e00ff */
[----:B---3--:R-:W-:-:S04]  /*0100*/  IMAD.MOV R7, RZ, RZ, -R3 ;  /* 0x000000ffff077224 */ /* 0x008fc800078e0a03 */
[----:B------:R-:W-:-:S04]  /*0110*/  IMAD R7, R7, UR5, RZ ;  /* 0x0000000507077c24 */ /* 0x000fc8000f8e02ff */
[----:B------:R-:W-:-:S06]  /*0120*/  IMAD.HI.U32 R3, R3, R7, R2 ;  /* 0x0000000703037227 */ /* 0x000fcc00078e0002 */
[----:B-1----:R-:W-:-:S04]  /*0130*/  IMAD.HI.U32 R4, R3, R0, RZ ;  /* 0x0000000003047227 */ /* 0x002fc800078e00ff */
[----:B--2---:R-:W-:-:S04]  /*0140*/  IMAD.HI.U32 R6, R3, R8, RZ ;  /* 0x0000000803067227 */ /* 0x004fc800078e00ff */
[----:B------:R-:W-:Y:S02]  /*0150*/  IMAD.MOV R7, RZ, RZ, -R4 ;  /* 0x000000ffff077224 */ /* 0x000fe400078e0a04 */
[----:B------:R-:W-:Y:S02]  /*0160*/  IMAD.MOV R9, RZ, RZ, -R6 ;  /* 0x000000ffff097224 */ /* 0x000fe400078e0a06 */
[----:B------:R-:W-:Y:S02]  /*0170*/  IMAD R2, R7, UR5, R0 ;  /* 0x0000000507027c24 */ /* 0x000fe4000f8e0200 */
[----:B------:R-:W-:Y:S01]  /*0180*/  IMAD R7, R9, UR5, R8 ;  /* 0x0000000509077c24 */ /* 0x000fe2000f8e0208 */
[----:B----4-:R-:W-:Y:S02]  /*0190*/  SHF.L.U32 R8, R10, R5, RZ ;  /* 0x000000050a087219 */ /* 0x010fe400000006ff */
[----:B------:R-:W-:Y:S01]  /*01a0*/  ISETP.GE.U32.AND P2, PT, R2, UR5, PT ;  /* 0x0000000502007c0c */ /* 0x000fe2000bf46070 */
[----:B------:R-:W0:Y:S01]  /*01b0*/  LDC.64 R10, c[0x0][0x388] ;  /* 0x0000e200ff0a7b82 */ /* 0x000e220000000a00 */
[----:B------:R-:W-:Y:S01]  /*01c0*/  ISETP.GE.U32.AND P4, PT, R7, UR5, PT ;  /* 0x0000000507007c0c */ /* 0x000fe2000bf86070 */
[----:B------:R-:W-:-:S04]  /*01d0*/  IMAD.HI.U32 R12, R3, R8, RZ ;  /* 0x00000008030c7227 */ /* 0x000fc800078e00ff */
[----:B------:R-:W-:-:S04]  /*01e0*/  IMAD.MOV R3, RZ, RZ, -R12 ;  /* 0x000000ffff037224 */ /* 0x000fc800078e0a0c */
[----:B------:R-:W-:Y:S02]  /*01f0*/  IMAD R8, R3, UR5, R8 ;  /* 0x0000000503087c24 */ /* 0x000fe4000f8e0208 */
[----:B------:R-:W-:Y:S01]  /*0200*/  @P2 VIADD R2, R2, -UR5 ;  /* 0x8000000502022c36 */ /* 0x000fe20008000000 */
[----:B------:R-:W-:Y:S01]  /*0210*/  @P2 IADD3 R4, PT, PT, R4, 0x1, RZ ;  /* 0x0000000104042810 */ /* 0x000fe20007ffe0ff */
[----:B------:R-:W-:Y:S01]  /*0220*/  @P4 VIADD R7, R7, -UR5 ;  /* 0x8000000507074c36 */ /* 0x000fe20008000000 */
[----:B------:R-:W-:Y:S01]  /*0230*/  ISETP.GE.U32.AND P1, PT, R8, UR5, PT ;  /* 0x0000000508007c0c */ /* 0x000fe2000bf26070 */
[----:B------:R-:W-:Y:S01]  /*0240*/  @P4 VIADD R6, R6, 0x1 ;  /* 0x0000000106064836 */ /* 0x000fe20000000000 */
[----:B------:R-:W-:Y:S02]  /*0250*/  ISETP.GE.U32.AND P3, PT, R2, UR5, PT ;  /* 0x0000000502007c0c */ /* 0x000fe4000bf66070 */
[----:B------:R-:W1:Y:S01]  /*0260*/  LDC.64 R2, c[0x0][0x3a0] ;  /* 0x0000e800ff027b82 */ /* 0x000e620000000a00 */
[----:B------:R-:W-:-:S08]  /*0270*/  ISETP.GE.U32.AND P5, PT, R7, UR5, PT ;  /* 0x0000000507007c0c */ /* 0x000fd0000bfa6070 */
[----:B------:R-:W-:Y:S02]  /*0280*/  @P1 VIADD R8, R8, -UR5 ;  /* 0x8000000508081c36 */ /* 0x000fe40008000000 */
[----:B------:R-:W-:Y:S02]  /*0290*/  @P3 VIADD R4, R4, 0x1 ;  /* 0x0000000104043836 */ /* 0x000fe40000000000 */
[----:B------:R-:W-:Y:S01]  /*02a0*/  @P1 VIADD R12, R12, 0x1 ;  /* 0x000000010c0c1836 */ /* 0x000fe20000000000 */
[----:B------:R-:W-:Y:S01]  /*02b0*/  ISETP.GE.U32.AND P2, PT, R8, UR5, PT ;  /* 0x0000000508007c0c */ /* 0x000fe2000bf46070 */
[----:B------:R-:W-:Y:S01]  /*02c0*/  @P5 VIADD R6, R6, 0x1 ;  /* 0x0000000106065836 */ /* 0x000fe20000000000 */
[----:B------:R-:W-:-:S04]  /*02d0*/  SEL R13, R21, R4, !P0 ;  /* 0x00000004150d7207 */ /* 0x000fc80004000000 */
[----:B------:R-:W-:Y:S01]  /*02e0*/  SEL R4, R21, R6, !P0 ;  /* 0x0000000615047207 */ /* 0x000fe20004000000 */
[----:B------:R-:W-:-:S04]  /*02f0*/  IMAD.MOV.U32 R6, RZ, RZ, -0x1 ;  /* 0xffffffffff067424 */ /* 0x000fc800078e00ff */
[----:B-----5:R-:W-:Y:S01]  /*0300*/  IMAD R4, R4, UR4, R13 ;  /* 0x0000000404047c24 */ /* 0x020fe2000f8e020d */
[-C--:B-1----:R-:W-:Y:S01]  /*0310*/  SHF.L.U32 R7, R6, R3.reuse, RZ ;  /* 0x0000000306077219 */ /* 0x082fe200000006ff */
[----:B------:R-:W-:Y:S01]  /*0320*/  @P2 VIADD R12, R12, 0x1 ;  /* 0x000000010c0c2836 */ /* 0x000fe20000000000 */
[----:B------:R-:W-:Y:S01]  /*0330*/  SHF.R.U32.HI R6, RZ, R3, R2 ;  /* 0x00000003ff067219 */ /* 0x000fe20000011602 */
[----:B------:R-:W-:Y:S01]  /*0340*/  UIADD3 UR4, UPT, UPT, UR5, -0x1, URZ ;  /* 0xffffffff05047890 */ /* 0x000fe2000fffe0ff */
[C---:B------:R-:W-:Y:S01]  /*0350*/  LOP3.LUT R7, R4.reuse, R7, RZ, 0x30, !PT ;  /* 0x0000000704077212 */ /* 0x040fe200078e30ff */
[----:B------:R-:W-:Y:S01]  /*0360*/  IMAD R13, R13, UR5, RZ ;  /* 0x000000050d0d7c24 */ /* 0x000fe2000f8e02ff */
[----:B------:R-:W-:Y:S02]  /*0370*/  SHF.R.U32.HI R6, RZ, R5, R6 ;  /* 0x00000005ff067219 */ /* 0x000fe40000011606 */
[----:B------:R-:W-:Y:S01]  /*0380*/  SEL R21, R21, R12, !P0 ;  /* 0x0000000c15157207 */ /* 0x000fe20004000000 */
[----:B------:R-:W-:Y:S01]  /*0390*/  IMAD.IADD R2, R4, 0x1, -R7 ;  /* 0x0000000104027824 */ /* 0x000fe200078e0a07 */
[----:B------:R-:W-:Y:S01]  /*03a0*/  LOP3.LUT R0, R0, UR4, RZ, 0xc0, !PT ;  /* 0x0000000400007c12 */ /* 0x000fe2000f8ec0ff */
[----:B------:R-:W-:-:S02]  /*03b0*/  IMAD R12, R7, R6, RZ ;  /* 0x00000006070c7224 */ /* 0x000fc400078e02ff */
[----:B------:R-:W-:Y:S01]  /*03c0*/  IMAD.MOV.U32 R6, RZ, RZ, 0x1 ;  /* 0x00000001ff067424 */ /* 0x000fe200078e00ff */
[----:B------:R-:W-:Y:S01]  /*03d0*/  SHF.L.U32 R2, R2, R5, RZ ;  /* 0x0000000502027219 */ /* 0x000fe200000006ff */
[----:B------:R-:W-:Y:S01]  /*03e0*/  IMAD R0, R0, R21, RZ ;  /* 0x0000001500007224 */ /* 0x000fe200078e02ff */
[----:B------:R-:W-:Y:S01]  /*03f0*/  ISETP.NE.AND P0, PT, R12, RZ, PT ;  /* 0x000000ff0c00720c */ /* 0x000fe20003f05270 */
[----:B------:R-:W-:Y:S01]  /*0400*/  IMAD.MOV.U32 R5, RZ, RZ, RZ ;  /* 0x000000ffff057224 */ /* 0x000fe200078e00ff */
[----:B------:R-:W-:Y:S01]  /*0410*/  IADD3 R7, PT, PT, R7, R2, RZ ;  /* 0x0000000207077210 */ /* 0x000fe20007ffe0ff */
[----:B------:R-:W-:-:S04]  /*0420*/  IMAD.IADD R3, R21, 0x1, R0 ;  /* 0x0000000115037824 */ /* 0x000fc800078e0200 */
[----:B0-----:R-:W-:-:S06]  /*0430*/  IMAD.WIDE.U32 R10, R7, 0x8, R10 ;  /* 0x00000008070a7825 */ /* 0x001fcc00078e000a */
[----:B------:R-:W-:Y:S05]  /*0440*/  @!P0 BRA `(.L_x_172) ;  /* 0x0000000000988947 */ /* 0x000fea0003800000 */
[----:B------:R-:W0:Y:S01]  /*0450*/  LDC.64 R8, c[0x0][0x398] ;  /* 0x0000e600ff087b82 */ /* 0x000e220000000a00 */
[----:B------:R-:W-:Y:S02]  /*0460*/  IMAD.MOV.U32 R2, RZ, RZ, R12 ;  /* 0x000000ffff027224 */ /* 0x000fe400078e000c */
[----:B------:R-:W-:Y:S02]  /*0470*/  IMAD.MOV.U32 R6, RZ, RZ, 0x1 ;  /* 0x00000001ff067424 */ /* 0x000fe400078e00ff */
[----:B------:R-:W-:Y:S02]  /*0480*/  IMAD.MOV.U32 R5, RZ, RZ, RZ ;  /* 0x000000ffff057224 */ /* 0x000fe400078e00ff */
[----:B------:R-:W-:-:S07]  /*0490*/  IMAD.MOV.U32 R15, RZ, RZ, RZ ;  /* 0x000000ffff0f7224 */ /* 0x000fce00078e00ff */
.L_x_175:
        /* <DEDUP_REMOVED lines=16> */
[----:B------:R-:W-:-:S03]  /*05a0*/  IADD3.X R25, PT, PT, RZ, RZ, RZ, P1, !PT ;  /* 0x000000ffff197210 */ /* 0x000fc60000ffe4ff */
[----:B------:R-:W-:Y:S01]  /*05b0*/  IMAD.MOV.U32 R24, RZ, RZ, R23 ;  /* 0x000000ffff187224 */ /* 0x000fe200078e0017 */
        /* <DEDUP_REMOVED lines=12> */
.L_x_174:
[----:B------:R-:W-:Y:S05]  /*0680*/  BSYNC.RECONVERGENT B1 ;  /* 0x0000000000017941 */ /* 0x000fea0003800200 */
.L_x_173:
[----:B------:R-:W-:Y:S01]  /*0690*/  VIADD R15, R15, 0x1 ;  /* 0x000000010f0f7836 */ /* 0x000fe20000000000 */
[----:B------:R-:W-:Y:S06]  /*06a0*/  @P0 BRA `(.L_x_175) ;  /* 0xfffffffc007c0947 */ /* 0x000fec000383ffff */
.L_x_172:
[----:B------:R-:W-:Y:S05]  /*06b0*/  BSYNC.RECONVERGENT B0 ;  /* 0x0000000000007941 */ /* 0x000fea0003800200 */
.L_x_171:
        /* <DEDUP_REMOVED lines=10> */
.L_x_180:
[-C--:B0-----:R-:W-:Y:S01]  /*0760*/  IMAD R8, R7, R18.reuse, RZ ;  /* 0x0000001207087224 */ /* 0x081fe200078e02ff */
[----:B------:R-:W-:Y:S01]  /*0770*/  BSSY.RECONVERGENT B1, `(.L_x_178) ;  /* 0x000002b000017945 */ /* 0x000fe20003800200 */
[----:B------:R-:W-:-:S04]  /*0780*/  IMAD.WIDE.U32 R22, R18, R18, RZ ;  /* 0x0000001212167225 */ /* 0x000fc800078e00ff */
        /* <DEDUP_REMOVED lines=11> */
[----:B------:R-:W-:Y:S02]  /*0840*/  ISETP.GE.U32.AND P0, PT, R2, 0x2, PT ;  /* 0x000000020200780c */ /* 0x000fe40003f06070 */
        /* <DEDUP_REMOVED lines=29> */
.L_x_179:
[----:B------:R-:W-:Y:S05]  /*0a20*/  BSYNC.RECONVERGENT B1 ;  /* 0x0000000000017941 */ /* 0x000fea0003800200 */
.L_x_178:
[----:B------:R-:W-:Y:S01]  /*0a30*/  IADD3 R7, PT, PT, R23, -R9, R8 ;  /* 0x8000000917077210 */ /* 0x000fe20007ffe008 */
[----:B------:R-:W-:Y:S01]  /*0a40*/  IMAD.MOV.U32 R18, RZ, RZ, R22 ;  /* 0x000000ffff127224 */ /* 0x000fe200078e0016 */
[----:B------:R-:W-:Y:S06]  /*0a50*/  @P0 BRA `(.L_x_180) ;  /* 0xfffffffc00400947 */ /* 0x000fec000383ffff */
.L_x_177:
[----:B------:R-:W-:Y:S05]  /*0a60*/  BSYNC.RECONVERGENT B0 ;  /* 0x0000000000007941 */ /* 0x000fea0003800200 */
.L_x_176:
[----:B------:R-:W1:Y:S01]  /*0a70*/  S2UR UR5, SR_CgaCtaId ;  /* 0x00000000000579c3 */ /* 0x000e620000008800 */
[----:B------:R-:W-:Y:S01]  /*0a80*/  ISETP.GE.U32.AND P0, PT, R0, R3, PT ;  /* 0x000000030000720c */ /* 0x000fe20003f06070 */
[----:B------:R-:W-:Y:S01]  /*0a90*/  UMOV UR4, 0x400 ;  /* 0x0000040000047882 */ /* 0x000fe20000000000 */
[----:B------:R-:W2:Y:S01]  /*0aa0*/  LDCU.64 UR10, c[0x0][0x380] ;  /* 0x00007000ff0a77ac */ /* 0x000ea20008000a00 */
[----:B------:R-:W-:Y:S01]  /*0ab0*/  BSSY.RECONVERGENT B0, `(.L_x_181) ;  /* 0x0000118000007945 */ /* 0x000fe20003800200 */
[----:B-1----:R-:W-:-:S06]  /*0ac0*/  ULEA UR4, UR5, UR4, 0x18 ;  /* 0x0000000405047291 */ /* 0x002fcc000f8ec0ff */
[----:B------:R-:W-:-:S03]  /*0ad0*/  LEA R2, R13, UR4, 0x4 ;  /* 0x000000040d027c11 */ /* 0x000fc6000f8e20ff */
[----:B--2---:R-:W-:Y:S05]  /*0ae0*/  @P0 BRA `(.L_x_182) ;  /* 0x0000001000500947 */ /* 0x004fea0003800000 */
[----:B------:R-:W1:Y:S01]  /*0af0*/  LDC R20, c[0x0][0x3a0] ;  /* 0x0000e800ff147b82 */ /* 0x000e620000000800 */
[----:B------:R-:W1:Y:S01]  /*0b00*/  LDCU UR4, c[0x0][0x3a8] ;  /* 0x00007500ff0477ac */ /* 0x000e620008000800 */
[C---:B------:R-:W-:Y:S02]  /*0b10*/  IADD3 R7, PT, PT, R21.reuse, -0x1, RZ ;  /* 0xffffffff15077810 */ /* 0x040fe40007ffe0ff */
[----:B------:R-:W-:Y:S02]  /*0b20*/  LOP3.LUT P1, R21, R21, 0x3, RZ, 0xc0, !PT ;  /* 0x0000000315157812 */ /* 0x000fe4000782c0ff */
[----:B------:R-:W-:Y:S01]  /*0b30*/  ISETP.GE.U32.AND P0, PT, R7, 0x3, PT ;  /* 0x000000030700780c */ /* 0x000fe20003f06070 */
[----:B------:R-:W-:Y:S01]  /*0b40*/  IMAD.MOV.U32 R7, RZ, RZ, R0 ;  /* 0x000000ffff077224 */ /* 0x000fe200078e0000 */
[----:B-1----:R-:W-:-:S09]  /*0b50*/  SHF.R.U32.HI R20, RZ, UR4, R20 ;  /* 0x00000004ff147c19 */ /* 0x002fd20008011614 */
[----:B------:R-:W-:Y:S05]  /*0b60*/  @!P1 BRA `(.L_x_183) ;  /* 0x0000000000ec9947 */ /* 0x000fea0003800000 */
[----:B------:R-:W-:Y:S01]  /*0b70*/  IMAD.MOV.U32 R7, RZ, RZ, R0 ;  /* 0x000000ffff077224 */ /* 0x000fe200078e0000 */
[----:B------:R-:W1:Y:S01]  /*0b80*/  LDCU.64 UR6, c[0x0][0x380] ;  /* 0x00007000ff0677ac */ /* 0x000e620008000a00 */
[----:B------:R-:W-:-:S05]  /*0b90*/  UMOV UR4, URZ ;  /* 0x000000ff00047c82 */ /* 0x000fca0008000000 */
.L_x_184:
[----:B0-----:R-:W-:-:S05]  /*0ba0*/  IMAD R9, R7, R20, RZ ;  /* 0x0000001407097224 */ /* 0x001fca00078e02ff */
[----:B------:R-:W-:-:S05]  /*0bb0*/  IADD3 R8, P1, PT, R9, R4, RZ ;  /* 0x0000000409087210 */ /* 0x000fca0007f3e0ff */
[----:B------:R-:W-:Y:S01]  /*0bc0*/  IMAD.X R9, RZ, RZ, RZ, P1 ;  /* 0x000000ffff097224 */ /* 0x000fe200008e06ff */
[----:B-1----:R-:W-:-:S04]  /*0bd0*/  LEA R16, P1, R8, UR6, 0x3 ;  /* 0x0000000608107c11 */ /* 0x002fc8000f8218ff */
[----:B------:R-:W-:-:S06]  /*0be0*/  LEA.HI.X R17, R8, UR7, R9, 0x3, P1 ;  /* 0x0000000708117c11 */ /* 0x000fcc00088f1c09 */
[----:B------:R-:W2:Y:S01]  /*0bf0*/  LDG.E.64 R16, desc[UR8][R16.64] ;  /* 0x0000000810107981 */ /* 0x000ea2000c1e1b00 */
[----:B------:R-:W-:Y:S01]  /*0c00*/  UIADD3 UR4, UPT, UPT, UR4, 0x1, URZ ;  /* 0x0000000104047890 */ /* 0x000fe2000fffe0ff */
[-C--:B--2---:R-:W-:Y:S02]  /*0c10*/  IMAD R13, R17, R12.reuse, RZ ;  /* 0x0000000c110d7224 */ /* 0x084fe400078e02ff */
        /* <DEDUP_REMOVED lines=22> */
[----:B------:R-:W-:Y:S01]  /*0d80*/  IMAD.X R17, RZ, RZ, RZ, P3 ;  /* 0x000000ffff117224 */ /* 0x000fe200018e06ff */
[----:B------:R-:W-:Y:S02]  /*0d90*/  IADD3 RZ, P1, PT, R15, R12, RZ ;  /* 0x0000000c0fff7210 */ /* 0x000fe40007f3e0ff */
[----:B------:R-:W-:Y:S02]  /*0da0*/  MOV R16, R13 ;  /* 0x0000000d00107202 */ /* 0x000fe40000000f00 */
        /* <DEDUP_REMOVED lines=9> */
[----:B------:R-:W-:Y:S02]  /*0e40*/  SEL R12, R23, R16, P1 ;  /* 0x00000010170c7207 */ /* 0x000fe40000800000 */
[----:B------:R-:W-:Y:S02]  /*0e50*/  SEL R14, R25, R17, P1 ;  /* 0x00000011190e7207 */ /* 0x000fe40000800000 */
[----:B------:R-:W-:Y:S01]  /*0e60*/  IADD3 R9, PT, PT, R9, -R13, R15 ;  /* 0x8000000d09097210 */ /* 0x000fe20007ffe00f */
[C---:B------:R-:W-:Y:S01]  /*0e70*/  IMAD R15, R7.reuse, 0x8, R2 ;  /* 0x00000008070f7824 */ /* 0x040fe200078e0202 */
[----:B------:R-:W-:Y:S01]  /*0e80*/  SHF.R.S64 R17, R12, 0x1b, R14 ;  /* 0x0000001b0c117819 */ /* 0x000fe2000000100e */
[----:B------:R-:W-:-:S03]  /*0e90*/  VIADD R7, R7, 0x1 ;  /* 0x0000000107077836 */ /* 0x000fc60000000000 */
[----:B------:R2:W-:Y:S01]  /*0ea0*/  STS.64 [R15], R8 ;  /* 0x000000080f007388 */ /* 0x0005e20000000a00 */
[----:B------:R-:W-:-:S04]  /*0eb0*/  LEA.HI R17, P1, R14, R17, RZ, 0x1 ;  /* 0x000000110e117211 */ /* 0x000fc800078308ff */
[----:B------:R-:W-:Y:S01]  /*0ec0*/  LEA.HI.X.SX32 R14, R14, RZ, 0x5, P1 ;  /* 0x000000ff0e0e7211 */ /* 0x000fe200008f2eff */
[----:B------:R-:W-:Y:S01]  /*0ed0*/  IMAD.WIDE.U32 R12, R17, -0x1c000001, R18 ;  /* 0xe3ffffff110c7825 */ /* 0x000fe200078e0012 */
[----:B------:R-:W-:-:S03]  /*0ee0*/  ISETP.NE.AND P1, PT, R21, UR4, PT ;  /* 0x0000000415007c0c */ /* 0x000fc6000bf25270 */
[----:B------:R-:W-:-:S05]  /*0ef0*/  IMAD R14, R14, -0x1c000001, RZ ;  /* 0xe3ffffff0e0e7824 */ /* 0x000fca00078e02ff */
[----:B------:R-:W-:-:S05]  /*0f00*/  IADD3 R19, PT, PT, R13, -R17, R14 ;  /* 0x800000110d137210 */ /* 0x000fca0007ffe00e */
[----:B--2---:R-:W-:Y:S05]  /*0f10*/  @P1 BRA `(.L_x_184) ;  /* 0xfffffffc00201947 */ /* 0x004fea000383ffff */
.L_x_183:
[----:B------:R-:W-:Y:S05]  /*0f20*/  @!P0 BRA `(.L_x_182) ;  /* 0x0000000c00408947 */ /* 0x000fea0003800000 */
.L_x_185:
[----:B------:R-:W-:-:S05]  /*0f30*/  IMAD R13, R7, R20, RZ ;  /* 0x00000014070d7224 */ /* 0x000fca00078e02ff */
[----:B0-----:R-:W-:-:S05]  /*0f40*/  IADD3 R8, P0, PT, R4, R13, RZ ;  /* 0x0000000d04087210 */ /* 0x001fca0007f1e0ff */
[----:B------:R-:W-:Y:S01]  /*0f50*/  IMAD.X R9, RZ, RZ, RZ, P0 ;  /* 0x000000ffff097224 */ /* 0x000fe200000e06ff */
[----:B------:R-:W-:-:S04]  /*0f60*/  LEA R26, P0, R8, UR10, 0x3 ;  /* 0x0000000a081a7c11 */ /* 0x000fc8000f8018ff */
[----:B------:R-:W-:-:S06]  /*0f70*/  LEA.HI.X R27, R8, UR11, R9, 0x3, P0 ;  /* 0x0000000b081b7c11 */ /* 0x000fcc00080f1c09 */
[----:B------:R-:W2:Y:S01]  /*0f80*/  LDG.E.64 R26, desc[UR8][R26.64] ;  /* 0x000000081a1a7981 */ /* 0x000ea2000c1e1b00 */
[----:B------:R-:W-:-:S05]  /*0f90*/  IMAD.IADD R13, R13, 0x1, R20 ;  /* 0x000000010d0d7824 */ /* 0x000fca00078e0214 */
[----:B------:R-:W-:-:S05]  /*0fa0*/  IADD3 R8, P0, PT, R4, R13, RZ ;  /* 0x0000000d04087210 */ /* 0x000fca0007f1e0ff */
[----:B------:R-:W-:Y:S01]  /*0fb0*/  IMAD.X R9, RZ, RZ, RZ, P0 ;  /* 0x000000ffff097224 */ /* 0x000fe200000e06ff */
[----:B------:R-:W-:-:S04]  /*0fc0*/  LEA R24, P0, R8, UR10, 0x3 ;  /* 0x0000000a08187c11 */ /* 0x000fc8000f8018ff */
[----:B------:R-:W-:-:S06]  /*0fd0*/  LEA.HI.X R25, R8, UR11, R9, 0x3, P0 ;  /* 0x0000000b08197c11 */ /* 0x000fcc00080f1c09 */
[----:B------:R-:W3:Y:S01]  /*0fe0*/  LDG.E.64 R24, desc[UR8][R24.64] ;  /* 0x0000000818187981 */ /* 0x000ee2000c1e1b00 */
[-C--:B------:R-:W-:Y:S02]  /*0ff0*/  IMAD R8, R19, R6.reuse, RZ ;  /* 0x0000000613087224 */ /* 0x080fe400078e02ff */
[----:B------:R-:W-:-:S04]  /*1000*/  IMAD.WIDE.U32 R14, R12, R6, RZ ;  /* 0x000000060c0e7225 */ /* 0x000fc800078e00ff */
[----:B------:R-:W-:-:S04]  /*1010*/  IMAD R9, R5, R12, R8 ;  /* 0x0000000c05097224 */ /* 0x000fc800078e0208 */
[----:B------:R-:W-:Y:S02]  /*1020*/  IMAD.IADD R15, R15, 0x1, R9 ;  /* 0x000000010f0f7824 */ /* 0x000fe400078e0209 */
[----:B------:R-:W-:-:S04]  /*1030*/  IMAD.WIDE.U32 R8, R14, -0x7829cba9, RZ ;  /* 0x87d634570e087825 */ /* 0x000fc800078e00ff */
[----:B------:R-:W-:-:S04]  /*1040*/  IMAD.WIDE.U32 R16, R15, -0x7829cba9, RZ ;  /* 0x87d634570f107825 */ /* 0x000fc800078e00ff */
[----:B------:R-:W-:-:S03]  /*1050*/  IMAD.WIDE.U32 R16, P0, R14, 0x49249246, R16 ;  /* 0x492492460e107825 */ /* 0x000fc60007800010 */
[----:B------:R-:W-:Y:S01]  /*1060*/  IADD3 RZ, P1, PT, R9, R16, RZ ;  /* 0x0000001009ff7210 */ /* 0x000fe20007f3e0ff */
[----:B------:R-:W-:Y:S02]  /*1070*/  IMAD.X R9, RZ, RZ, RZ, P0 ;  /* 0x000000ffff097224 */ /* 0x000fe400000e06ff */
[----:B--2---:R-:W-:-:S04]  /*1080*/  IMAD R8, R27, R12, RZ ;  /* 0x0000000c1b087224 */ /* 0x004fc800078e02ff */
[C---:B------:R-:W-:Y:S02]  /*1090*/  IMAD R19, R26.reuse, R19, R8 ;  /* 0x000000131a137224 */ /* 0x040fe400078e0208 */
[----:B------:R-:W-:Y:S02]  /*10a0*/  IMAD.MOV.U32 R8, RZ, RZ, R17 ;  /* 0x000000ffff087224 */ /* 0x000fe400078e0011 */
[----:B------:R-:W-:-:S04]  /*10b0*/  IMAD.WIDE.U32 R26, R26, R12, RZ ;  /* 0x0000000c1a1a7225 */ /* 0x000fc800078e00ff */
[----:B------:R-:W-:Y:S01]  /*10c0*/  IMAD.WIDE.U32.X R8, R15, 0x49249246, R8, P1 ;  /* 0x492492460f087825 */ /* 0x000fe200008e0408 */
[----:B------:R-:W-:Y:S02]  /*10d0*/  IADD3 R27, PT, PT, R27, R19, RZ ;  /* 0x000000131b1b7210 */ /* 0x000fe40007ffe0ff */
[----:B------:R-:W-:Y:S02]  /*10e0*/  ISETP.LT.AND P1, PT, R15, RZ, PT ;  /* 0x000000ff0f00720c */ /* 0x000fe40003f21270 */
[----:B------:R-:W-:Y:S01]  /*10f0*/  IADD3 R19, P0, PT, R8, 0x7829cba9, RZ ;  /* 0x7829cba908137810 */ /* 0x000fe20007f1e0ff */
[----:B------:R-:W-:-:S03]  /*1100*/  IMAD.WIDE.U32 R16, R27, -0x7829cba9, RZ ;  /* 0x87d634571b107825 */ /* 0x000fc600078e00ff */
[----:B------:R-:W-:Y:S02]  /*1110*/  IADD3.X R21, PT, PT, R9, -0x49249247, RZ, P0, !PT ;  /* 0xb6db6db909157810 */ /* 0x000fe400007fe4ff */
[----:B------:R-:W-:Y:S01]  /*1120*/  SEL R19, R19, R8, P1 ;  /* 0x0000000813137207 */ /* 0x000fe20000800000 */
[----:B------:R-:W-:Y:S01]  /*1130*/  IMAD.WIDE.U32 R16, P0, R26, 0x49249246, R16 ;  /* 0x492492461a107825 */ /* 0x000fe20007800010 */
[----:B------:R-:W-:-:S03]  /*1140*/  SEL R12, R21, R9, P1 ;  /* 0x00000009150c7207 */ /* 0x000fc60000800000 */
[----:B------:R-:W-:Y:S01]  /*1150*/  IMAD.WIDE.U32 R8, R26, -0x7829cba9, RZ ;  /* 0x87d634571a087825 */ /* 0x000fe200078e00ff */
[----:B------:R-:W-:-:S03]  /*1160*/  SHF.R.S64 R19, R19, 0x1b, R12 ;  /* 0x0000001b13137819 */ /* 0x000fc6000000100c */
        /* <DEDUP_REMOVED lines=10> */
[----:B------:R-:W-:-:S04]  /*1210*/  IADD3.X R21, PT, PT, R9, -0x49249247, RZ, P0, !PT ;  /* 0xb6db6db909157810 */ /* 0x000fc800007fe4ff */
[----:B------:R-:W-:Y:S01]  /*1220*/  IADD3 R19, PT, PT, R15, -R19, R12 ;  /* 0x800000130f137210 */ /* 0x000fe20007ffe00c */
[----:B---3--:R-:W-:Y:S01]  /*1230*/  IMAD R12, R25, R14, RZ ;  /* 0x0000000e190c7224 */ /* 0x008fe200078e02ff */
[----:B------:R-:W-:Y:S02]  /*1240*/  SEL R15, R17, R8, P1 ;  /* 0x00000008110f7207 */ /* 0x000fe40000800000 */
[----:B------:R-:W-:Y:S01]  /*1250*/  SEL R8, R21, R9, P1 ;  /* 0x0000000915087207 */ /* 0x000fe20000800000 */
[C---:B------:R-:W-:Y:S02]  /*1260*/  IMAD R23, R24.reuse, R19, R12 ;  /* 0x0000001318177224 */ /* 0x040fe400078e020c */
[----:B------:R-:W-:Y:S01]  /*1270*/  IMAD.WIDE.U32 R24, R24, R14, RZ ;  /* 0x0000000e18187225 */ /* 0x000fe200078e00ff */
[----:B------:R-:W-:-:S03]  /*1280*/  SHF.R.S64 R15, R15, 0x1b, R8 ;  /* 0x0000001b0f0f7819 */ /* 0x000fc60000001008 */
[----:B------:R-:W-:Y:S01]  /*1290*/  IMAD.IADD R25, R25, 0x1, R23 ;  /* 0x0000000119197824 */ /* 0x000fe200078e0217 */
[C---:B------:R-:W-:Y:S01]  /*12a0*/  LEA.HI R15, P0, R8.reuse, R15, RZ, 0x1 ;  /* 0x0000000f080f7211 */ /* 0x040fe200078108ff */
[----:B------:R-:W-:Y:S02]  /*12b0*/  IMAD R19, R19, R6, RZ ;  /* 0x0000000613137224 */ /* 0x000fe400078e02ff */
[----:B------:R-:W-:Y:S01]  /*12c0*/  IMAD.WIDE.U32 R16, R25, -0x7829cba9, RZ ;  /* 0x87d6345719107825 */ /* 0x000fe200078e00ff */
[----:B------:R-:W-:-:S03]  /*12d0*/  LEA.HI.X.SX32 R12, R8, RZ, 0x5, P0 ;  /* 0x000000ff080c7211 */ /* 0x000fc600000f2eff */
[----:B------:R-:W-:-:S04]  /*12e0*/  IMAD.WIDE.U32 R8, R24, -0x7829cba9, RZ ;  /* 0x87d6345718087825 */ /* 0x000fc800078e00ff */
[----:B------:R-:W-:-:S04]  /*12f0*/  IMAD.WIDE.U32 R16, P0, R24, 0x49249246, R16 ;  /* 0x4924924618107825 */ /* 0x000fc80007800010 */
[----:B------:R-:W-:Y:S01]  /*1300*/  IMAD.WIDE.U32 R26, R15, -0x1c000001, R26 ;  /* 0xe3ffffff0f1a7825 */ /* 0x000fe200078e001a */
[----:B------:R-:W-:-:S03]  /*1310*/  IADD3 RZ, P1, PT, R9, R16, RZ ;  /* 0x0000001009ff7210 */ /* 0x000fc60007f3e0ff */
[----:B------:R-:W-:Y:S02]  /*1320*/  IMAD R12, R12, -0x1c000001, RZ ;  /* 0xe3ffffff0c0c7824 */ /* 0x000fe400078e02ff */
[----:B------:R-:W-:Y:S02]  /*1330*/  IMAD R19, R5, R14, R19 ;  /* 0x0000000e05137224 */ /* 0x000fe400078e0213 */
[----:B------:R-:W-:Y:S01]  /*1340*/  IMAD.X R9, RZ, RZ, RZ, P0 ;  /* 0x000000ffff097224 */ /* 0x000fe200000e06ff */
[----:B------:R-:W-:Y:S01]  /*1350*/  IADD3 R27, PT, PT, R27, -R15, R12 ;  /* 0x8000000f1b1b7210 */ /* 0x000fe20007ffe00c */
[----:B------:R-:W-:-:S04]  /*1360*/  IMAD.WIDE.U32 R14, R14, R6, RZ ;  /* 0x000000060e0e7225 */ /* 0x000fc800078e00ff */
[----:B------:R-:W-:Y:S02]  /*1370*/  IMAD.MOV.U32 R8, RZ, RZ, R17 ;  /* 0x000000ffff087224 */ /* 0x000fe400078e0011 */
[----:B------:R-:W-:Y:S02]  /*1380*/  IMAD.IADD R15, R15, 0x1, R19 ;  /* 0x000000010f0f7824 */ /* 0x000fe400078e0213 */
[C---:B------:R-:W-:Y:S01]  /*1390*/  IMAD.WIDE.U32.X R8, R25.reuse, 0x49249246, R8, P1 ;  /* 0x4924924619087825 */ /* 0x040fe200008e0408 */
[----:B------:R-:W-:-:S03]  /*13a0*/  ISETP.LT.AND P1, PT, R25, RZ, PT ;  /* 0x000000ff1900720c */ /* 0x000fc60003f21270 */
[----:B------:R-:W-:Y:S01]  /*13b0*/  IMAD.WIDE.U32 R16, R15, -0x7829cba9, RZ ;  /* 0x87d634570f107825 */ /* 0x000fe200078e00ff */
[----:B------:R-:W-:-:S03]  /*13c0*/  IADD3 R19, P0, PT, R8, 0x7829cba9, RZ ;  /* 0x7829cba908137810 */ /* 0x000fc60007f1e0ff */
[----:B------:R-:W-:Y:S01]  /*13d0*/  IMAD R21, R7, 0x8, R2 ;  /* 0x0000000807157824 */ /* 0x000fe200078e0202 */
[----:B------:R-:W-:Y:S01]  /*13e0*/  IADD3.X R23, PT, PT, R9, -0x49249247, RZ, P0, !PT ;  /* 0xb6db6db909177810 */ /* 0x000fe200007fe4ff */
[C---:B------:R-:W-:Y:S01]  /*13f0*/  IMAD.WIDE.U32 R16, P0, R14.reuse, 0x49249246, R16 ;  /* 0x492492460e107825 */ /* 0x040fe20007800010 */
[----:B------:R-:W-:Y:S02]  /*1400*/  SEL R12, R19, R8, P1 ;  /* 0x00000008130c7207 */ /* 0x000fe40000800000 */
[----:B------:R-:W-:Y:S01]  /*1410*/  SEL R23, R23, R9, P1 ;  /* 0x0000000917177207 */ /* 0x000fe20000800000 */
[----:B------:R-:W-:Y:S01]  /*1420*/  IMAD.WIDE.U32 R18, R14, -0x7829cba9, RZ ;  /* 0x87d634570e127825 */ /* 0x000fe200078e00ff */
[----:B------:R-:W-:Y:S01]  /*1430*/  MOV R8, R17 ;  /* 0x0000001100087202 */ /* 0x000fe20000000f00 */
[----:B------:R0:W-:Y:S01]  /*1440*/  STS.64 [R21], R26 ;  /* 0x0000001a15007388 */ /* 0x0001e20000000a00 */
[----:B------:R-:W-:Y:S01]  /*1450*/  ISETP.LT.AND P1, PT, R15, RZ, PT ;  /* 0x000000ff0f00720c */ /* 0x000fe20003f21270 */
[----:B------:R-:W-:Y:S01]  /*1460*/  IMAD.X R9, RZ, RZ, RZ, P0 ;  /* 0x000000ffff097224 */ /* 0x000fe200000e06ff */
[----:B------:R-:W-:-:S05]  /*1470*/  IADD3 RZ, P0, PT, R19, R16, RZ ;  /* 0x0000001013ff7210 */ /* 0x000fca0007f1e0ff */
[----:B------:R-:W-:-:S04]  /*1480*/  IMAD.WIDE.U32.X R16, R15, 0x49249246, R8, P0 ;  /* 0x492492460f107825 */ /* 0x000fc800000e0408 */
[----:B------:R-:W-:Y:S01]  /*1490*/  IMAD.IADD R9, R13, 0x1, R20 ;  /* 0x000000010d097824 */ /* 0x000fe200078e0214 */
[----:B0-----:R-:W-:-:S04]  /*14a0*/  IADD3 R27, P0, PT, R16, 0x7829cba9, RZ ;  /* 0x7829cba9101b7810 */ /* 0x001fc80007f1e0ff */
        /* <DEDUP_REMOVED lines=8> */
[----:B------:R-:W-:-:S04]  /*1530*/  SHF.R.S64 R8, R8, 0x1b, R13 ;  /* 0x0000001b08087819 */ /* 0x000fc8000000100d */
[----:B------:R-:W-:-:S04]  /*1540*/  LEA.HI R27, P0, R13, R8, RZ, 0x1 ;  /* 0x000000080d1b7211 */ /* 0x000fc800078108ff */
[----:B------:R-:W-:Y:S01]  /*1550*/  LEA.HI.X.SX32 R13, R13, RZ, 0x5, P0 ;  /* 0x000000ff0d0d7211 */ /* 0x000fe200000f2eff */
[----:B------:R-:W-:-:S04]  /*1560*/  IMAD.WIDE.U32 R14, R27, -0x1c000001, R14 ;  /* 0xe3ffffff1b0e7825 */ /* 0x000fc800078e000e */
[----:B------:R-:W-:-:S05]  /*1570*/  IMAD R13, R13, -0x1c000001, RZ ;  /* 0xe3ffffff0d0d7824 */ /* 0x000fca00078e02ff */
[----:B------:R-:W-:Y:S02]  /*1580*/  IADD3 R13, PT, PT, R15, -R27, R13 ;  /* 0x8000001b0f0d7210 */ /* 0x000fe40007ffe00d */
[----:B------:R-:W-:Y:S01]  /*1590*/  SHF.R.S64 R12, R12, 0x1b, R23 ;  /* 0x0000001b0c0c7819 */ /* 0x000fe20000001017 */
[----:B--2---:R-:W-:-:S04]  /*15a0*/  IMAD R8, R17, R14, RZ ;  /* 0x0000000e11087224 */ /* 0x004fc800078e02ff */
[C---:B------:R-:W-:Y:S02]  /*15b0*/  IMAD R15, R16.reuse, R13, R8 ;  /* 0x0000000d100f7224 */ /* 0x040fe400078e0208 */
[----:B------:R-:W-:-:S04]  /*15c0*/  IMAD.WIDE.U32 R16, R16, R14, RZ ;  /* 0x0000000e10107225 */ /* 0x000fc800078e00ff */
[----:B------:R-:W-:Y:S02]  /*15d0*/  IMAD.IADD R17, R17, 0x1, R15 ;  /* 0x0000000111117824 */ /* 0x000fe400078e020f */
[----:B------:R-:W-:Y:S02]  /*15e0*/  IMAD.IADD R15, R9, 0x1, R20 ;  /* 0x00000001090f7824 */ /* 0x000fe400078e0214 */
[----:B------:R-:W-:-:S03]  /*15f0*/  IMAD.WIDE.U32 R18, R17, -0x7829cba9, RZ ;  /* 0x87d6345711127825 */ /* 0x000fc600078e00ff */
[----:B------:R-:W-:Y:S01]  /*1600*/  IADD3 R15, P0, PT, R4, R15, RZ ;  /* 0x0000000f040f7210 */ /* 0x000fe20007f1e0ff */
[----:B------:R-:W-:-:S04]  /*1610*/  IMAD.WIDE.U32 R8, R16, -0x7829cba9, RZ ;  /* 0x87d6345710087825 */ /* 0x000fc800078e00ff */
[----:B------:R-:W-:-:S03]  /*1620*/  IMAD.WIDE.U32 R18, P1, R16, 0x49249246, R18 ;  /* 0x4924924610127825 */ /* 0x000fc60007820012 */
[----:B------:R-:W-:Y:S01]  /*1630*/  IADD3 RZ, P2, PT, R9, R18, RZ ;  /* 0x0000001209ff7210 */ /* 0x000fe20007f5e0ff */
[----:B------:R-:W-:Y:S01]  /*1640*/  IMAD.X R18, RZ, RZ, RZ, P0 ;  /* 0x000000ffff127224 */ /* 0x000fe200000e06ff */
[----:B------:R-:W-:-:S04]  /*1650*/  LEA R8, P0, R15, UR10, 0x3 ;  /* 0x0000000a0f087c11 */ /* 0x000fc8000f8018ff */
[----:B------:R-:W-:-:S06]  /*1660*/  LEA.HI.X R9, R15, UR11, R18, 0x3, P0 ;  /* 0x0000000b0f097c11 */ /* 0x000fcc00080f1c12 */
[----:B------:R-:W2:Y:S01]  /*1670*/  LDG.E.64 R8, desc[UR8][R8.64] ;  /* 0x0000000808087981 */ /* 0x000ea2000c1e1b00 */
[----:B------:R-:W-:Y:S01]  /*1680*/  LEA.HI R15, P0, R23, R12, RZ, 0x1 ;  /* 0x0000000c170f7211 */ /* 0x000fe200078108ff */
[----:B------:R-:W-:Y:S02]  /*1690*/  IMAD.MOV.U32 R12, RZ, RZ, R19 ;  /* 0x000000ffff0c7224 */ /* 0x000fe400078e0013 */
[----:B------:R-:W-:Y:S01]  /*16a0*/  VIADD R7, R7, 0x4 ;  /* 0x0000000407077836 */ /* 0x000fe20000000000 */
[----:B------:R-:W-:Y:S01]  /*16b0*/  LEA.HI.X.SX32 R23, R23, RZ, 0x5, P0 ;  /* 0x000000ff17177211 */ /* 0x000fe200000f2eff */
[----:B------:R-:W-:-:S04]  /*16c0*/  IMAD.WIDE.U32 R24, R15, -0x1c000001, R24 ;  /* 0xe3ffffff0f187825 */ /* 0x000fc800078e0018 */
[----:B------:R-:W-:-:S05]  /*16d0*/  IMAD R23, R23, -0x1c000001, RZ ;  /* 0xe3ffffff17177824 */ /* 0x000fca00078e02ff */
[----:B------:R-:W-:Y:S01]  /*16e0*/  IADD3 R25, PT, PT, R25, -R15, R23 ;  /* 0x8000000f19197210 */ /* 0x000fe20007ffe017 */
[----:B------:R-:W-:Y:S02]  /*16f0*/  IMAD R23, R13, R6, RZ ;  /* 0x000000060d177224 */ /* 0x000fe400078e02ff */
[----:B------:R-:W-:Y:S01]  /*1700*/  IMAD.X R13, RZ, RZ, RZ, P1 ;  /* 0x000000ffff0d7224 */ /* 0x000fe200008e06ff */
[----:B------:R-:W-:Y:S01]  /*1710*/  ISETP.LT.AND P1, PT, R17, RZ, PT ;  /* 0x000000ff1100720c */ /* 0x000fe20003f21270 */
[----:B------:R-:W-:Y:S01]  /*1720*/  IMAD R23, R5, R14, R23 ;  /* 0x0000000e05177224 */ /* 0x000fe200078e0217 */
[----:B------:R0:W-:Y:S01]  /*1730*/  STS.64 [R21+0x8], R24 ;  /* 0x0000081815007388 */ /* 0x0001e20000000a00 */
[----:B------:R-:W-:-:S04]  /*1740*/  IMAD.WIDE.U32 R14, R14, R6, RZ ;  /* 0x000000060e0e7225 */ /* 0x000fc800078e00ff */
        /* <DEDUP_REMOVED lines=11> */
[----:B------:R-:W-:Y:S02]  /*1800*/  IADD3 RZ, P1, PT, R13, R22, RZ ;  /* 0x000000160dff7210 */ /* 0x000fe40007f3e0ff */
[----:B------:R-:W-:-:S03]  /*1810*/  IADD3.X R13, PT, PT, RZ, RZ, RZ, P0, !PT ;  /* 0x000000ffff0d7210 */ /* 0x000fc600007fe4ff */
[C---:B------:R-:W-:Y:S01]  /*1820*/  IMAD.WIDE.U32.X R12, R15.reuse, 0x49249246, R12, P1 ;  /* 0x492492460f0c7825 */ /* 0x040fe200008e040c */
[----:B------:R-:W-:Y:S02]  /*1830*/  ISETP.LT.AND P1, PT, R15, RZ, PT ;  /* 0x000000ff0f00720c */ /* 0x000fe40003f21270 */
[----:B------:R-:W-:-:S04]  /*1840*/  IADD3 R23, P0, PT, R12, 0x7829cba9, RZ ;  /* 0x7829cba90c177810 */ /* 0x000fc80007f1e0ff */
[----:B0-----:R-:W-:Y:S02]  /*1850*/  IADD3.X R25, PT, PT, R13, -0x49249247, RZ, P0, !PT ;  /* 0xb6db6db90d197810 */ /* 0x001fe400007fe4ff */
        /* <DEDUP_REMOVED lines=23> */
[C---:B------:R-:W-:Y:S02]  /*19d0*/  LEA.HI R19, P0, R18.reuse, R19, RZ, 0x1 ;  /* 0x0000001312137211 */ /* 0x040fe400078108ff */
[----:B------:R-:W-:Y:S01]  /*19e0*/  SEL R22, R25, R13, P1 ;  /* 0x0000000d19167207 */ /* 0x000fe20000800000 */
[----:B------:R-:W-:Y:S01]  /*19f0*/  IMAD R13, R5, R14, R15 ;  /* 0x0000000e050d7224 */ /* 0x000fe200078e020f */
[----:B------:R-:W-:Y:S01]  /*1a00*/  LEA.HI.X.SX32 R18, R18, RZ, 0x5, P0 ;  /* 0x000000ff12127211 */ /* 0x000fe200000f2eff */
[----:B------:R-:W-:Y:S01]  /*1a10*/  IMAD.WIDE.U32 R14, R14, R6, RZ ;  /* 0x000000060e0e7225 */ /* 0x000fe200078e00ff */
[----:B------:R-:W-:-:S03]  /*1a20*/  SEL R23, R23, R12, P1 ;  /* 0x0000000c17177207 */ /* 0x000fc60000800000 */
[----:B------:R-:W-:Y:S01]  /*1a30*/  IMAD.IADD R15, R15, 0x1, R13 ;  /* 0x000000010f0f7824 */ /* 0x000fe200078e020d */
[----:B------:R-:W-:Y:S01]  /*1a40*/  SHF.R.S64 R23, R23, 0x1b, R22 ;  /* 0x0000001b17177819 */ /* 0x000fe20000001016 */
[----:B------:R-:W-:-:S04]  /*1a50*/  IMAD.WIDE.U32 R16, R19, -0x1c000001, R16 ;  /* 0xe3ffffff13107825 */ /* 0x000fc800078e0010 */
[----:B------:R-:W-:Y:S02]  /*1a60*/  IMAD R18, R18, -0x1c000001, RZ ;  /* 0xe3ffffff12127824 */ /* 0x000fe400078e02ff */
[----:B------:R-:W-:-:S03]  /*1a70*/  IMAD.WIDE.U32 R12, R15, -0x7829cba9, RZ ;  /* 0x87d634570f0c7825 */ /* 0x000fc600078e00ff */
[----:B------:R-:W-:Y:S01]  /*1a80*/  IADD3 R17, PT, PT, R17, -R19, R18 ;  /* 0x8000001311117210 */ /* 0x000fe20007ffe012 */
[----:B------:R-:W-:-:S04]  /*1a90*/  IMAD.WIDE.U32 R18, R14, -0x7829cba9, RZ ;  /* 0x87d634570e127825 */ /* 0x000fc800078e00ff */
[----:B------:R-:W-:Y:S01]  /*1aa0*/  IMAD.WIDE.U32 R12, P0, R14, 0x49249246, R12 ;  /* 0x492492460e0c7825 */ /* 0x000fe2000780000c */
[----:B------:R1:W-:Y:S03]  /*1ab0*/  STS.64 [R21+0x10], R16 ;  /* 0x0000101015007388 */ /* 0x0003e60000000a00 */
        /* <DEDUP_REMOVED lines=22> */
[----:B-1----:R-:W-:Y:S05]  /*1c20*/  @!P0 BRA `(.L_x_185) ;  /* 0xfffffff000c08947 */ /* 0x002fea000383ffff */
.L_x_182:
[----:B------:R-:W-:Y:S05]  /*1c30*/  BSYNC.RECONVERGENT B0 ;  /* 0x0000000000007941 */ /* 0x000fea0003800200 */
.L_x_181:
[----:B------:R-:W1:Y:S01]  /*1c40*/  LDCU UR6, c[0x0][0x3a8] ;  /* 0x00007500ff0677ac */ /* 0x000e620008000800 */
[----:B------:R-:W-:Y:S01]  /*1c50*/  HFMA2 R4, -RZ, RZ, 0, 5.9604644775390625e-08 ;  /* 0x00000001ff047431 */ /* 0x000fe200000001ff */
[----:B-1----:R-:W-:-:S04]  /*1c60*/  UISETP.NE.AND UP0, UPT, UR6, URZ, UPT ;  /* 0x000000ff0600728c */ /* 0x002fc8000bf05270 */
[----:B------:R-:W-:-:S04]  /*1c70*/  SHF.L.U32 R4, R4, UR6, RZ ;  /* 0x0000000604047c19 */ /* 0x000fc800080006ff */
[----:B------:R-:W-:Y:S01]  /*1c80*/  SHF.R.U32.HI R4, RZ, 0x1, R4 ;  /* 0x00000001ff047819 */ /* 0x000fe20000011604 */
[----:B------:R-:W-:Y:S06]  /*1c90*/  BAR.SYNC.DEFER_BLOCKING 0x0 ;  /* 0x0000000000007b1d */ /* 0x000fec0000010000 */
[----:B------:R-:W-:Y:S05]  /*1ca0*/  BRA.U !UP0, `(.L_x_186) ;  /* 0x0000002508887547 */ /* 0x000fea000b800000 */
[----:B------:R-:W1:Y:S01]  /*1cb0*/  LDCU UR5, c[0x0][0x3ac] ;  /* 0x00007580ff0577ac */ /* 0x000e620008000800 */
[----:B------:R-:W-:Y:S02]  /*1cc0*/  SHF.R.U32.HI R5, RZ, 0x1, R0 ;  /* 0x00000001ff057819 */ /* 0x000fe40000011600 */
[----:B------:R-:W-:Y:S01]  /*1cd0*/  SHF.R.U32.HI R6, RZ, 0x1, R3 ;  /* 0x00000001ff067819 */ /* 0x000fe20000011603 */
[----:B------:R-:W-:Y:S02]  /*1ce0*/  UMOV UR4, URZ ;  /* 0x000000ff00047c82 */ /* 0x000fe40008000000 */
[C---:B------:R-:W-:Y:S02]  /*1cf0*/  VIADD R7, R5.reuse, 0x2 ;  /* 0x0000000205077836 */ /* 0x040fe40000000000 */
[----:B0-----:R-:W-:Y:S02]  /*1d00*/  IMAD.IADD R9, R6, 0x1, -R5 ;  /* 0x0000000106097824 */ /* 0x001fe400078e0a05 */
[----:B------:R-:W-:-:S03]  /*1d10*/  VIADD R8, R5, 0x3 ;  /* 0x0000000305087836 */ /* 0x000fc60000000000 */
[----:B------:R-:W-:Y:S01]  /*1d20*/  LOP3.LUT R9, R9, 0x3, RZ, 0xc0, !PT ;  /* 0x0000000309097812 */ /* 0x000fe200078ec0ff */
[----:B-1----:R-:W-:-:S12]  /*1d30*/  UIADD3 UR5, UPT, UPT, -UR6, UR5, URZ ;  /* 0x0000000506057290 */ /* 0x002fd8000fffe1ff */
.L_x_204:
[----:B------:R-:W-:Y:S01]  /*1d40*/  ISETP.GE.U32.AND P0, PT, R5, R6, PT ;  /* 0x000000060500720c */ /* 0x000fe20003f06070 */
[----:B------:R-:W-:-:S12]  /*1d50*/  BSSY.RECONVERGENT B1, `(.L_x_187) ;  /* 0x0000252000017945 */ /* 0x000fd80003800200 */
[----:B0123--:R-:W-:Y:S05]  /*1d60*/  @P0 BRA `(.L_x_188) ;  /* 0x0000002400400947 */ /* 0x00ffea0003800000 */
[----:B------:R-:W-:Y:S01]  /*1d70*/  ISETP.NE.AND P0, PT, R9, RZ, PT ;  /* 0x000000ff0900720c */ /* 0x000fe20003f05270 */
[----:B------:R-:W-:Y:S01]  /*1d80*/  BSSY.RECONVERGENT B0, `(.L_x_189) ;  /* 0x0000101000007945 */ /* 0x000fe20003800200 */
[----:B------:R-:W-:Y:S01]  /*1d90*/  SHF.R.U32.HI R20, RZ, UR4, R4 ;  /* 0x00000004ff147c19 */ /* 0x000fe20008011604 */
[----:B------:R-:W-:-:S04]  /*1da0*/  IMAD.MOV.U32 R21, RZ, RZ, R5 ;  /* 0x000000ffff157224 */ /* 0x000fc800078e0005 */
[----:B------:R-:W-:-:S06]  /*1db0*/  VIADD R22, R20, 0xffffffff ;  /* 0xffffffff14167836 */ /* 0x000fcc0000000000 */
[----:B------:R-:W-:Y:S05]  /*1dc0*/  @!P0 BRA `(.L_x_190) ;  /* 0x0000000c00f08947 */ /* 0x000fea0003800000 */
[----:B------:R-:W-:Y:S01]  /*1dd0*/  LOP3.LUT R26, R5, R22, RZ, 0xc0, !PT ;  /* 0x00000016051a7212 */ /* 0x000fe200078ec0ff */
[----:B------:R-:W-:Y:S01]  /*1de0*/  BSSY.RECONVERGENT B2, `(.L_x_191) ;  /* 0x0000053000027945 */ /* 0x000fe20003800200 */
[----:B------:R-:W-:-:S05]  /*1df0*/  LOP3.LUT R13, R0, 0x1ffffffe, RZ, 0xc0, !PT ;  /* 0x1ffffffe000d7812 */ /* 0x000fca00078ec0ff */
[----:B------:R-:W-:-:S04]  /*1e00*/  IMAD.IADD R13, R13, 0x1, -R26 ;  /* 0x000000010d0d7824 */ /* 0x000fc800078e0a1a */
[----:B------:R-:W-:-:S04]  /*1e10*/  IMAD R23, R13, 0x8, R2 ;  /* 0x000000080d177824 */ /* 0x000fc800078e0202 */
[----:B------:R-:W-:Y:S01]  /*1e20*/  IMAD R21, R20, 0x8, R23 ;  /* 0x0000000814157824 */ /* 0x000fe200078e0217 */
[----:B------:R-:W-:Y:S04]  /*1e30*/  LDS.64 R24, [R23] ;  /* 0x0000000017187984 */ /* 0x000fe80000000a00 */
[----:B------:R-:W0:Y:S02]  /*1e40*/  LDS.64 R12, [R21] ;  /* 0x00000000150c7984 */ /* 0x000e240000000a00 */
        /* <DEDUP_REMOVED lines=37> */
[----:B------:R-:W-:Y:S02]  /*20a0*/  LOP3.LUT P1, RZ, R5, R22, RZ, 0xc0, !PT ;  /* 0x0000001605ff7212 */ /* 0x000fe4000782c0ff */
[----:B------:R-:W-:-:S04]  /*20b0*/  SHF.R.S64 R17, R17, 0x1b, R12 ;  /* 0x0000001b11117819 */ /* 0x000fc8000000100c */
[----:B------:R-:W-:-:S04]  /*20c0*/  LEA.HI R17, P0, R12, R17, RZ, 0x1 ;  /* 0x000000110c117211 */ /* 0x000fc800078108ff */
[----:B------:R-:W-:Y:S01]  /*20d0*/  LEA.HI.X.SX32 R12, R12, RZ, 0x5, P0 ;  /* 0x000000ff0c0c7211 */ /* 0x000fe200000f2eff */
[----:B------:R-:W-:Y:S01]  /*20e0*/  IMAD.WIDE.U32 R14, R17, -0x1c000001, R14 ;  /* 0xe3ffffff110e7825 */ /* 0x000fe200078e000e */
[----:B------:R-:W-:-:S03]  /*20f0*/  ISETP.NE.AND P0, PT, R9, 0x1, PT ;  /* 0x000000010900780c */ /* 0x000fc60003f05270 */
        /* <DEDUP_REMOVED lines=33> */
.L_x_192:
[----:B------:R-:W-:Y:S05]  /*2310*/  BSYNC.RECONVERGENT B2 ;  /* 0x0000000000027941 */ /* 0x000fea0003800200 */
.L_x_191:
[----:B01----:R-:W-:Y:S01]  /*2320*/  IMAD.MOV.U32 R21, RZ, RZ, R23 ;  /* 0x000000ffff157224 */ /* 0x003fe200078e0017 */
[----:B------:R-:W-:Y:S06]  /*2330*/  @!P0 BRA `(.L_x_190) ;  /* 0x0000000800948947 */ /* 0x000fec0003800000 */
[C---:B------:R-:W-:Y:S01]  /*2340*/  LOP3.LUT P0, R21, R23.reuse, RZ, R22, 0xa0, !PT ;  /* 0x000000ff17157212 */ /* 0x040fe2000780a016 */
[----:B------:R-:W-:Y:S04]  /*2350*/  BSSY.RECONVERGENT B2, `(.L_x_193) ;  /* 0x0000050000027945 */ /* 0x000fe80003800200 */
        /* <DEDUP_REMOVED lines=79> */
.L_x_194:
[----:B------:R-:W-:Y:S05]  /*2850*/  BSYNC.RECONVERGENT B2 ;  /* 0x0000000000027941 */ /* 0x000fea0003800200 */
.L_x_193:
[----:B------:R-:W-:Y:S01]  /*2860*/  IMAD.MOV.U32 R21, RZ, RZ, R7 ;  /* 0x000000ffff157224 */ /* 0x000fe200078e0007 */
[----:B------:R-:W-:Y:S06]  /*2870*/  @!P1 BRA `(.L_x_190) ;  /* 0x0000000400449947 */ /* 0x000fec0003800000 */
[----:B------:R-:W-:-:S05]  /*2880*/  LOP3.LUT P0, R26, R7, RZ, R22, 0xa0, !PT ;  /* 0x000000ff071a7212 */ /* 0x000fca000780a016 */
[----:B------:R-:W-:-:S04]  /*2890*/  IMAD R21, R7, 0x2, -R26 ;  /* 0x0000000207157824 */ /* 0x000fc800078e0a1a */
[----:B------:R-:W-:-:S04]  /*28a0*/  IMAD R21, R21, 0x8, R2 ;  /* 0x0000000815157824 */ /* 0x000fc800078e0202 */
[----:B01----:R-:W-:Y:S01]  /*28b0*/  IMAD R23, R20, 0x8, R21 ;  /* 0x0000000814177824 */ /* 0x003fe200078e0215 */
        /* <DEDUP_REMOVED lines=24> */
[----:B0-----:R-:W-:Y:S01]  /*2a40*/  IMAD.MOV.U32 R21, RZ, RZ, R8 ;  /* 0x000000ffff157224 */ /* 0x001fe200078e0008 */
        /* <DEDUP_REMOVED lines=21> */
[----:B------:R2:W-:Y:S01]  /*2ba0*/  STS.64 [R23], R14 ;  /* 0x0000000e17007388 */ /* 0x0005e20000000a00 */
[----:B------:R-:W-:Y:S05]  /*2bb0*/  @!P0 BRA `(.L_x_190) ;  /* 0x0000000000748947 */ /* 0x000fea0003800000 */
[----:B------:R-:W0:Y:S01]  /*2bc0*/  LDC.64 R16, c[0x0][0x390] ;  /* 0x0000e400ff107b82 */ /* 0x000e220000000a00 */
[----:B------:R-:W-:-:S04]  /*2bd0*/  SHF.L.U32 R26, R26, UR4, RZ ;  /* 0x000000041a1a7c19 */ /* 0x000fc800080006ff */
[----:B------:R-:W-:-:S05]  /*2be0*/  SHF.L.U32 R25, R26, UR5, RZ ;  /* 0x000000051a197c19 */ /* 0x000fca00080006ff */
[----:B0-----:R-:W-:-:S05]  /*2bf0*/  IMAD.WIDE.U32 R24, R25, 0x8, R16 ;  /* 0x0000000819187825 */ /* 0x001fca00078e0010 */
[----:B------:R-:W3:Y:S01]  /*2c00*/  LDG.E.64 R16, desc[UR8][R24.64] ;  /* 0x0000000818107981 */ /* 0x000ee2000c1e1b00 */
[----:B------:R-:W-:Y:S02]  /*2c10*/  IMAD.MOV.U32 R21, RZ, RZ, R8 ;  /* 0x000000ffff157224 */ /* 0x000fe400078e0008 */
        /* <DEDUP_REMOVED lines=23> */
.L_x_190:
[----:B------:R-:W-:Y:S05]  /*2d90*/  BSYNC.RECONVERGENT B0 ;  /* 0x0000000000007941 */ /* 0x000fea0003800200 */
.L_x_189:
[----:B-1----:R-:W-:-:S05]  /*2da0*/  IMAD.IADD R12, R5, 0x1, -R6 ;  /* 0x00000001050c7824 */ /* 0x002fca00078e0a06 */
[----:B------:R-:W-:-:S13]  /*2db0*/  ISETP.GT.U32.AND P0, PT, R12, -0x4, PT ;  /* 0xfffffffc0c00780c */ /* 0x000fda0003f04070 */
[----:B------:R-:W-:Y:S05]  /*2dc0*/  @P0 BRA `(.L_x_188) ;  /* 0x0000001400280947 */ /* 0x000fea0003800000 */
.L_x_203:
[C---:B------:R-:W-:Y:S01]  /*2dd0*/  LOP3.LUT P0, R18, R21.reuse, RZ, R22, 0xa0, !PT ;  /* 0x000000ff15127212 */ /* 0x040fe2000780a016 */
[----:B------:R-:W-:Y:S04]  /*2de0*/  BSSY.RECONVERGENT B0, `(.L_x_195) ;  /* 0x0000053000007945 */ /* 0x000fe80003800200 */
[----:B------:R-:W-:-:S04]  /*2df0*/  IMAD R19, R21, 0x2, -R18 ;  /* 0x0000000215137824 */ /* 0x000fc800078e0a12 */
[----:B------:R-:W-:-:S04]  /*2e00*/  IMAD R19, R19, 0x8, R2 ;  /* 0x0000000813137824 */ /* 0x000fc800078e0202 */
[----:B0-23--:R-:W-:Y:S01]  /*2e10*/  IMAD R23, R20, 0x8, R19 ;  /* 0x0000000814177824 */ /* 0x00dfe200078e0213 */
[----:B-1----:R-:W-:Y:S04]  /*2e20*/  LDS.64 R24, [R19] ;  /* 0x0000000013187984 */ /* 0x002fe80000000a00 */
        /* <DEDUP_REMOVED lines=36> */
[----:B------:R-:W-:Y:S01]  /*3070*/  SEL R12, R19, R13, P2 ;  /* 0x0000000d130c7207 */ /* 0x000fe20001000000 */
[----:B------:R-:W-:-:S03]  /*3080*/  VIADD R13, R21, 0x1 ;  /* 0x00000001150d7836 */ /* 0x000fc60000000000 */
        /* <DEDUP_REMOVED lines=40> */
.L_x_196:
[----:B------:R-:W-:Y:S05]  /*3310*/  BSYNC.RECONVERGENT B0 ;  /* 0x0000000000007941 */ /* 0x000fea0003800200 */
.L_x_195:
[----:B01----:R-:W-:Y:S01]  /*3320*/  LEA R23, R20, R25, 0x3 ;  /* 0x0000001914177211 */ /* 0x003fe200078e18ff */
[----:B------:R-:W-:Y:S01]  /*3330*/  LDS.64 R18, [R25] ;  /* 0x0000000019127984 */ /* 0x000fe20000000a00 */
[----:B------:R-:W-:Y:S03]  /*3340*/  BSSY.RECONVERGENT B0, `(.L_x_197) ;  /* 0x000004f000007945 */ /* 0x000fe60003800200 */
        /* <DEDUP_REMOVED lines=46> */
[----:B------:R-:W-:Y:S01]  /*3630*/  IMAD.MOV.U32 R12, RZ, RZ, R14 ;  /* 0x000000ffff0c7224 */ /* 0x000fe200078e000e */
[----:B------:R-:W-:-:S04]  /*3640*/  LEA R19, R19, R2, 0x3 ;  /* 0x0000000213137211 */ /* 0x000fc800078e18ff */
        /* <DEDUP_REMOVED lines=30> */
.L_x_198:
[----:B------:R-:W-:Y:S05]  /*3830*/  BSYNC.RECONVERGENT B0 ;  /* 0x0000000000007941 */ /* 0x000fea0003800200 */
.L_x_197:
[----:B------:R-:W-:Y:S01]  /*3840*/  IMAD R25, R20, 0x8, R19 ;  /* 0x0000000814197824 */ /* 0x000fe200078e0213 */
[----:B------:R-:W-:Y:S01]  /*3850*/  LDS.64 R26, [R19+0x20] ;  /* 0x00002000131a7984 */ /* 0x000fe20000000a00 */
[----:B------:R-:W-:Y:S03]  /*3860*/  BSSY.RECONVERGENT B0, `(.L_x_199) ;  /* 0x000004f000007945 */ /* 0x000fe60003800200 */
[----:B01----:R-:W0:Y:S02]  /*3870*/  LDS.64 R12, [R25+0x20] ;  /* 0x00002000190c7984 */ /* 0x003e240000000a00 */
        /* <DEDUP_REMOVED lines=43> */
[----:B------:R-:W-:Y:S02]  /*3b30*/  IMAD.MOV.U32 R16, RZ, RZ, R12 ;  /* 0x000000ffff107224 */ /* 0x000fe400078e000c */
[----:B------:R-:W-:Y:S01]  /*3b40*/  IMAD R23, R21, 0x2, -R24 ;  /* 0x0000000215177824 */ /* 0x000fe200078e0a18 */
[----:B------:R-:W-:-:S03]  /*3b50*/  IADD3 R17, PT, PT, R13, -R17, R14 ;  /* 0x800000110d117210 */ /* 0x000fc60007ffe00e */
[----:B------:R-:W-:Y:S02]  /*3b60*/  IMAD R23, R23, 0x8, R2 ;  /* 0x0000000817177824 */ /* 0x000fe400078e0202 */
        /* <DEDUP_REMOVED lines=30> */
.L_x_200:
[----:B------:R-:W-:Y:S05]  /*3d50*/  BSYNC.RECONVERGENT B0 ;  /* 0x0000000000007941 */ /* 0x000fea0003800200 */
.L_x_199:
[----:B01----:R-:W-:Y:S01]  /*3d60*/  IMAD R25, R20, 0x8, R23 ;  /* 0x0000000814197824 */ /* 0x003fe200078e0217 */
[----:B------:R-:W-:Y:S01]  /*3d70*/  LDS.64 R18, [R23+0x30] ;  /* 0x0000300017127984 */ /* 0x000fe20000000a00 */
        /* <DEDUP_REMOVED lines=75> */
.L_x_202:
[----:B------:R-:W-:Y:S05]  /*4230*/  BSYNC.RECONVERGENT B0 ;  /* 0x0000000000007941 */ /* 0x000fea0003800200 */
.L_x_201:
[----:B------:R-:W-:-:S05]  /*4240*/  VIADD R21, R21, 0x4 ;  /* 0x0000000415157836 */ /* 0x000fca0000000000 */
[----:B------:R-:W-:-:S13]  /*4250*/  ISETP.GE.U32.AND P0, PT, R21, R6, PT ;  /* 0x000000061500720c */ /* 0x000fda0003f06070 */
[----:B------:R-:W-:Y:S05]  /*4260*/  @!P0 BRA `(.L_x_203) ;  /* 0xffffffe800d88947 */ /* 0x000fea000383ffff */
.L_x_188:
[----:B------:R-:W-:Y:S05]  /*4270*/  BSYNC.RECONVERGENT B1 ;  /* 0x0000000000017941 */ /* 0x000fea0003800200 */
.L_x_187:
[----:B------:R-:W4:Y:S01]  /*4280*/  LDCU UR6, c[0x0][0x3a8] ;  /* 0x00007500ff0677ac */ /* 0x000f220008000800 */
[----:B------:R-:W-:-:S04]  /*4290*/  UIADD3 UR4, UPT, UPT, UR4, 0x1, URZ ;  /* 0x0000000104047890 */ /* 0x000fc8000fffe0ff */
[----:B----4-:R-:W-:Y:S01]  /*42a0*/  UISETP.NE.AND UP0, UPT, UR4, UR6, UPT ;  /* 0x000000060400728c */ /* 0x010fe2000bf05270 */
[----:B------:R-:W-:Y:S08]  /*42b0*/  BAR.SYNC.DEFER_BLOCKING 0x0 ;  /* 0x0000000000007b1d */ /* 0x000ff00000010000 */
[----:B------:R-:W-:Y:S05]  /*42c0*/  BRA.U UP0, `(.L_x_204) ;  /* 0xffffffd9009c7547 */ /* 0x000fea000b83ffff */
.L_x_186:
        /* <DEDUP_REMOVED lines=11> */
[----:B0-----:R-:W0:Y:S01]  /*4380*/  LDC R17, c[0x0][0x3a4] ;  /* 0x0000e900ff117b82 */ /* 0x001e220000000800 */
[----:B------:R-:W-:-:S07]  /*4390*/  IMAD.MOV R0, RZ, RZ, -R0 ;  /* 0x000000ffff007224 */ /* 0x000fce00078e0a00 */
.L_x_207:
[----:B------:R-:W-:Y:S01]  /*43a0*/  IADD3 R16, PT, PT, R5, R4, RZ ;  /* 0x0000000405107210 */ /* 0x000fe20007ffe0ff */
[----:B----4-:R-:W4:Y:S01]  /*43b0*/  BREV R6, R5 ;  /* 0x0000000500067301 */ /* 0x010f220000000000 */
[----:B------:R-:W-:Y:S02]  /*43c0*/  VIADD R0, R0, 0x1 ;  /* 0x0000000100007836 */ /* 0x000fe40000000000 */
[----:B0-23--:R-:W-:-:S03]  /*43d0*/  SHF.L.U32 R15, R16, R17, RZ ;  /* 0x00000011100f7219 */ /* 0x00dfc600000006ff */
[----:B------:R-:W-:Y:S02]  /*43e0*/  ISETP.NE.AND P0, PT, R0, RZ, PT ;  /* 0x000000ff0000720c */ /* 0x000fe40003f05270 */
[----:B------:R-:W0:Y:S01]  /*43f0*/  BREV R8, R16 ;  /* 0x0000001000087301 */ /* 0x000e220000000000 */
[----:B------:R-:W-:Y:S01]  /*4400*/  IMAD.WIDE.U32 R14, R15, 0x8, R10 ;  /* 0x000000080f0e7825 */ /* 0x000fe200078e000a */
[----:B----4-:R-:W-:-:S05]  /*4410*/  SHF.R.U32.HI R7, RZ, UR4, R6 ;  /* 0x00000004ff077c19 */ /* 0x010fca0008011606 */
[----:B------:R-:W-:Y:S01]  /*4420*/  IMAD R7, R7, 0x8, R2 ;  /* 0x0000000807077824 */ /* 0x000fe200078e0202 */
[----:B0-----:R-:W-:-:S05]  /*4430*/  SHF.R.U32.HI R9, RZ, UR4, R8 ;  /* 0x00000004ff097c19 */ /* 0x001fca0008011608 */
[----:B------:R-:W0:Y:S01]  /*4440*/  LDS.64 R6, [R7] ;  /* 0x0000000007067984 */ /* 0x000e220000000a00 */
[----:B-1----:R-:W-:Y:S01]  /*4450*/  IMAD R12, R9, 0x8, R2 ;  /* 0x00000008090c7824 */ /* 0x002fe200078e0202 */
[C---:B------:R-:W-:Y:S01]  /*4460*/  SHF.L.U32 R9, R5.reuse, R17, RZ ;  /* 0x0000001105097219 */ /* 0x040fe200000006ff */
[----:B------:R-:W-:-:S04]  /*4470*/  VIADD R5, R5, 0x1 ;  /* 0x0000000105057836 */ /* 0x000fc80000000000 */
[----:B------:R-:W1:Y:S01]  /*4480*/  LDS.64 R12, [R12] ;  /* 0x000000000c0c7984 */ /* 0x000e620000000a00 */
[----:B------:R-:W-:-:S05]  /*4490*/  IMAD.WIDE.U32 R8, R9, 0x8, R10 ;  /* 0x0000000809087825 */ /* 0x000fca00078e000a */
[----:B0-----:R4:W-:Y:S04]  /*44a0*/  STG.E.64 desc[UR8][R8.64], R6 ;  /* 0x0000000608007986 */ /* 0x0019e8000c101b08 */
[----:B-1----:R4:W-:Y:S01]  /*44b0*/  STG.E.64 desc[UR8][R14.64], R12 ;  /* 0x0000000c0e007986 */ /* 0x0029e2000c101b08 */
[----:B------:R-:W-:Y:S05]  /*44c0*/  @P0 BRA `(.L_x_207) ;  /* 0xfffffffc00b40947 */ /* 0x000fea000383ffff */
.L_x_206:
[----:B------:R-:W-:Y:S05]  /*44d0*/  BSYNC.RECONVERGENT B0 ;  /* 0x0000000000007941 */ /* 0x000fea0003800200 */
.L_x_205:
[----:B------:R-:W-:Y:S05]  /*44e0*/  @P1 EXIT ;  /* 0x000000000000194d */ /* 0x000fea0003800000 */
[C---:B------:R-:W-:Y:S01]  /*44f0*/  IADD3 R0, PT, PT, R5.reuse, 0x3, R4 ;  /* 0x0000000305007810 */ /* 0x040fe20007ffe004 */
[----:B------:R-:W-:Y:S01]  /*4500*/  VIADD R24, R5, 0x1 ;  /* 0x0000000105187836 */ /* 0x000fe20000000000 */
[----:B------:R-:W0:Y:S06]  /*4510*/  LDCU UR5, c[0x0][0x3a4] ;  /* 0x00007480ff0577ac */ /* 0x000e2c0008000800 */
.L_x_208:
[----:B--2---:R-:W-:Y:S01]  /*4520*/  VIADD R5, R24, 0xffffffff ;  /* 0xffffffff18057836 */ /* 0x004fe20000000000 */
[C---:B------:R-:W-:Y:S01]  /*4530*/  IADD3 R20, PT, PT, R0.reuse, -0x3, RZ ;  /* 0xfffffffd00147810 */ /* 0x040fe20007ffe0ff */
[----:B0-----:R-:W-:Y:S01]  /*4540*/  BREV R16, R24 ;  /* 0x0000001800107301 */ /* 0x001fe20000000000 */
[----:B-1----:R-:W-:Y:S02]  /*4550*/  VIADD R25, R0, 0xfffffffe ;  /* 0xfffffffe00197836 */ /* 0x002fe40000000000 */
[----:B------:R-:W-:Y:S02]  /*4560*/  VIADD R26, R24, 0x1 ;  /* 0x00000001181a7836 */ /* 0x000fe40000000000 */
[----:B------:R-:W-:Y:S02]  /*4570*/  VIADD R27, R0, 0xffffffff ;  /* 0xffffffff001b7836 */ /* 0x000fe40000000000 */
[----:B------:R-:W-:Y:S01]  /*4580*/  VIADD R28, R24, 0x2 ;  /* 0x00000002181c7836 */ /* 0x000fe20000000000 */
[----:B------:R-:W0:Y:S08]  /*4590*/  BREV R4, R5 ;  /* 0x0000000500047301 */ /* 0x000e300000000000 */
[----:B----4-:R-:W1:Y:S01]  /*45a0*/  BREV R12, R20 ;  /* 0x00000014000c7301 */ /* 0x010e620000000000 */
[----:B0-----:R-:W-:-:S07]  /*45b0*/  SHF.R.U32.HI R7, RZ, UR4, R4 ;  /* 0x00000004ff077c19 */ /* 0x001fce0008011604 */
[----:B--23--:R0:W2:Y:S01]  /*45c0*/  BREV R14, R27 ;  /* 0x0000001b000e7301 */ /* 0x00c0a20000000000 */
        /* <DEDUP_REMOVED lines=16> */
[--C-:B------:R-:W-:Y:S01]  /*46d0*/  IMAD R14, R21, 0x8, R2.reuse ;  /* 0x00000008150e7824 */ /* 0x100fe200078e0202 */
[----:B------:R-:W-:Y:S02]  /*46e0*/  SHF.L.U32 R21, R20, UR5, RZ ;  /* 0x0000000514157c19 */ /* 0x000fe400080006ff */
[----:B------:R-:W3:Y:S01]  /*46f0*/  LDS.64 R4, [R5] ;  /* 0x0000000005047984 */ /* 0x000ee20000000a00 */
[----:B------:R-:W-:Y:S01]  /*4700*/  IMAD R22, R17, 0x8, R2 ;  /* 0x0000000811167824 */ /* 0x000fe200078e0202 */
[----:B----4-:R-:W-:Y:S01]  /*4710*/  SHF.R.U32.HI R17, RZ, UR4, R7 ;  /* 0x00000004ff117c19 */ /* 0x010fe20008011607 */
[----:B------:R-:W4:Y:S01]  /*4720*/  BREV R6, R0 ;  /* 0x0000000000067301 */ /* 0x000f220000000000 */
[----:B------:R-:W-:-:S02]  /*4730*/  IMAD.WIDE.U32 R20, R21, 0x8, R10 ;  /* 0x0000000815147825 */ /* 0x000fc400078e000a */
[----:B------:R-:W-:Y:S02]  /*4740*/  LEA R29, R17, R2, 0x3 ;  /* 0x00000002111d7211 */ /* 0x000fe400078e18ff */
[----:B-1----:R-:W-:-:S05]  /*4750*/  SHF.R.U32.HI R15, RZ, UR4, R15 ;  /* 0x00000004ff0f7c19 */ /* 0x002fca000801160f */
[----:B------:R-:W-:Y:S01]  /*4760*/  IMAD R15, R15, 0x8, R2 ;  /* 0x000000080f0f7824 */ /* 0x000fe200078e0202 */
[----:B----4-:R-:W-:Y:S02]  /*4770*/  SHF.R.U32.HI R23, RZ, UR4, R6 ;  /* 0x00000004ff177c19 */ /* 0x010fe40008011606 */
        /* <DEDUP_REMOVED lines=11> */
[----:B------:R-:W-:-:S03]  /*4830*/  VIADD R0, R0, 0x4 ;  /* 0x0000000400007836 */ /* 0x000fc60000000000 */
        /* <DEDUP_REMOVED lines=18> */
.L_x_209:
        /* <DEDUP_REMOVED lines=10> */
.L_x_316:


//--------------------- .text._Z23FIELD_radix_fft_revisedPxS_S_S_jjjj --------------------------
	.section	.text._Z23FIELD_radix_fft_revisedPxS_S_S_jjjj,"ax",@progbits
	.align	128
        .global         _Z23FIELD_radix_fft_revisedPxS_S_S_jjjj
        .type           _Z23FIELD_radix_fft_revisedPxS_S_S_jjjj,@function
        .size           _Z23FIELD_radix_fft_revisedPxS_S_S_jjjj,(.L_x_317 - _Z23FIELD_radix_fft_revisedPxS_S_S_jjjj)
        .other          _Z23FIELD_radix_fft_revisedPxS_S_S_jjjj,@"STO_CUDA_ENTRY STV_DEFAULT"
_Z23FIELD_radix_fft_revisedPxS_S_S_jjjj:
.text._Z23FIELD_radix_fft_revisedPxS_S_S_jjjj:
[----:B------:R-:W-:Y:S01]  /*0000*/  LDC R1, c[0x0][0x37c] ;  /* 0x0000df00ff017b82 */ /* 0x000fe20000000800 */
[----:B------:R-:W0:Y:S01]  /*0010*/  LDCU UR6, c[0x0][0x360] ;  /* 0x00006c00ff0677ac */ /* 0x000e220008000800 */
[----:B------:R-:W-:-:S06]  /*0020*/  IMAD.MOV.U32 R0, RZ, RZ, 0x1 ;  /* 0x00000001ff007424 */ /* 0x000fcc00078e00ff */
[----:B------:R-:W1:Y:S01]  /*0030*/  S2UR UR7, SR_CTAID.X ;  /* 0x00000000000779c3 */ /* 0x000e620000002500 */
[----:B------:R-:W2:Y:S01]  /*0040*/  LDCU UR10, c[0x0][0x3a8] ;  /* 0x00007500ff0a77ac */ /* 0x000ea20008000800 */
[----:B------:R-:W3:Y:S06]  /*0050*/  LDCU.64 UR4, c[0x0][0x3a0] ;  /* 0x00007400ff0477ac */ /* 0x000eec0008000a00 */
[----:B------:R-:W4:Y:S01]  /*0060*/  LDC.64 R10, c[0x0][0x388] ;  /* 0x0000e200ff0a7b82 */ /* 0x000f220000000a00 */
[----:B------:R-:W1:Y:S01]  /*0070*/  LDCU.64 UR8, c[0x0][0x358] ;  /* 0x00006b00ff0877ac */ /* 0x000e620008000a00 */
[----:B0-----:R-:W0:Y:S01]  /*0080*/  I2F.U32.RP R4, UR6 ;  /* 0x0000000600047d06 */ /* 0x001e220008209000 */
[----:B------:R-:W-:-:S02]  /*0090*/  ISETP.NE.U32.AND P2, PT, RZ, UR6, PT ;  /* 0x00000006ff007c0c */ /* 0x000fc4000bf45070 */
[----:B--2---:R-:W-:Y:S01]  /*00a0*/  SHF.L.U32 R0, R0, UR10, RZ ;  /* 0x0000000a00007c19 */ /* 0x004fe200080006ff */
[----:B---3--:R-:W-:-:S04]  /*00b0*/  USHF.R.U32.HI UR4, URZ, UR5, UR4 ;  /* 0x00000005ff047299 */ /* 0x008fc80008011604 */
[----:B------:R-:W-:Y:S01]  /*00c0*/  USHF.R.U32.HI UR4, URZ, UR10, UR4 ;  /* 0x0000000aff047299 */ /* 0x000fe20008011604 */
[----:B0-----:R-:W0:Y:S02]  /*00d0*/  MUFU.RCP R4, R4 ;  /* 0x0000000400047308 */ /* 0x001e240000001000 */
[----:B0-----:R-:W-:Y:S02]  /*00e0*/  VIADD R2, R4, 0xffffffe ;  /* 0x0ffffffe04027836 */ /* 0x001fe40000000000 */
[----:B------:R-:W0:Y:S04]  /*00f0*/  S2R R4, SR_TID.X ;  /* 0x0000000000047919 */ /* 0x000e280000002100 */
[----:B------:R2:W3:Y:S02]  /*0100*/  F2I.FTZ.U32.TRUNC.NTZ R3, R2 ;  /* 0x0000000200037305 */ /* 0x0004e4000021f000 */
[----:B--2---:R-:W-:-:S02]  /*0110*/  IMAD.MOV.U32 R2, RZ, RZ, RZ ;  /* 0x000000ffff027224 */ /* 0x004fc400078e00ff */
[----:B---3--:R-:W-:-:S04]  /*0120*/  IMAD.MOV R5, RZ, RZ, -R3 ;  /* 0x000000ffff057224 */ /* 0x008fc800078e0a03 */
[----:B------:R-:W-:-:S04]  /*0130*/  IMAD R5, R5, UR6, RZ ;  /* 0x0000000605057c24 */ /* 0x000fc8000f8e02ff */
[----:B------:R-:W-:-:S06]  /*0140*/  IMAD.HI.U32 R3, R3, R5, R2 ;  /* 0x0000000503037227 */ /* 0x000fcc00078e0002 */
[----:B------:R-:W-:-:S04]  /*0150*/  IMAD.HI.U32 R5, R3, R0, RZ ;  /* 0x0000000003057227 */ /* 0x000fc800078e00ff */
[----:B------:R-:W-:-:S04]  /*0160*/  IMAD.MOV R3, RZ, RZ, -R5 ;  /* 0x000000ffff037224 */ /* 0x000fc800078e0a05 */
[----:B------:R-:W-:-:S05]  /*0170*/  IMAD R0, R3, UR6, R0 ;  /* 0x0000000603007c24 */ /* 0x000fca000f8e0200 */
[----:B------:R-:W-:-:S13]  /*0180*/  ISETP.GE.U32.AND P0, PT, R0, UR6, PT ;  /* 0x0000000600007c0c */ /* 0x000fda000bf06070 */
[----:B------:R-:W-:Y:S01]  /*0190*/  @P0 VIADD R0, R0, -UR6 ;  /* 0x8000000600000c36 */ /* 0x000fe20008000000 */
[----:B------:R-:W-:-:S04]  /*01a0*/  @P0 IADD3 R5, PT, PT, R5, 0x1, RZ ;  /* 0x0000000105050810 */ /* 0x000fc80007ffe0ff */
[----:B------:R-:W-:Y:S01]  /*01b0*/  ISETP.GE.U32.AND P1, PT, R0, UR6, PT ;  /* 0x0000000600007c0c */ /* 0x000fe2000bf26070 */
[----:B------:R-:W-:-:S05]  /*01c0*/  IMAD.MOV.U32 R0, RZ, RZ, -0x1 ;  /* 0xffffffffff007424 */ /* 0x000fca00078e00ff */
[----:B------:R-:W-:-:S04]  /*01d0*/  SHF.L.U32 R0, R0, UR5, RZ ;  /* 0x0000000500007c19 */ /* 0x000fc800080006ff */
[----:B-1----:R-:W-:-:S03]  /*01e0*/  LOP3.LUT R0, R0, UR7, RZ, 0xc, !PT ;  /* 0x0000000700007c12 */ /* 0x002fc6000f8e0cff */
[----:B------:R-:W-:Y:S01]  /*01f0*/  @P1 VIADD R5, R5, 0x1 ;  /* 0x0000000105051836 */ /* 0x000fe20000000000 */
[C---:B------:R-:W-:Y:S01]  /*0200*/  IADD3 R2, PT, PT, -R0.reuse, UR7, RZ ;  /* 0x0000000700027c10 */ /* 0x040fe2000fffe1ff */
[----:B------:R-:W-:Y:S01]  /*0210*/  IMAD R8, R0, UR4, RZ ;  /* 0x0000000400087c24 */ /* 0x000fe2000f8e02ff */
[----:B------:R-:W-:Y:S02]  /*0220*/  @!P2 LOP3.LUT R5, RZ, UR6, RZ, 0x33, !PT ;  /* 0x00000006ff05ac12 */ /* 0x000fe4000f8e33ff */
[----:B------:R-:W-:Y:S01]  /*0230*/  SHF.L.U32 R3, R2, UR10, RZ ;  /* 0x0000000a02037c19 */ /* 0x000fe200080006ff */
[----:B------:R-:W-:Y:S01]  /*0240*/  IMAD.MOV.U32 R2, RZ, RZ, 0x1 ;  /* 0x00000001ff027424 */ /* 0x000fe200078e00ff */
[----:B------:R-:W-:-:S03]  /*0250*/  ISETP.NE.AND P0, PT, R8, RZ, PT ;  /* 0x000000ff0800720c */ /* 0x000fc60003f05270 */
[----:B------:R-:W-:Y:S02]  /*0260*/  IMAD.IADD R3, R0, 0x1, R3 ;  /* 0x0000000100037824 */ /* 0x000fe400078e0203 */
[----:B0-----:R-:W-:Y:S02]  /*0270*/  IMAD R0, R5, R4, RZ ;  /* 0x0000000405007224 */ /* 0x001fe400078e02ff */
[----:B----4-:R-:W-:-:S04]  /*0280*/  IMAD.WIDE.U32 R10, R3, 0x8, R10 ;  /* 0x00000008030a7825 */ /* 0x010fc800078e000a */
[----:B------:R-:W-:Y:S02]  /*0290*/  IMAD.MOV.U32 R4, RZ, RZ, RZ ;  /* 0x000000ffff047224 */ /* 0x000fe400078e00ff */
[----:B------:R-:W-:Y:S01]  /*02a0*/  IMAD.IADD R3, R5, 0x1, R0 ;  /* 0x0000000105037824 */ /* 0x000fe200078e0200 */
[----:B------:R-:W-:Y:S06]  /*02b0*/  @!P0 BRA `(.L_x_210) ;  /* 0x0000000000948947 */ /* 0x000fec0003800000 */
[----:B------:R-:W0:Y:S01]  /*02c0*/  LDC.64 R6, c[0x0][0x398] ;  /* 0x0000e600ff067b82 */ /* 0x000e220000000a00 */
[----:B------:R-:W-:Y:S02]  /*02d0*/  HFMA2 R4, -RZ, RZ, 0, 0 ;  /* 0x00000000ff047431 */ /* 0x000fe400000001ff */
[----:B------:R-:W-:Y:S02]  /*02e0*/  IMAD.MOV.U32 R12, RZ, RZ, R8 ;  /* 0x000000ffff0c7224 */ /* 0x000fe400078e0008 */
[----:B------:R-:W-:Y:S02]  /*02f0*/  IMAD.MOV.U32 R2, RZ, RZ, 0x1 ;  /* 0x00000001ff027424 */ /* 0x000fe400078e00ff */
[----:B------:R-:W-:-:S07]  /*0300*/  IMAD.MOV.U32 R13, RZ, RZ, RZ ;  /* 0x000000ffff0d7224 */ /* 0x000fce00078e00ff */
.L_x_212:
[C---:B------:R-:W-:Y:S02]  /*0310*/  LOP3.LUT R8, R12.reuse, 0x1, RZ, 0xc0, !PT ;  /* 0x000000010c087812 */ /* 0x040fe400078ec0ff */
        /* <DEDUP_REMOVED lines=29> */
.L_x_211:
[----:B------:R-:W-:Y:S01]  /*04f0*/  VIADD R13, R13, 0x1 ;  /* 0x000000010d0d7836 */ /* 0x000fe20000000000 */
[----:B------:R-:W-:Y:S06]  /*0500*/  @P0 BRA `(.L_x_212) ;  /* 0xfffffffc00800947 */ /* 0x000fec000383ffff */
.L_x_210:
        /* <DEDUP_REMOVED lines=10> */
.L_x_217:
[-C--:B------:R-:W-:Y:S01]  /*05b0*/  IMAD R13, R12, R8.reuse, RZ ;  /* 0x000000080c0d7224 */ /* 0x080fe200078e02ff */
[----:B------:R-:W-:Y:S01]  /*05c0*/  BSSY.RECONVERGENT B1, `(.L_x_215) ;  /* 0x000002b000017945 */ /* 0x000fe20003800200 */
[----:B0-----:R-:W-:-:S04]  /*05d0*/  IMAD.WIDE.U32 R6, R8, R8, RZ ;  /* 0x0000000808067225 */ /* 0x001fc800078e00ff */
[----:B------:R-:W-:Y:S02]  /*05e0*/  IMAD R13, R8, R12, R13 ;  /* 0x0000000c080d7224 */ /* 0x000fe400078e020d */
[----:B------:R-:W-:-:S04]  /*05f0*/  IMAD.WIDE.U32 R16, R6, -0x7829cba9, RZ ;  /* 0x87d6345706107825 */ /* 0x000fc800078e00ff */
[----:B------:R-:W-:Y:S01]  /*0600*/  IMAD.IADD R7, R7, 0x1, R13 ;  /* 0x0000000107077824 */ /* 0x000fe200078e020d */
[----:B------:R-:W-:-:S03]  /*0610*/  LOP3.LUT R13, R20, 0x1, RZ, 0xc0, !PT ;  /* 0x00000001140d7812 */ /* 0x000fc600078ec0ff */
[----:B------:R-:W-:Y:S01]  /*0620*/  IMAD.WIDE.U32 R14, R7, -0x7829cba9, RZ ;  /* 0x87d63457070e7825 */ /* 0x000fe200078e00ff */
[----:B------:R-:W-:-:S03]  /*0630*/  ISETP.NE.U32.AND P1, PT, R13, 0x1, PT ;  /* 0x000000010d00780c */ /* 0x000fc60003f25070 */
[----:B------:R-:W-:-:S04]  /*0640*/  IMAD.WIDE.U32 R14, P0, R6, 0x49249246, R14 ;  /* 0x49249246060e7825 */ /* 0x000fc8000780000e */
[----:B------:R-:W-:Y:S01]  /*0650*/  IMAD.X R19, RZ, RZ, RZ, P0 ;  /* 0x000000ffff137224 */ /* 0x000fe200000e06ff */
[----:B------:R-:W-:Y:S02]  /*0660*/  IADD3 RZ, P0, PT, R17, R14, RZ ;  /* 0x0000000e11ff7210 */ /* 0x000fe40007f1e0ff */
[----:B------:R-:W-:-:S05]  /*0670*/  MOV R18, R15 ;  /* 0x0000000f00127202 */ /* 0x000fca0000000f00 */
[----:B------:R-:W-:Y:S01]  /*0680*/  IMAD.WIDE.U32.X R18, R7, 0x49249246, R18, P0 ;  /* 0x4924924607127825 */ /* 0x000fe200000e0412 */
[----:B------:R-:W-:Y:S02]  /*0690*/  ISETP.GE.U32.AND P0, PT, R20, 0x2, PT ;  /* 0x000000021400780c */ /* 0x000fe40003f06070 */
        /* <DEDUP_REMOVED lines=29> */
.L_x_216:
[----:B------:R-:W-:Y:S05]  /*0870*/  BSYNC.RECONVERGENT B1 ;  /* 0x0000000000017941 */ /* 0x000fea0003800200 */
.L_x_215:
[----:B------:R-:W-:Y:S01]  /*0880*/  IADD3 R12, PT, PT, R7, -R13, R21 ;  /* 0x8000000d070c7210 */ /* 0x000fe20007ffe015 */
[----:B------:R-:W-:Y:S01]  /*0890*/  IMAD.MOV.U32 R8, RZ, RZ, R6 ;  /* 0x000000ffff087224 */ /* 0x000fe200078e0006 */
[----:B------:R-:W-:Y:S06]  /*08a0*/  @P0 BRA `(.L_x_217) ;  /* 0xfffffffc00400947 */ /* 0x000fec000383ffff */
.L_x_214:
[----:B------:R-:W-:Y:S05]  /*08b0*/  BSYNC.RECONVERGENT B0 ;  /* 0x0000000000007941 */ /* 0x000fea0003800200 */
.L_x_213:
[----:B------:R-:W-:Y:S01]  /*08c0*/  ISETP.GE.U32.AND P0, PT, R0, R3, PT ;  /* 0x000000030000720c */ /* 0x000fe20003f06070 */
[----:B------:R-:W1:Y:S01]  /*08d0*/  LDCU.64 UR12, c[0x0][0x380] ;  /* 0x00007000ff0c77ac */ /* 0x000e620008000a00 */
[----:B------:R-:W-:Y:S11]  /*08e0*/  BSSY.RECONVERGENT B0, `(.L_x_218) ;  /* 0x0000130000007945 */ /* 0x000ff60003800200 */
[----:B------:R-:W-:Y:S05]  /*08f0*/  @P0 BRA `(.L_x_219) ;  /* 0x0000001000b80947 */ /* 0x000fea0003800000 */
[----:B------:R-:W2:Y:S01]  /*0900*/  LDC R8, c[0x0][0x3a8] ;  /* 0x0000ea00ff087b82 */ /* 0x000ea20000000800 */
[C---:B0-----:R-:W-:Y:S01]  /*0910*/  VIADD R6, R5.reuse, 0xffffffff ;  /* 0xffffffff05067836 */ /* 0x041fe20000000000 */
[----:B------:R-:W-:-:S04]  /*0920*/  LOP3.LUT P1, R5, R5, 0x3, RZ, 0xc0, !PT ;  /* 0x0000000305057812 */ /* 0x000fc8000782c0ff */
[----:B------:R-:W-:Y:S01]  /*0930*/  ISETP.GE.U32.AND P0, PT, R6, 0x3, PT ;  /* 0x000000030600780c */ /* 0x000fe20003f06070 */
[----:B------:R-:W-:Y:S01]  /*0940*/  IMAD.MOV.U32 R6, RZ, RZ, R0 ;  /* 0x000000ffff067224 */ /* 0x000fe200078e0000 */
[----:B------:R-:W2:Y:S02]  /*0950*/  LDC R7, c[0x0][0x3a0] ;  /* 0x0000e800ff077b82 */ /* 0x000ea40000000800 */
[----:B--2---:R-:W-:Y:S02]  /*0960*/  SHF.R.U32.HI R7, RZ, R8, R7 ;  /* 0x00000008ff077219 */ /* 0x004fe40000011607 */
[----:B------:R-:W-:-:S03]  /*0970*/  IADD3 R8, PT, PT, -R8, 0x20, RZ ;  /* 0x0000002008087810 */ /* 0x000fc60007ffe1ff */
[----:B------:R-:W-:Y:S05]  /*0980*/  @!P1 BRA `(.L_x_220) ;  /* 0x0000000400049947 */ /* 0x000fea0003800000 */
[----:B------:R-:W0:Y:S01]  /*0990*/  S2UR UR5, SR_CgaCtaId ;  /* 0x00000000000579c3 */ /* 0x000e220000008800 */
[----:B------:R-:W-:Y:S01]  /*09a0*/  UMOV UR4, 0x400 ;  /* 0x0000040000047882 */ /* 0x000fe20000000000 */
[----:B------:R-:W-:Y:S01]  /*09b0*/  MOV R6, R0 ;  /* 0x0000000000067202 */ /* 0x000fe20000000f00 */
[----:B------:R-:W2:Y:S01]  /*09c0*/  LDCU.64 UR10, c[0x0][0x380] ;  /* 0x00007000ff0a77ac */ /* 0x000ea20008000a00 */
[----:B0-----:R-:W-:-:S03]  /*09d0*/  ULEA UR5, UR5, UR4, 0x18 ;  /* 0x0000000405057291 */ /* 0x001fc6000f8ec0ff */
[----:B--2---:R-:W-:-:S09]  /*09e0*/  UMOV UR4, URZ ;  /* 0x000000ff00047c82 */ /* 0x004fd20008000000 */
.L_x_221:
[----:B------:R-:W-:-:S05]  /*09f0*/  IMAD R12, R6, R7, RZ ;  /* 0x00000007060c7224 */ /* 0x000fca00078e02ff */
[----:B------:R-:W-:-:S05]  /*0a00*/  IADD3 R12, P1, PT, R12, UR7, RZ ;  /* 0x000000070c0c7c10 */ /* 0x000fca000ff3e0ff */
        /* <DEDUP_REMOVED lines=29> */
[----:B------:R-:W-:Y:S01]  /*0be0*/  IADD3 RZ, P1, PT, R19, R16, RZ ;  /* 0x0000001013ff7210 */ /* 0x000fe20007f3e0ff */
[----:B------:R-:W-:Y:S01]  /*0bf0*/  IMAD.MOV.U32 R20, RZ, RZ, R17 ;  /* 0x000000ffff147224 */ /* 0x000fe200078e0011 */
[----:B------:R0:W2:Y:S01]  /*0c00*/  BREV R19, R6 ;  /* 0x0000000600137301 */ /* 0x0000a20000000000 */
[----:B------:R-:W-:Y:S02]  /*0c10*/  SHF.R.S64 R18, R18, 0x1b, R9 ;  /* 0x0000001b12127819 */ /* 0x000fe40000001009 */
[----:B------:R-:W-:Y:S02]  /*0c20*/  IMAD.WIDE.U32.X R20, R15, 0x49249246, R20, P1 ;  /* 0x492492460f147825 */ /* 0x000fe400008e0414 */
[C---:B------:R-:W-:Y:S02]  /*0c30*/  LEA.HI R17, P1, R9.reuse, R18, RZ, 0x1 ;  /* 0x0000001209117211 */ /* 0x040fe400078308ff */
[----:B------:R-:W-:Y:S01]  /*0c40*/  IADD3 R23, P2, PT, R20, 0x7829cba9, RZ ;  /* 0x7829cba914177810 */ /* 0x000fe20007f5e0ff */
[----:B0-----:R-:W-:Y:S01]  /*0c50*/  VIADD R6, R6, 0x1 ;  /* 0x0000000106067836 */ /* 0x001fe20000000000 */
[----:B------:R-:W-:Y:S01]  /*0c60*/  LEA.HI.X.SX32 R9, R9, RZ, 0x5, P1 ;  /* 0x000000ff09097211 */ /* 0x000fe200008f2eff */
[----:B------:R-:W-:Y:S01]  /*0c70*/  IMAD.WIDE.U32 R12, R17, -0x1c000001, R12 ;  /* 0xe3ffffff110c7825 */ /* 0x000fe200078e000c */
[----:B------:R-:W-:-:S02]  /*0c80*/  ISETP.LT.AND P1, PT, R15, RZ, PT ;  /* 0x000000ff0f00720c */ /* 0x000fc40003f21270 */
[----:B------:R-:W-:Y:S01]  /*0c90*/  IADD3.X R25, PT, PT, R21, -0x49249247, RZ, P2, !PT ;  /* 0xb6db6db915197810 */ /* 0x000fe200017fe4ff */
[----:B------:R-:W-:Y:S01]  /*0ca0*/  IMAD R18, R9, -0x1c000001, RZ ;  /* 0xe3ffffff09127824 */ /* 0x000fe200078e02ff */
[----:B--2---:R-:W-:Y:S02]  /*0cb0*/  SHF.R.U32.HI R19, RZ, R8, R19 ;  /* 0x00000008ff137219 */ /* 0x004fe40000011613 */
[----:B------:R-:W-:Y:S02]  /*0cc0*/  SEL R9, R23, R20, P1 ;  /* 0x0000001417097207 */ /* 0x000fe40000800000 */
[----:B------:R-:W-:Y:S02]  /*0cd0*/  SEL R16, R25, R21, P1 ;  /* 0x0000001519107207 */ /* 0x000fe40000800000 */
[----:B------:R-:W-:Y:S02]  /*0ce0*/  IADD3 R13, PT, PT, R13, -R17, R18 ;  /* 0x800000110d0d7210 */ /* 0x000fe40007ffe012 */
[----:B------:R-:W-:-:S02]  /*0cf0*/  LEA R19, R19, UR5, 0x3 ;  /* 0x0000000513137c11 */ /* 0x000fc4000f8e18ff */
[----:B------:R-:W-:-:S03]  /*0d00*/  SHF.R.S64 R9, R9, 0x1b, R16 ;  /* 0x0000001b09097819 */ /* 0x000fc60000001010 */
[----:B------:R0:W-:Y:S01]  /*0d10*/  STS.64 [R19], R12 ;  /* 0x0000000c13007388 */ /* 0x0001e20000000a00 */
[----:B------:R-:W-:-:S04]  /*0d20*/  LEA.HI R9, P1, R16, R9, RZ, 0x1 ;  /* 0x0000000910097211 */ /* 0x000fc800078308ff */
[----:B------:R-:W-:Y:S01]  /*0d30*/  LEA.HI.X.SX32 R16, R16, RZ, 0x5, P1 ;  /* 0x000000ff10107211 */ /* 0x000fe200008f2eff */
[----:B------:R-:W-:Y:S01]  /*0d40*/  IMAD.WIDE.U32 R14, R9, -0x1c000001, R14 ;  /* 0xe3ffffff090e7825 */ /* 0x000fe200078e000e */
[----:B------:R-:W-:-:S03]  /*0d50*/  ISETP.NE.AND P1, PT, R5, UR4, PT ;  /* 0x0000000405007c0c */ /* 0x000fc6000bf25270 */
[----:B------:R-:W-:Y:S01]  /*0d60*/  IMAD R16, R16, -0x1c000001, RZ ;  /* 0xe3ffffff10107824 */ /* 0x000fe200078e02ff */
[----:B------:R-:W-:-:S04]  /*0d70*/  MOV R27, R14 ;  /* 0x0000000e001b7202 */ /* 0x000fc80000000f00 */
[----:B------:R-:W-:-:S05]  /*0d80*/  IADD3 R9, PT, PT, R15, -R9, R16 ;  /* 0x800000090f097210 */ /* 0x000fca0007ffe010 */
[----:B0-----:R-:W-:Y:S05]  /*0d90*/  @P1 BRA `(.L_x_221) ;  /* 0xfffffffc00141947 */ /* 0x001fea000383ffff */
.L_x_220:
[----:B------:R-:W-:Y:S05]  /*0da0*/  @!P0 BRA `(.L_x_219) ;  /* 0x0000000c008c8947 */ /* 0x000fea0003800000 */
[----:B------:R-:W0:Y:S01]  /*0db0*/  S2R R12, SR_CgaCtaId ;  /* 0x00000000000c7919 */ /* 0x000e220000008800 */
[----:B------:R-:W-:-:S04]  /*0dc0*/  MOV R5, 0x400 ;  /* 0x0000040000057802 */ /* 0x000fc80000000f00 */
[----:B0-----:R-:W-:-:S07]  /*0dd0*/  LEA R5, R12, R5, 0x18 ;  /* 0x000000050c057211 */ /* 0x001fce00078ec0ff */
.L_x_222:
[----:B------:R-:W-:-:S05]  /*0de0*/  IMAD R22, R6, R7, RZ ;  /* 0x0000000706167224 */ /* 0x000fca00078e02ff */
[----:B------:R-:W-:-:S05]  /*0df0*/  IADD3 R12, P0, PT, R22, UR7, RZ ;  /* 0x00000007160c7c10 */ /* 0x000fca000ff1e0ff */
[----:B------:R-:W-:Y:S01]  /*0e00*/  IMAD.X R13, RZ, RZ, RZ, P0 ;  /* 0x000000ffff0d7224 */ /* 0x000fe200000e06ff */
[----:B-1----:R-:W-:-:S04]  /*0e10*/  LEA R16, P0, R12, UR12, 0x3 ;  /* 0x0000000c0c107c11 */ /* 0x002fc8000f8018ff */
[----:B------:R-:W-:-:S06]  /*0e20*/  LEA.HI.X R17, R12, UR13, R13, 0x3, P0 ;  /* 0x0000000d0c117c11 */ /* 0x000fcc00080f1c0d */
[----:B------:R-:W2:Y:S01]  /*0e30*/  LDG.E.64 R16, desc[UR8][R16.64] ;  /* 0x0000000810107981 */ /* 0x000ea2000c1e1b00 */
[----:B------:R-:W-:-:S05]  /*0e40*/  IMAD.IADD R22, R22, 0x1, R7 ;  /* 0x0000000116167824 */ /* 0x000fca00078e0207 */
[----:B------:R-:W-:-:S05]  /*0e50*/  IADD3 R13, P0, PT, R22, UR7, RZ ;  /* 0x00000007160d7c10 */ /* 0x000fca000ff1e0ff */
[----:B------:R-:W-:Y:S01]  /*0e60*/  IMAD.X R14, RZ, RZ, RZ, P0 ;  /* 0x000000ffff0e7224 */ /* 0x000fe200000e06ff */
[----:B------:R-:W-:-:S04]  /*0e70*/  LEA R12, P0, R13, UR12, 0x3 ;  /* 0x0000000c0d0c7c11 */ /* 0x000fc8000f8018ff */
[----:B------:R-:W-:-:S06]  /*0e80*/  LEA.HI.X R13, R13, UR13, R14, 0x3, P0 ;  /* 0x0000000d0d0d7c11 */ /* 0x000fcc00080f1c0e */
[----:B------:R-:W3:Y:S01]  /*0e90*/  LDG.E.64 R12, desc[UR8][R12.64] ;  /* 0x000000080c0c7981 */ /* 0x000ee2000c1e1b00 */
[-C--:B------:R-:W-:Y:S02]  /*0ea0*/  IMAD R14, R9, R2.reuse, RZ ;  /* 0x00000002090e7224 */ /* 0x080fe400078e02ff */
[----:B------:R-:W-:-:S04]  /*0eb0*/  IMAD.WIDE.U32 R20, R27, R2, RZ ;  /* 0x000000021b147225 */ /* 0x000fc800078e00ff */
[----:B------:R-:W-:Y:S02]  /*0ec0*/  IMAD R15, R4, R27, R14 ;  /* 0x0000001b040f7224 */ /* 0x000fe400078e020e */
[----:B------:R-:W-:-:S04]  /*0ed0*/  IMAD.WIDE.U32 R24, R20, -0x7829cba9, RZ ;  /* 0x87d6345714187825 */ /* 0x000fc800078e00ff */
[----:B------:R-:W-:Y:S02]  /*0ee0*/  IMAD.IADD R21, R21, 0x1, R15 ;  /* 0x0000000115157824 */ /* 0x000fe400078e020f */
[----:B------:R-:W-:Y:S02]  /*0ef0*/  IMAD.IADD R22, R22, 0x1, R7 ;  /* 0x0000000116167824 */ /* 0x000fe400078e0207 */
[C---:B------:R-:W-:Y:S01]  /*0f00*/  IMAD.WIDE.U32 R18, R21.reuse, -0x7829cba9, RZ ;  /* 0x87d6345715127825 */ /* 0x040fe200078e00ff */
[----:B------:R-:W-:-:S03]  /*0f10*/  ISETP.LT.AND P1, PT, R21, RZ, PT ;  /* 0x000000ff1500720c */ /* 0x000fc60003f21270 */
[----:B------:R-:W-:-:S04]  /*0f20*/  IMAD.WIDE.U32 R18, P0, R20, 0x49249246, R18 ;  /* 0x4924924614127825 */ /* 0x000fc80007800012 */
[----:B------:R-:W-:Y:S01]  /*0f30*/  IMAD.X R15, RZ, RZ, RZ, P0 ;  /* 0x000000ffff0f7224 */ /* 0x000fe200000e06ff */
[----:B------:R-:W-:Y:S01]  /*0f40*/  IADD3 RZ, P0, PT, R25, R18, RZ ;  /* 0x0000001219ff7210 */ /* 0x000fe20007f1e0ff */
[----:B------:R-:W-:-:S04]  /*0f50*/  IMAD.MOV.U32 R14, RZ, RZ, R19 ;  /* 0x000000ffff0e7224 */ /* 0x000fc800078e0013 */
[----:B------:R-:W-:-:S04]  /*0f60*/  IMAD.WIDE.U32.X R14, R21, 0x49249246, R14, P0 ;  /* 0x49249246150e7825 */ /* 0x000fc800000e040e */
[-C--:B--2---:R-:W-:Y:S02]  /*0f70*/  IMAD R17, R17, R27.reuse, RZ ;  /* 0x0000001b11117224 */ /* 0x084fe400078e02ff */
[----:B------:R-:W-:-:S04]  /*0f80*/  IMAD.WIDE.U32 R18, R16, R27, RZ ;  /* 0x0000001b10127225 */ /* 0x000fc800078e00ff */
[----:B------:R-:W-:Y:S01]  /*0f90*/  IMAD R17, R16, R9, R17 ;  /* 0x0000000910117224 */ /* 0x000fe200078e0211 */
[----:B------:R-:W-:-:S04]  /*0fa0*/  IADD3 R9, P0, PT, R14, 0x7829cba9, RZ ;  /* 0x7829cba90e097810 */ /* 0x000fc80007f1e0ff */
[----:B------:R-:W-:Y:S02]  /*0fb0*/  IADD3.X R23, PT, PT, R15, -0x49249247, RZ, P0, !PT ;  /* 0xb6db6db90f177810 */ /* 0x000fe400007fe4ff */
[----:B------:R-:W-:Y:S02]  /*0fc0*/  SEL R16, R9, R14, P1 ;  /* 0x0000000e09107207 */ /* 0x000fe40000800000 */
[----:B------:R-:W-:Y:S02]  /*0fd0*/  SEL R23, R23, R15, P1 ;  /* 0x0000000f17177207 */ /* 0x000fe40000800000 */
[----:B------:R-:W-:Y:S02]  /*0fe0*/  IADD3 R19, PT, PT, R19, R17, RZ ;  /* 0x0000001113137210 */ /* 0x000fe40007ffe0ff */
[----:B------:R-:W-:-:S03]  /*0ff0*/  SHF.R.S64 R16, R16, 0x1b, R23 ;  /* 0x0000001b10107819 */ /* 0x000fc60000001017 */
[----:B------:R-:W-:Y:S01]  /*1000*/  IMAD.WIDE.U32 R14, R19, -0x7829cba9, RZ ;  /* 0x87d63457130e7825 */ /* 0x000fe200078e00ff */
[----:B------:R-:W-:-:S03]  /*1010*/  LEA.HI R9, P1, R23, R16, RZ, 0x1 ;  /* 0x0000001017097211 */ /* 0x000fc600078308ff */
[----:B------:R-:W-:Y:S01]  /*1020*/  IMAD.WIDE.U32 R16, R18, -0x7829cba9, RZ ;  /* 0x87d6345712107825 */ /* 0x000fe200078e00ff */
[----:B------:R-:W-:-:S03]  /*1030*/  LEA.HI.X.SX32 R23, R23, RZ, 0x5, P1 ;  /* 0x000000ff17177211 */ /* 0x000fc600008f2eff */
[----:B------:R-:W-:-:S04]  /*1040*/  IMAD.WIDE.U32 R14, P0, R18, 0x49249246, R14 ;  /* 0x49249246120e7825 */ /* 0x000fc8000780000e */
[----:B------:R-:W-:Y:S01]  /*1050*/  IMAD.WIDE.U32 R20, R9, -0x1c000001, R20 ;  /* 0xe3ffffff09147825 */ /* 0x000fe200078e0014 */
[----:B------:R-:W-:-:S03]  /*1060*/  IADD3 RZ, P1, PT, R17, R14, RZ ;  /* 0x0000000e11ff7210 */ /* 0x000fc60007f3e0ff */
[----:B------:R-:W-:Y:S02]  /*1070*/  IMAD R23, R23, -0x1c000001, RZ ;  /* 0xe3ffffff17177824 */ /* 0x000fe400078e02ff */
[----:B------:R-:W-:Y:S02]  /*1080*/  IMAD.X R17, RZ, RZ, RZ, P0 ;  /* 0x000000ffff117224 */ /* 0x000fe400000e06ff */
[----:B------:R-:W-:Y:S01]  /*1090*/  IMAD.MOV.U32 R16, RZ, RZ, R15 ;  /* 0x000000ffff107224 */ /* 0x000fe200078e000f */
[----:B------:R-:W-:-:S03]  /*10a0*/  IADD3 R9, PT, PT, R21, -R9, R23 ;  /* 0x8000000915097210 */ /* 0x000fc60007ffe017 */
[C---:B------:R-:W-:Y:S01]  /*10b0*/  IMAD.WIDE.U32.X R24, R19.reuse, 0x49249246, R16, P1 ;  /* 0x4924924613187825 */ /* 0x040fe200008e0410 */
[----:B------:R-:W-:-:S03]  /*10c0*/  ISETP.LT.AND P1, PT, R19, RZ, PT ;  /* 0x000000ff1300720c */ /* 0x000fc60003f21270 */
[----:B------:R-:W-:Y:S01]  /*10d0*/  IMAD R17, R9, R2, RZ ;  /* 0x0000000209117224 */ /* 0x000fe200078e02ff */
[----:B------:R-:W-:-:S03]  /*10e0*/  IADD3 R21, P0, PT, R24, 0x7829cba9, RZ ;  /* 0x7829cba918157810 */ /* 0x000fc60007f1e0ff */
[----:B------:R-:W-:Y:S01]  /*10f0*/  IMAD R23, R4, R20, R17 ;  /* 0x0000001404177224 */ /* 0x000fe200078e0211 */
[----:B------:R-:W-:Y:S01]  /*1100*/  IADD3.X R15, PT, PT, R25, -0x49249247, RZ, P0, !PT ;  /* 0xb6db6db9190f7810 */ /* 0x000fe200007fe4ff */
[----:B------:R-:W-:Y:S01]  /*1110*/  IMAD.WIDE.U32 R16, R20, R2, RZ ;  /* 0x0000000214107225 */ /* 0x000fe200078e00ff */
[----:B------:R-:W-:Y:S02]  /*1120*/  SEL R21, R21, R24, P1 ;  /* 0x0000001815157207 */ /* 0x000fe40000800000 */
[----:B------:R-:W-:Y:S01]  /*1130*/  SEL R24, R15, R25, P1 ;  /* 0x000000190f187207 */ /* 0x000fe20000800000 */
[----:B------:R-:W-:Y:S02]  /*1140*/  IMAD.IADD R17, R17, 0x1, R23 ;  /* 0x0000000111117824 */ /* 0x000fe400078e0217 */
[----:B------:R-:W-:-:S04]  /*1150*/  IMAD.WIDE.U32 R26, R16, -0x7829cba9, RZ ;  /* 0x87d63457101a7825 */ /* 0x000fc800078e00ff */
[----:B------:R-:W-:-:S04]  /*1160*/  IMAD.WIDE.U32 R14, R17, -0x7829cba9, RZ ;  /* 0x87d63457110e7825 */ /* 0x000fc800078e00ff */
[----:B---3--:R-:W-:Y:S02]  /*1170*/  IMAD R23, R13, R20, RZ ;  /* 0x000000140d177224 */ /* 0x008fe400078e02ff */
[----:B------:R-:W-:-:S04]  /*1180*/  IMAD.WIDE.U32 R14, P0, R16, 0x49249246, R14 ;  /* 0x49249246100e7825 */ /* 0x000fc8000780000e */
[----:B------:R-:W-:Y:S01]  /*1190*/  IMAD.MOV.U32 R26, RZ, RZ, R15 ;  /* 0x000000ffff1a7224 */ /* 0x000fe200078e000f */
[----:B------:R-:W-:Y:S01]  /*11a0*/  IADD3 RZ, P1, PT, R27, R14, RZ ;  /* 0x0000000e1bff7210 */ /* 0x000fe20007f3e0ff */
[----:B------:R-:W-:Y:S02]  /*11b0*/  IMAD.X R27, RZ, RZ, RZ, P0 ;  /* 0x000000ffff1b7224 */ /* 0x000fe400000e06ff */
[----:B------:R-:W-:Y:S02]  /*11c0*/  IMAD R23, R12, R9, R23 ;  /* 0x000000090c177224 */ /* 0x000fe400078e0217 */
[C---:B------:R-:W-:Y:S01]  /*11d0*/  IMAD.WIDE.U32.X R14, R17.reuse, 0x49249246, R26, P1 ;  /* 0x49249246110e7825 */ /* 0x040fe200008e041a */
[----:B------:R-:W-:-:S03]  /*11e0*/  ISETP.LT.AND P1, PT, R17, RZ, PT ;  /* 0x000000ff1100720c */ /* 0x000fc60003f21270 */
[----:B------:R-:W-:Y:S01]  /*11f0*/  IMAD.WIDE.U32 R12, R12, R20, RZ ;  /* 0x000000140c0c7225 */ /* 0x000fe200078e00ff */
[----:B------:R-:W-:-:S04]  /*1200*/  IADD3 R9, P0, PT, R14, 0x7829cba9, RZ ;  /* 0x7829cba90e097810 */ /* 0x000fc80007f1e0ff */
[----:B------:R-:W-:Y:S02]  /*1210*/  IADD3.X R25, PT, PT, R15, -0x49249247, RZ, P0, !PT ;  /* 0xb6db6db90f197810 */ /* 0x000fe400007fe4ff */
[----:B------:R-:W-:Y:S02]  /*1220*/  SEL R9, R9, R14, P1 ;  /* 0x0000000e09097207 */ /* 0x000fe40000800000 */
[----:B------:R-:W-:Y:S02]  /*1230*/  SEL R20, R25, R15, P1 ;  /* 0x0000000f19147207 */ /* 0x000fe40000800000 */
[----:B------:R-:W-:-:S04]  /*1240*/  IADD3 R15, P0, PT, R22, UR7, RZ ;  /* 0x00000007160f7c10 */ /* 0x000fc8000ff1e0ff */
[----:B------:R-:W-:Y:S02]  /*1250*/  IADD3.X R26, PT, PT, RZ, RZ, RZ, P0, !PT ;  /* 0x000000ffff1a7210 */ /* 0x000fe400007fe4ff */
[----:B------:R-:W-:-:S04]  /*1260*/  LEA R14, P0, R15, UR12, 0x3 ;  /* 0x0000000c0f0e7c11 */ /* 0x000fc8000f8018ff */
[----:B------:R-:W-:-:S06]  /*1270*/  LEA.HI.X R15, R15, UR13, R26, 0x3, P0 ;  /* 0x0000000d0f0f7c11 */ /* 0x000fcc00080f1c1a */
[----:B------:R-:W2:Y:S01]  /*1280*/  LDG.E.64 R14, desc[UR8][R14.64] ;  /* 0x000000080e0e7981 */ /* 0x000ea2000c1e1b00 */
[----:B------:R-:W-:Y:S01]  /*1290*/  SHF.R.S64 R21, R21, 0x1b, R24 ;  /* 0x0000001b15157819 */ /* 0x000fe20000001018 */
[----:B------:R-:W-:Y:S01]  /*12a0*/  IMAD.IADD R13, R13, 0x1, R23 ;  /* 0x000000010d0d7824 */ /* 0x000fe200078e0217 */
[----:B------:R-:W-:Y:S02]  /*12b0*/  SHF.R.S64 R9, R9, 0x1b, R20 ;  /* 0x0000001b09097819 */ /* 0x000fe40000001014 */
[----:B------:R-:W-:Y:S02]  /*12c0*/  LEA.HI R21, P0, R24, R21, RZ, 0x1 ;  /* 0x0000001518157211 */ /* 0x000fe400078108ff */
[----:B------:R-:W-:Y:S02]  /*12d0*/  LEA.HI R9, P1, R20, R9, RZ, 0x1 ;  /* 0x0000000914097211 */ /* 0x000fe400078308ff */
[----:B------:R-:W-:Y:S01]  /*12e0*/  LEA.HI.X.SX32 R26, R24, RZ, 0x5, P0 ;  /* 0x000000ff181a7211 */ /* 0x000fe200000f2eff */
[----:B------:R-:W-:Y:S01]  /*12f0*/  IMAD.WIDE.U32 R24, R21, -0x1c000001, R18 ;  /* 0xe3ffffff15187825 */ /* 0x000fe200078e0012 */
[----:B------:R-:W-:Y:S01]  /*1300*/  LEA.HI.X.SX32 R20, R20, RZ, 0x5, P1 ;  /* 0x000000ff14147211 */ /* 0x000fe200008f2eff */
[----:B------:R-:W0:Y:S02]  /*1310*/  BREV R19, R6 ;  /* 0x0000000600137301 */ /* 0x000e240000000000 */
[----:B------:R-:W-:-:S02]  /*1320*/  IMAD R26, R26, -0x1c000001, RZ ;  /* 0xe3ffffff1a1a7824 */ /* 0x000fc400078e02ff */
[----:B------:R-:W-:-:S03]  /*1330*/  IMAD R23, R20, -0x1c000001, RZ ;  /* 0xe3ffffff14177824 */ /* 0x000fc600078e02ff */
[----:B------:R-:W-:Y:S01]  /*1340*/  IADD3 R25, PT, PT, R25, -R21, R26 ;  /* 0x8000001519197210 */ /* 0x000fe20007ffe01a */
[----:B------:R-:W-:-:S04]  /*1350*/  IMAD.WIDE.U32 R26, R13, -0x7829cba9, RZ ;  /* 0x87d634570d1a7825 */ /* 0x000fc800078e00ff */
[----:B------:R-:W-:Y:S01]  /*1360*/  IMAD.WIDE.U32 R26, P0, R12, 0x49249246, R26 ;  /* 0x492492460c1a7825 */ /* 0x000fe2000780001a */
[----:B0-----:R-:W-:-:S03]  /*1370*/  SHF.R.U32.HI R18, RZ, R8, R19 ;  /* 0x00000008ff127219 */ /* 0x001fc60000011613 */
[----:B------:R-:W-:Y:S02]  /*1380*/  IMAD.X R21, RZ, RZ, RZ, P0 ;  /* 0x000000ffff157224 */ /* 0x000fe400000e06ff */
[----:B------:R-:W-:Y:S02]  /*1390*/  IMAD R29, R18, 0x8, R5 ;  /* 0x00000008121d7824 */ /* 0x000fe400078e0205 */
[----:B------:R-:W-:-:S03]  /*13a0*/  IMAD.WIDE.U32 R18, R12, -0x7829cba9, RZ ;  /* 0x87d634570c127825 */ /* 0x000fc600078e00ff */
[----:B------:R0:W-:Y:S01]  /*13b0*/  STS.64 [R29], R24 ;  /* 0x000000181d007388 */ /* 0x0001e20000000a00 */
[----:B------:R-:W-:Y:S01]  /*13c0*/  IMAD.MOV.U32 R20, RZ, RZ, R27 ;  /* 0x000000ffff147224 */ /* 0x000fe200078e001b */
[----:B------:R-:W-:Y:S01]  /*13d0*/  IADD3 RZ, P1, PT, R19, R26, RZ ;  /* 0x0000001a13ff7210 */ /* 0x000fe20007f3e0ff */
[----:B------:R-:W-:-:S05]  /*13e0*/  IMAD.WIDE.U32 R18, R9, -0x1c000001, R16 ;  /* 0xe3ffffff09127825 */ /* 0x000fca00078e0010 */
[----:B------:R-:W-:Y:S01]  /*13f0*/  IADD3 R23, PT, PT, R19, -R9, R23 ;  /* 0x8000000913177210 */ /* 0x000fe20007ffe017 */
[C---:B0-----:R-:W-:Y:S01]  /*1400*/  IMAD.WIDE.U32.X R24, R13.reuse, 0x49249246, R20, P1 ;  /* 0x492492460d187825 */ /* 0x041fe200008e0414 */
[----:B------:R-:W-:-:S03]  /*1410*/  ISETP.LT.AND P1, PT, R13, RZ, PT ;  /* 0x000000ff0d00720c */ /* 0x000fc60003f21270 */
[-C--:B------:R-:W-:Y:S01]  /*1420*/  IMAD R19, R23, R2.reuse, RZ ;  /* 0x0000000217137224 */ /* 0x080fe200078e02ff */
[----:B------:R-:W-:Y:S01]  /*1430*/  IADD3 R9, P0, PT, R24, 0x7829cba9, RZ ;  /* 0x7829cba918097810 */ /* 0x000fe20007f1e0ff */
[----:B------:R-:W-:-:S03]  /*1440*/  IMAD.WIDE.U32 R20, R18, R2, RZ ;  /* 0x0000000212147225 */ /* 0x000fc600078e00ff */
[----:B------:R-:W-:Y:S01]  /*1450*/  IADD3.X R17, PT, PT, R25, -0x49249247, RZ, P0, !PT ;  /* 0xb6db6db919117810 */ /* 0x000fe200007fe4ff */
[----:B------:R-:W-:Y:S01]  /*1460*/  IMAD R19, R4, R18, R19 ;  /* 0x0000001204137224 */ /* 0x000fe200078e0213 */
[----:B------:R-:W-:Y:S02]  /*1470*/  SEL R9, R9, R24, P1 ;  /* 0x0000001809097207 */ /* 0x000fe40000800000 */
[----:B------:R-:W-:Y:S01]  /*1480*/  SEL R24, R17, R25, P1 ;  /* 0x0000001911187207 */ /* 0x000fe20000800000 */
[----:B------:R-:W-:-:S04]  /*1490*/  IMAD.IADD R21, R21, 0x1, R19 ;  /* 0x0000000115157824 */ /* 0x000fc800078e0213 */
[----:B------:R-:W-:-:S04]  /*14a0*/  IMAD.WIDE.U32 R16, R21, -0x7829cba9, RZ ;  /* 0x87d6345715107825 */ /* 0x000fc800078e00ff */
[----:B------:R-:W-:-:S04]  /*14b0*/  IMAD.WIDE.U32 R16, P0, R20, 0x49249246, R16 ;  /* 0x4924924614107825 */ /* 0x000fc80007800010 */
[----:B--2---:R-:W-:-:S04]  /*14c0*/  IMAD R15, R15, R18, RZ ;  /* 0x000000120f0f7224 */ /* 0x004fc800078e02ff */
[C---:B------:R-:W-:Y:S02]  /*14d0*/  IMAD R23, R14.reuse, R23, R15 ;  /* 0x000000170e177224 */ /* 0x040fe400078e020f */
[----:B------:R-:W-:-:S04]  /*14e0*/  IMAD.WIDE.U32 R14, R14, R18, RZ ;  /* 0x000000120e0e7225 */ /* 0x000fc800078e00ff */
[----:B------:R-:W-:Y:S01]  /*14f0*/  IMAD.WIDE.U32 R18, R20, -0x7829cba9, RZ ;  /* 0x87d6345714127825 */ /* 0x000fe200078e00ff */
[----:B------:R-:W-:-:S03]  /*1500*/  MOV R18, R17 ;  /* 0x0000001100127202 */ /* 0x000fc60000000f00 */
[----:B------:R-:W-:Y:S01]  /*1510*/  IMAD.IADD R17, R22, 0x1, R7 ;  /* 0x0000000116117824 */ /* 0x000fe200078e0207 */
[----:B------:R-:W-:Y:S01]  /*1520*/  IADD3 RZ, P1, PT, R19, R16, RZ ;  /* 0x0000001013ff7210 */ /* 0x000fe20007f3e0ff */
[----:B------:R-:W-:-:S04]  /*1530*/  IMAD.X R19, RZ, RZ, RZ, P0 ;  /* 0x000000ffff137224 */ /* 0x000fc800000e06ff */
[----:B------:R-:W-:Y:S01]  /*1540*/  IMAD.WIDE.U32.X R18, R21, 0x49249246, R18, P1 ;  /* 0x4924924615127825 */ /* 0x000fe200008e0412 */
[----:B------:R-:W-:Y:S02]  /*1550*/  SHF.R.S64 R9, R9, 0x1b, R24 ;  /* 0x0000001b09097819 */ /* 0x000fe40000001018 */
[----:B------:R-:W-:Y:S02]  /*1560*/  ISETP.LT.AND P1, PT, R21, RZ, PT ;  /* 0x000000ff1500720c */ /* 0x000fe40003f21270 */
[----:B------:R-:W-:-:S04]  /*1570*/  IADD3 R25, P0, PT, R18, 0x7829cba9, RZ ;  /* 0x7829cba912197810 */ /* 0x000fc80007f1e0ff */
[----:B------:R-:W-:Y:S02]  /*1580*/  IADD3.X R27, PT, PT, R19, -0x49249247, RZ, P0, !PT ;  /* 0xb6db6db9131b7810 */ /* 0x000fe400007fe4ff */
[----:B------:R-:W-:Y:S02]  /*1590*/  IADD3 R17, P0, PT, R17, UR7, RZ ;  /* 0x0000000711117c10 */ /* 0x000fe4000ff1e0ff */
[----:B------:R-:W-:Y:S02]  /*15a0*/  SEL R25, R25, R18, P1 ;  /* 0x0000001219197207 */ /* 0x000fe40000800000 */
[----:B------:R-:W-:Y:S01]  /*15b0*/  SEL R18, R27, R19, P1 ;  /* 0x000000131b127207 */ /* 0x000fe20000800000 */
[----:B------:R-:W-:Y:S01]  /*15c0*/  IMAD.X R22, RZ, RZ, RZ, P0 ;  /* 0x000000ffff167224 */ /* 0x000fe200000e06ff */
[----:B------:R-:W-:-:S04]  /*15d0*/  LEA R16, P0, R17, UR12, 0x3 ;  /* 0x0000000c11107c11 */ /* 0x000fc8000f8018ff */
[----:B------:R-:W-:-:S06]  /*15e0*/  LEA.HI.X R17, R17, UR13, R22, 0x3, P0 ;  /* 0x0000000d11117c11 */ /* 0x000fcc00080f1c16 */
[----:B------:R-:W2:Y:S01]  /*15f0*/  LDG.E.64 R16, desc[UR8][R16.64] ;  /* 0x0000000810107981 */ /* 0x000ea2000c1e1b00 */
[----:B------:R-:W-:Y:S01]  /*1600*/  LEA.HI R9, P0, R24, R9, RZ, 0x1 ;  /* 0x0000000918097211 */ /* 0x000fe200078108ff */
[----:B------:R-:W-:-:S03]  /*1610*/  IMAD.IADD R15, R15, 0x1, R23 ;  /* 0x000000010f0f7824 */ /* 0x000fc600078e0217 */
[----:B------:R-:W-:Y:S01]  /*1620*/  LEA.HI.X.SX32 R24, R24, RZ, 0x5, P0 ;  /* 0x000000ff18187211 */ /* 0x000fe200000f2eff */
[----:B------:R-:W-:-:S04]  /*1630*/  IMAD.WIDE.U32 R26, R9, -0x1c000001, R12 ;  /* 0xe3ffffff091a7825 */ /* 0x000fc800078e000c */
[----:B------:R-:W-:Y:S02]  /*1640*/  IMAD R24, R24, -0x1c000001, RZ ;  /* 0xe3ffffff18187824 */ /* 0x000fe400078e02ff */
[----:B------:R-:W-:Y:S02]  /*1650*/  VIADD R13, R6, 0x1 ;  /* 0x00000001060d7836 */ /* 0x000fe40000000000 */
[----:B------:R-:W-:Y:S01]  /*1660*/  IMAD.WIDE.U32 R22, R15, -0x7829cba9, RZ ;  /* 0x87d634570f167825 */ /* 0x000fe200078e00ff */
[----:B------:R-:W-:Y:S02]  /*1670*/  IADD3 R27, PT, PT, R27, -R9, R24 ;  /* 0x800000091b1b7210 */ /* 0x000fe40007ffe018 */
[----:B------:R-:W0:Y:S02]  /*1680*/  BREV R9, R13 ;  /* 0x0000000d00097301 */ /* 0x000e240000000000 */
[----:B0-----:R-:W-:Y:S02]  /*1690*/  SHF.R.U32.HI R12, RZ, R8, R9 ;  /* 0x00000008ff0c7219 */ /* 0x001fe40000011609 */
[----:B------:R-:W-:-:S03]  /*16a0*/  SHF.R.S64 R9, R25, 0x1b, R18 ;  /* 0x0000001b19097819 */ /* 0x000fc60000001012 */
[----:B------:R-:W-:Y:S01]  /*16b0*/  IMAD R25, R12, 0x8, R5 ;  /* 0x000000080c197824 */ /* 0x000fe200078e0205 */
[----:B------:R-:W-:-:S04]  /*16c0*/  LEA.HI R9, P0, R18, R9, RZ, 0x1 ;  /* 0x0000000912097211 */ /* 0x000fc800078108ff */
[----:B------:R-:W-:Y:S01]  /*16d0*/  LEA.HI.X.SX32 R24, R18, RZ, 0x5, P0 ;  /* 0x000000ff12187211 */ /* 0x000fe200000f2eff */
[----:B------:R-:W-:Y:S01]  /*16e0*/  IMAD.WIDE.U32 R12, R9, -0x1c000001, R20 ;  /* 0xe3ffffff090c7825 */ /* 0x000fe200078e0014 */
[----:B------:R0:W-:Y:S03]  /*16f0*/  STS.64 [R25], R26 ;  /* 0x0000001a19007388 */ /* 0x0001e60000000a00 */
[----:B------:R-:W-:Y:S02]  /*1700*/  IMAD R24, R24, -0x1c000001, RZ ;  /* 0xe3ffffff18187824 */ /* 0x000fe400078e02ff */
[----:B------:R-:W-:-:S03]  /*1710*/  IMAD.WIDE.U32 R18, R14, -0x7829cba9, RZ ;  /* 0x87d634570e127825 */ /* 0x000fc600078e00ff */
[----:B------:R-:W-:Y:S01]  /*1720*/  IADD3 R13, PT, PT, R13, -R9, R24 ;  /* 0x800000090d0d7210 */ /* 0x000fe20007ffe018 */
[----:B------:R-:W-:-:S04]  /*1730*/  IMAD.WIDE.U32 R22, P0, R14, 0x49249246, R22 ;  /* 0x492492460e167825 */ /* 0x000fc80007800016 */
[----:B------:R-:W-:Y:S01]  /*1740*/  IMAD.X R21, RZ, RZ, RZ, P0 ;  /* 0x000000ffff157224 */ /* 0x000fe200000e06ff */
[----:B------:R-:W-:Y:S02]  /*1750*/  IADD3 RZ, P1, PT, R19, R22, RZ ;  /* 0x0000001613ff7210 */ /* 0x000fe40007f3e0ff */
[----:B------:R-:W-:-:S05]  /*1760*/  MOV R20, R23 ;  /* 0x0000001700147202 */ /* 0x000fca0000000f00 */
[C---:B------:R-:W-:Y:S01]  /*1770*/  IMAD.WIDE.U32.X R20, R15.reuse, 0x49249246, R20, P1 ;  /* 0x492492460f147825 */ /* 0x040fe200008e0414 */
[----:B------:R-:W-:-:S03]  /*1780*/  ISETP.LT.AND P1, PT, R15, RZ, PT ;  /* 0x000000ff0f00720c */ /* 0x000fc60003f21270 */
[----:B--2---:R-:W-:-:S04]  /*1790*/  IMAD R9, R17, R12, RZ ;  /* 0x0000000c11097224 */ /* 0x004fc800078e02ff */
[C---:B------:R-:W-:Y:S02]  /*17a0*/  IMAD R9, R16.reuse, R13, R9 ;  /* 0x0000000d10097224 */ /* 0x040fe400078e0209 */
[----:B------:R-:W-:-:S04]  /*17b0*/  IMAD.WIDE.U32 R16, R16, R12, RZ ;  /* 0x0000000c10107225 */ /* 0x000fc800078e00ff */
[----:B------:R-:W-:Y:S01]  /*17c0*/  IMAD.IADD R23, R17, 0x1, R9 ;  /* 0x0000000111177824 */ /* 0x000fe200078e0209 */
[----:B------:R-:W-:Y:S01]  /*17d0*/  IADD3 R9, P0, PT, R20, 0x7829cba9, RZ ;  /* 0x7829cba914097810 */ /* 0x000fe20007f1e0ff */
[----:B------:R-:W-:Y:S02]  /*17e0*/  IMAD R13, R13, R2, RZ ;  /* 0x000000020d0d7224 */ /* 0x000fe400078e02ff */
[----:B------:R-:W-:Y:S01]  /*17f0*/  IMAD.WIDE.U32 R18, R23, -0x7829cba9, RZ ;  /* 0x87d6345717127825 */ /* 0x000fe200078e00ff */
[----:B------:R-:W-:Y:S02]  /*1800*/  IADD3.X R17, PT, PT, R21, -0x49249247, RZ, P0, !PT ;  /* 0xb6db6db915117810 */ /* 0x000fe400007fe4ff */
[----:B------:R-:W-:Y:S02]  /*1810*/  SEL R9, R9, R20, P1 ;  /* 0x0000001409097207 */ /* 0x000fe40000800000 */
[----:B------:R-:W-:Y:S01]  /*1820*/  SEL R22, R17, R21, P1 ;  /* 0x0000001511167207 */ /* 0x000fe20000800000 */
[----:B------:R-:W-:-:S04]  /*1830*/  IMAD.WIDE.U32 R18, P0, R16, 0x49249246, R18 ;  /* 0x4924924610127825 */ /* 0x000fc80007800012 */
[----:B------:R-:W-:-:S04]  /*1840*/  IMAD.WIDE.U32 R20, R16, -0x7829cba9, RZ ;  /* 0x87d6345710147825 */ /* 0x000fc800078e00ff */
[----:B0-----:R-:W-:Y:S01]  /*1850*/  IMAD.X R25, RZ, RZ, RZ, P0 ;  /* 0x000000ffff197224 */ /* 0x001fe200000e06ff */
[----:B------:R-:W-:Y:S01]  /*1860*/  IADD3 RZ, P1, PT, R21, R18, RZ ;  /* 0x0000001215ff7210 */ /* 0x000fe20007f3e0ff */
[----:B------:R-:W-:-:S04]  /*1870*/  IMAD.MOV.U32 R24, RZ, RZ, R19 ;  /* 0x000000ffff187224 */ /* 0x000fc800078e0013 */
[C---:B------:R-:W-:Y:S01]  /*1880*/  IMAD.WIDE.U32.X R24, R23.reuse, 0x49249246, R24, P1 ;  /* 0x4924924617187825 */ /* 0x040fe200008e0418 */
[----:B------:R-:W-:Y:S02]  /*1890*/  ISETP.LT.AND P1, PT, R23, RZ, PT ;  /* 0x000000ff1700720c */ /* 0x000fe40003f21270 */
[----:B------:R-:W-:-:S04]  /*18a0*/  IADD3 R17, P0, PT, R24, 0x7829cba9, RZ ;  /* 0x7829cba918117810 */ /* 0x000fc80007f1e0ff */
[----:B------:R-:W-:Y:S02]  /*18b0*/  IADD3.X R19, PT, PT, R25, -0x49249247, RZ, P0, !PT ;  /* 0xb6db6db919137810 */ /* 0x000fe400007fe4ff */
[----:B------:R-:W-:Y:S02]  /*18c0*/  SEL R17, R17, R24, P1 ;  /* 0x0000001811117207 */ /* 0x000fe40000800000 */
[----:B------:R-:W-:Y:S01]  /*18d0*/  SEL R24, R19, R25, P1 ;  /* 0x0000001913187207 */ /* 0x000fe20000800000 */
[----:B------:R-:W-:Y:S02]  /*18e0*/  IMAD R19, R4, R12, R13 ;  /* 0x0000000c04137224 */ /* 0x000fe400078e020d */
[----:B------:R-:W-:-:S04]  /*18f0*/  IMAD.WIDE.U32 R12, R12, R2, RZ ;  /* 0x000000020c0c7225 */ /* 0x000fc800078e00ff */
[----:B------:R-:W-:Y:S02]  /*1900*/  IMAD.IADD R13, R13, 0x1, R19 ;  /* 0x000000010d0d7824 */ /* 0x000fe400078e0213 */
[----:B------:R-:W-:Y:S01]  /*1910*/  IMAD.WIDE.U32 R20, R12, -0x7829cba9, RZ ;  /* 0x87d634570c147825 */ /* 0x000fe200078e00ff */
[----:B------:R-:W-:-:S03]  /*1920*/  IADD3 R20, PT, PT, R6, 0x3, RZ ;  /* 0x0000000306147810 */ /* 0x000fc60007ffe0ff */
[----:B------:R-:W-:-:S04]  /*1930*/  IMAD.WIDE.U32 R18, R13, -0x7829cba9, RZ ;  /* 0x87d634570d127825 */ /* 0x000fc800078e00ff */
[----:B------:R-:W-:-:S03]  /*1940*/  IMAD.WIDE.U32 R18, P2, R12, 0x49249246, R18 ;  /* 0x492492460c127825 */ /* 0x000fc60007840012 */
[----:B------:R-:W-:Y:S02]  /*1950*/  IADD3 RZ, P3, PT, R21, R18, RZ ;  /* 0x0000001215ff7210 */ /* 0x000fe40007f7e0ff */
[----:B------:R-:W-:Y:S02]  /*1960*/  SHF.R.S64 R21, R9, 0x1b, R22 ;  /* 0x0000001b09157819 */ /* 0x000fe40000001016 */
[----:B------:R-:W-:Y:S02]  /*1970*/  SHF.R.S64 R9, R17, 0x1b, R24 ;  /* 0x0000001b11097819 */ /* 0x000fe40000001018 */
[----:B------:R-:W-:Y:S01]  /*1980*/  LEA.HI R17, P0, R22, R21, RZ, 0x1 ;  /* 0x0000001516117211 */ /* 0x000fe200078108ff */
[----:B------:R-:W-:Y:S01]  /*1990*/  VIADD R21, R6, 0x2 ;  /* 0x0000000206157836 */ /* 0x000fe20000000000 */
[----:B------:R-:W-:Y:S01]  /*19a0*/  LEA.HI R9, P1, R24, R9, RZ, 0x1 ;  /* 0x0000000918097211 */ /* 0x000fe200078308ff */
[----:B------:R-:W-:Y:S01]  /*19b0*/  VIADD R6, R6, 0x4 ;  /* 0x0000000406067836 */ /* 0x000fe20000000000 */
[----:B------:R-:W-:Y:S01]  /*19c0*/  LEA.HI.X.SX32 R18, R22, RZ, 0x5, P0 ;  /* 0x000000ff16127211 */ /* 0x000fe200000f2eff */
[----:B------:R-:W-:Y:S01]  /*19d0*/  IMAD.MOV.U32 R22, RZ, RZ, R16 ;  /* 0x000000ffff167224 */ /* 0x000fe200078e0010 */
[----:B------:R-:W-:Y:S01]  /*19e0*/  LEA.HI.X.SX32 R24, R24, RZ, 0x5, P1 ;  /* 0x000000ff18187211 */ /* 0x000fe200008f2eff */
[----:B------:R-:W-:Y:S01]  /*19f0*/  IMAD.WIDE.U32 R14, R17, -0x1c000001, R14 ;  /* 0xe3ffffff110e7825 */ /* 0x000fe200078e000e */
[----:B------:R-:W0:Y:S01]  /*1a00*/  BREV R21, R21 ;  /* 0x0000001500157301 */ /* 0x000e220000000000 */
[----:B------:R-:W-:-:S02]  /*1a10*/  ISETP.LT.AND P1, PT, R13, RZ, PT ;  /* 0x000000ff0d00720c */ /* 0x000fc40003f21270 */
[----:B------:R-:W-:Y:S02]  /*1a20*/  IMAD R18, R18, -0x1c000001, RZ ;  /* 0xe3ffffff12127824 */ /* 0x000fe400078e02ff */
[----:B------:R-:W-:-:S03]  /*1a30*/  IMAD.WIDE.U32 R22, R9, -0x1c000001, R22 ;  /* 0xe3ffffff09167825 */ /* 0x000fc600078e0016 */
[----:B------:R-:W-:Y:S01]  /*1a40*/  IADD3 R15, PT, PT, R15, -R17, R18 ;  /* 0x800000110f0f7210 */ /* 0x000fe20007ffe012 */
[----:B------:R-:W-:Y:S02]  /*1a50*/  IMAD R24, R24, -0x1c000001, RZ ;  /* 0xe3ffffff18187824 */ /* 0x000fe400078e02ff */
[----:B------:R-:W-:Y:S02]  /*1a60*/  IMAD.X R17, RZ, RZ, RZ, P2 ;  /* 0x000000ffff117224 */ /* 0x000fe400010e06ff */
[----:B------:R-:W-:Y:S01]  /*1a70*/  IMAD.MOV.U32 R16, RZ, RZ, R19 ;  /* 0x000000ffff107224 */ /* 0x000fe200078e0013 */
[----:B------:R-:W-:Y:S02]  /*1a80*/  IADD3 R23, PT, PT, R23, -R9, R24 ;  /* 0x8000000917177210 */ /* 0x000fe40007ffe018 */
[----:B------:R-:W1:Y:S01]  /*1a90*/  BREV R9, R20 ;  /* 0x0000001400097301 */ /* 0x000e620000000000 */
[----:B------:R-:W-:Y:S01]  /*1aa0*/  IMAD.WIDE.U32.X R16, R13, 0x49249246, R16, P3 ;  /* 0x492492460d107825 */ /* 0x000fe200018e0410 */
[----:B0-----:R-:W-:-:S02]  /*1ab0*/  SHF.R.U32.HI R24, RZ, R8, R21 ;  /* 0x00000008ff187219 */ /* 0x001fc40000011615 */
[----:B------:R-:W-:-:S04]  /*1ac0*/  IADD3 R19, P0, PT, R16, 0x7829cba9, RZ ;  /* 0x7829cba910137810 */ /* 0x000fc80007f1e0ff */
[----:B------:R-:W-:Y:S02]  /*1ad0*/  IADD3.X R21, PT, PT, R17, -0x49249247, RZ, P0, !PT ;  /* 0xb6db6db911157810 */ /* 0x000fe400007fe4ff */
[----:B------:R-:W-:Y:S02]  /*1ae0*/  SEL R19, R19, R16, P1 ;  /* 0x0000001013137207 */ /* 0x000fe40000800000 */
[----:B------:R-:W-:Y:S02]  /*1af0*/  SEL R16, R21, R17, P1 ;  /* 0x0000001115107207 */ /* 0x000fe40000800000 */
[----:B-1----:R-:W-:Y:S01]  /*1b00*/  SHF.R.U32.HI R18, RZ, R8, R9 ;  /* 0x00000008ff127219 */ /* 0x002fe20000011609 */
[----:B------:R-:W-:Y:S01]  /*1b10*/  IMAD R9, R24, 0x8, R5 ;  /* 0x0000000818097824 */ /* 0x000fe200078e0205 */
[----:B------:R-:W-:-:S03]  /*1b20*/  SHF.R.S64 R19, R19, 0x1b, R16 ;  /* 0x0000001b13137819 */ /* 0x000fc60000001010 */
[----:B------:R-:W-:Y:S01]  /*1b30*/  IMAD R17, R18, 0x8, R5 ;  /* 0x0000000812117824 */ /* 0x000fe200078e0205 */
[----:B------:R0:W-:Y:S01]  /*1b40*/  STS.64 [R9], R14 ;  /* 0x0000000e09007388 */ /* 0x0001e20000000a00 */
[----:B------:R-:W-:-:S03]  /*1b50*/  LEA.HI R19, P0, R16, R19, RZ, 0x1 ;  /* 0x0000001310137211 */ /* 0x000fc600078108ff */
[----:B------:R2:W-:Y:S01]  /*1b60*/  STS.64 [R17], R22 ;  /* 0x0000001611007388 */ /* 0x0005e20000000a00 */
[----:B------:R-:W-:Y:S01]  /*1b70*/  LEA.HI.X.SX32 R16, R16, RZ, 0x5, P0 ;  /* 0x000000ff10107211 */ /* 0x000fe200000f2eff */
[----:B------:R-:W-:Y:S01]  /*1b80*/  IMAD.WIDE.U32 R12, R19, -0x1c000001, R12 ;  /* 0xe3ffffff130c7825 */ /* 0x000fe200078e000c */
[----:B------:R-:W-:-:S03]  /*1b90*/  ISETP.NE.AND P0, PT, R6, R3, PT ;  /* 0x000000030600720c */ /* 0x000fc60003f05270 */
[----:B------:R-:W-:Y:S02]  /*1ba0*/  IMAD R16, R16, -0x1c000001, RZ ;  /* 0xe3ffffff10107824 */ /* 0x000fe400078e02ff */
[----:B------:R-:W-:-:S03]  /*1bb0*/  IMAD.MOV.U32 R27, RZ, RZ, R12 ;  /* 0x000000ffff1b7224 */ /* 0x000fc600078e000c */
[----:B0-----:R-:W-:-:S05]  /*1bc0*/  IADD3 R9, PT, PT, R13, -R19, R16 ;  /* 0x800000130d097210 */ /* 0x001fca0007ffe010 */
[----:B--2---:R-:W-:Y:S05]  /*1bd0*/  @P0 BRA `(.L_x_222) ;  /* 0xfffffff000800947 */ /* 0x004fea000383ffff */
.L_x_219:
[----:B-1----:R-:W-:Y:S05]  /*1be0*/  BSYNC.RECONVERGENT B0 ;  /* 0x0000000000007941 */ /* 0x002fea0003800200 */
.L_x_218:
[----:B------:R-:W1:Y:S01]  /*1bf0*/  LDCU UR5, c[0x0][0x3a8] ;  /* 0x00007500ff0577ac */ /* 0x000e620008000800 */
[----:B------:R-:W-:Y:S01]  /*1c00*/  HFMA2 R2, -RZ, RZ, 0, 5.9604644775390625e-08 ;  /* 0x00000001ff027431 */ /* 0x000fe200000001ff */
[----:B-1----:R-:W-:-:S04]  /*1c10*/  UIADD3 UR4, UPT, UPT, UR5, -0x1, URZ ;  /* 0xffffffff05047890 */ /* 0x002fc8000fffe0ff */
[----:B------:R-:W-:Y:S01]  /*1c20*/  SHF.L.U32 R2, R2, UR5, RZ ;  /* 0x0000000502027c19 */ /* 0x000fe200080006ff */
[----:B------:R-:W-:-:S03]  /*1c30*/  UISETP.GE.AND UP0, UPT, UR4, URZ, UPT ;  /* 0x000000ff0400728c */ /* 0x000fc6000bf06270 */
[----:B------:R-:W-:Y:S01]  /*1c40*/  SHF.R.U32.HI R2, RZ, 0x1, R2 ;  /* 0x00000001ff027819 */ /* 0x000fe20000011602 */
[----:B------:R-:W-:Y:S06]  /*1c50*/  BAR.SYNC.DEFER_BLOCKING 0x0 ;  /* 0x0000000000007b1d */ /* 0x000fec0000010000 */
[----:B------:R-:W-:Y:S05]  /*1c60*/  BRA.U !UP0, `(.L_x_223) ;  /* 0x0000002d08e87547 */ /* 0x000fea000b800000 */
[----:B------:R-:W1:Y:S01]  /*1c70*/  LDCU UR6, c[0x0][0x3ac] ;  /* 0x00007580ff0677ac */ /* 0x000e620008000800 */
[----:B------:R-:W-:Y:S02]  /*1c80*/  SHF.R.U32.HI R4, RZ, 0x1, R0 ;  /* 0x00000001ff047819 */ /* 0x000fe40000011600 */
[----:B------:R-:W-:-:S03]  /*1c90*/  SHF.R.U32.HI R5, RZ, 0x1, R3 ;  /* 0x00000001ff057819 */ /* 0x000fc60000011603 */
[C---:B0-----:R-:W-:Y:S02]  /*1ca0*/  VIADD R6, R4.reuse, 0x1 ;  /* 0x0000000104067836 */ /* 0x041fe40000000000 */
[----:B------:R-:W-:Y:S02]  /*1cb0*/  IMAD.IADD R9, R5, 0x1, -R4 ;  /* 0x0000000105097824 */ /* 0x000fe400078e0a04 */
[C---:B------:R-:W-:Y:S02]  /*1cc0*/  VIADD R7, R4.reuse, 0x2 ;  /* 0x0000000204077836 */ /* 0x040fe40000000000 */
[----:B------:R-:W-:Y:S01]  /*1cd0*/  VIADD R8, R4, 0x3 ;  /* 0x0000000304087836 */ /* 0x000fe20000000000 */
[----:B------:R-:W-:Y:S01]  /*1ce0*/  LOP3.LUT R9, R9, 0x3, RZ, 0xc0, !PT ;  /* 0x0000000309097812 */ /* 0x000fe200078ec0ff */
[----:B-1----:R-:W-:-:S12]  /*1cf0*/  UIADD3 UR6, UPT, UPT, -UR5, UR6, URZ ;  /* 0x0000000605067290 */ /* 0x002fd8000fffe1ff */
.L_x_243:
[----:B------:R-:W-:Y:S01]  /*1d00*/  ISETP.GE.U32.AND P0, PT, R4, R5, PT ;  /* 0x000000050400720c */ /* 0x000fe20003f06070 */
[----:B------:R-:W-:-:S12]  /*1d10*/  BSSY.RECONVERGENT B1, `(.L_x_224) ;  /* 0x00002ea000017945 */ /* 0x000fd80003800200 */
[----:B0-----:R-:W-:Y:S05]  /*1d20*/  @P0 BRA `(.L_x_225) ;  /* 0x0000002c00a00947 */ /* 0x001fea0003800000 */
[----:B------:R-:W-:Y:S01]  /*1d30*/  ISETP.NE.AND P0, PT, R9, RZ, PT ;  /* 0x000000ff0900720c */ /* 0x000fe20003f05270 */
[----:B------:R-:W-:Y:S01]  /*1d40*/  BSSY.RECONVERGENT B0, `(.L_x_226) ;  /* 0x0000143000007945 */ /* 0x000fe20003800200 */
[----:B------:R-:W-:Y:S01]  /*1d50*/  SHF.R.U32.HI R20, RZ, UR4, R2 ;  /* 0x00000004ff147c19 */ /* 0x000fe20008011602 */
[----:B------:R-:W-:-:S04]  /*1d60*/  IMAD.MOV.U32 R22, RZ, RZ, R4 ;  /* 0x000000ffff167224 */ /* 0x000fc800078e0004 */
[----:B------:R-:W-:-:S06]  /*1d70*/  VIADD R21, R20, 0xffffffff ;  /* 0xffffffff14157836 */ /* 0x000fcc0000000000 */
[----:B------:R-:W-:Y:S05]  /*1d80*/  @!P0 BRA `(.L_x_227) ;  /* 0x0000001000f88947 */ /* 0x000fea0003800000 */
[----:B------:R-:W0:Y:S01]  /*1d90*/  S2R R13, SR_CgaCtaId ;  /* 0x00000000000d7919 */ /* 0x000e220000008800 */
[----:B------:R-:W-:Y:S01]  /*1da0*/  MOV R24, 0x400 ;  /* 0x0000040000187802 */ /* 0x000fe20000000f00 */
[----:B------:R-:W-:Y:S01]  /*1db0*/  BSSY.RECONVERGENT B2, `(.L_x_228) ;  /* 0x000003d000027945 */ /* 0x000fe20003800200 */
[-C--:B------:R-:W-:Y:S02]  /*1dc0*/  LOP3.LUT R19, R4, R21.reuse, RZ, 0xc0, !PT ;  /* 0x0000001504137212 */ /* 0x080fe400078ec0ff */
[----:B------:R-:W-:Y:S02]  /*1dd0*/  LOP3.LUT R12, R0, 0x1ffffffe, RZ, 0xc0, !PT ;  /* 0x1ffffffe000c7812 */ /* 0x000fe400078ec0ff */
[----:B------:R-:W-:Y:S02]  /*1de0*/  LOP3.LUT P0, RZ, R4, R21, RZ, 0xc0, !PT ;  /* 0x0000001504ff7212 */ /* 0x000fe4000780c0ff */
[----:B------:R-:W-:Y:S02]  /*1df0*/  IADD3 R25, PT, PT, -R19, R12, RZ ;  /* 0x0000000c13197210 */ /* 0x000fe40007ffe1ff */
[----:B0-----:R-:W-:-:S05]  /*1e00*/  LEA R24, R13, R24, 0x18 ;  /* 0x000000180d187211 */ /* 0x001fca00078ec0ff */
[----:B------:R-:W-:-:S04]  /*1e10*/  IMAD R25, R25, 0x8, R24 ;  /* 0x0000000819197824 */ /* 0x000fc800078e0218 */
[----:B------:R-:W-:Y:S01]  /*1e20*/  IMAD R26, R20, 0x8, R25 ;  /* 0x00000008141a7824 */ /* 0x000fe200078e0219 */
[----:B------:R-:W0:Y:S04]  /*1e30*/  LDS.64 R12, [R25] ;  /* 0x00000000190c7984 */ /* 0x000e280000000a00 */
[----:B------:R1:W2:Y:S01]  /*1e40*/  @!P0 LDS.64 R16, [R26] ;  /* 0x000000001a108984 */ /* 0x0002a20000000a00 */
[----:B0-----:R-:W-:Y:S02]  /*1e50*/  @!P0 IMAD.MOV.U32 R14, RZ, RZ, R12 ;  /* 0x000000ffff0e8224 */ /* 0x001fe400078e000c */
[----:B------:R-:W-:Y:S01]  /*1e60*/  @!P0 IMAD.MOV.U32 R15, RZ, RZ, R13 ;  /* 0x000000ffff0f8224 */ /* 0x000fe200078e000d */
[----:B-1----:R-:W-:Y:S06]  /*1e70*/  @!P0 BRA `(.L_x_229) ;  /* 0x0000000000c08947 */ /* 0x002fec0003800000 */
[----:B------:R-:W0:Y:S01]  /*1e80*/  LDC.64 R14, c[0x0][0x390] ;  /* 0x0000e400ff0e7b82 */ /* 0x000e220000000a00 */
[----:B--2---:R-:W-:-:S04]  /*1e90*/  SHF.L.U32 R16, R19, UR4, RZ ;  /* 0x0000000413107c19 */ /* 0x004fc800080006ff */
[----:B------:R-:W-:-:S05]  /*1ea0*/  SHF.L.U32 R23, R16, UR6, RZ ;  /* 0x0000000610177c19 */ /* 0x000fca00080006ff */
[----:B0-----:R-:W-:-:S06]  /*1eb0*/  IMAD.WIDE.U32 R22, R23, 0x8, R14 ;  /* 0x0000000817167825 */ /* 0x001fcc00078e000e */
[----:B------:R-:W2:Y:S02]  /*1ec0*/  LDG.E.64 R22, desc[UR8][R22.64] ;  /* 0x0000000816167981 */ /* 0x000ea4000c1e1b00 */
[C---:B--2---:R-:W-:Y:S01]  /*1ed0*/  IMAD.WIDE.U32 R16, R23.reuse, -0x7829cba9, RZ ;  /* 0x87d6345717107825 */ /* 0x044fe200078e00ff */
[----:B------:R-:W-:-:S03]  /*1ee0*/  ISETP.LT.AND P1, PT, R23, RZ, PT ;  /* 0x000000ff1700720c */ /* 0x000fc60003f21270 */
[----:B------:R-:W-:-:S04]  /*1ef0*/  IMAD.WIDE.U32 R18, R22, -0x7829cba9, RZ ;  /* 0x87d6345716127825 */ /* 0x000fc800078e00ff */
[----:B------:R-:W-:-:S04]  /*1f00*/  IMAD.WIDE.U32 R16, P0, R22, 0x49249246, R16 ;  /* 0x4924924616107825 */ /* 0x000fc80007800010 */
[----:B------:R-:W-:Y:S01]  /*1f10*/  IMAD.X R15, RZ, RZ, RZ, P0 ;  /* 0x000000ffff0f7224 */ /* 0x000fe200000e06ff */
[----:B------:R-:W-:Y:S01]  /*1f20*/  IADD3 RZ, P0, PT, R19, R16, RZ ;  /* 0x0000001013ff7210 */ /* 0x000fe20007f1e0ff */
[----:B------:R-:W-:Y:S02]  /*1f30*/  IMAD.MOV.U32 R14, RZ, RZ, R17 ;  /* 0x000000ffff0e7224 */ /* 0x000fe400078e0011 */
[----:B------:R-:W0:Y:S02]  /*1f40*/  LDS.64 R16, [R26] ;  /* 0x000000001a107984 */ /* 0x000e240000000a00 */
        /* <DEDUP_REMOVED lines=11> */
[----:B0-----:R-:W-:-:S04]  /*2000*/  IMAD R15, R15, R16, RZ ;  /* 0x000000100f0f7224 */ /* 0x001fc800078e02ff */
[----:B------:R-:W-:Y:S02]  /*2010*/  IMAD R17, R17, R14, R15 ;  /* 0x0000000e11117224 */ /* 0x000fe400078e020f */
[----:B------:R-:W-:-:S05]  /*2020*/  IMAD.WIDE.U32 R14, R14, R16, RZ ;  /* 0x000000100e0e7225 */ /* 0x000fca00078e00ff */
[----:B------:R-:W-:Y:S01]  /*2030*/  IADD3 R15, PT, PT, R15, R17, RZ ;  /* 0x000000110f0f7210 */ /* 0x000fe20007ffe0ff */
        /* <DEDUP_REMOVED lines=19> */
[----:B------:R0:W1:Y:S02]  /*2170*/  LDS.64 R14, [R25] ;  /* 0x00000000190e7984 */ /* 0x0000640000000a00 */
.L_x_229:
[----:B------:R-:W-:Y:S05]  /*2180*/  BSYNC.RECONVERGENT B2 ;  /* 0x0000000000027941 */ /* 0x000fea0003800200 */
.L_x_228:
[----:B-12---:R-:W-:-:S05]  /*2190*/  IADD3 R14, P0, PT, R16, R14, RZ ;  /* 0x0000000e100e7210 */ /* 0x006fca0007f1e0ff */
        /* <DEDUP_REMOVED lines=42> */
[----:B------:R-:W-:-:S05]  /*2440*/  IADD3 R13, PT, PT, R13, -R15, R14 ;  /* 0x8000000f0d0d7210 */ /* 0x000fca0007ffe00e */
[----:B------:R0:W-:Y:S01]  /*2450*/  STS.64 [R26], R12 ;  /* 0x0000000c1a007388 */ /* 0x0001e20000000a00 */
[----:B------:R-:W-:Y:S05]  /*2460*/  @!P0 BRA `(.L_x_227) ;  /* 0x0000000c00408947 */ /* 0x000fea0003800000 */
[C---:B------:R-:W-:Y:S01]  /*2470*/  LOP3.LUT P0, R19, R6.reuse, RZ, R21, 0xa0, !PT ;  /* 0x000000ff06137212 */ /* 0x040fe2000780a015 */
[----:B------:R-:W-:Y:S04]  /*2480*/  BSSY.RECONVERGENT B2, `(.L_x_230) ;  /* 0x0000039000027945 */ /* 0x000fe80003800200 */
[----:B------:R-:W-:-:S04]  /*2490*/  IMAD R25, R6, 0x2, -R19 ;  /* 0x0000000206197824 */ /* 0x000fc800078e0a13 */
[----:B------:R-:W-:-:S04]  /*24a0*/  IMAD R25, R25, 0x8, R24 ;  /* 0x0000000819197824 */ /* 0x000fc800078e0218 */
[----:B0-----:R-:W-:Y:S01]  /*24b0*/  IMAD R26, R20, 0x8, R25 ;  /* 0x00000008141a7824 */ /* 0x001fe200078e0219 */
        /* <DEDUP_REMOVED lines=14> */
[----:B------:R-:W-:Y:S01]  /*25a0*/  IMAD.MOV.U32 R14, RZ, RZ, R17 ;  /* 0x000000ffff0e7224 */ /* 0x000fe200078e0011 */
[----:B------:R-:W-:Y:S02]  /*25b0*/  IADD3.X R15, PT, PT, RZ, RZ, RZ, P0, !PT ;  /* 0x000000ffff0f7210 */ /* 0x000fe400007fe4ff */
[----:B------:R-:W-:Y:S02]  /*25c0*/  IADD3 RZ, P0, PT, R19, R16, RZ ;  /* 0x0000001013ff7210 */ /* 0x000fe40007f1e0ff */
[----:B------:R-:W0:Y:S03]  /*25d0*/  LDS.64 R16, [R26] ;  /* 0x000000001a107984 */ /* 0x000e260000000a00 */
        /* <DEDUP_REMOVED lines=13> */
[----:B------:R-:W-:-:S04]  /*26b0*/  IMAD.WIDE.U32 R14, R14, R16, RZ ;  /* 0x000000100e0e7225 */ /* 0x000fc800078e00ff */
[----:B------:R-:W-:Y:S02]  /*26c0*/  IMAD.IADD R15, R15, 0x1, R17 ;  /* 0x000000010f0f7824 */ /* 0x000fe400078e0211 */
        /* <DEDUP_REMOVED lines=20> */
.L_x_231:
[----:B------:R-:W-:Y:S05]  /*2810*/  BSYNC.RECONVERGENT B2 ;  /* 0x0000000000027941 */ /* 0x000fea0003800200 */
.L_x_230:
[----:B-12---:R-:W-:-:S05]  /*2820*/  IADD3 R14, P0, PT, R16, R14, RZ ;  /* 0x0000000e100e7210 */ /* 0x006fca0007f1e0ff */
[----:B------:R-:W-:Y:S02]  /*2830*/  IMAD.X R15, R17, 0x1, R15, P0 ;  /* 0x00000001110f7824 */ /* 0x000fe400000e060f */
[----:B------:R-:W-:-:S03]  /*2840*/  IMAD.WIDE.U32 R22, R14, -0x7829cba9, RZ ;  /* 0x87d634570e167825 */ /* 0x000fc600078e00ff */
[C---:B------:R-:W-:Y:S01]  /*2850*/  ISETP.LT.AND P1, PT, R15.reuse, RZ, PT ;  /* 0x000000ff0f00720c */ /* 0x040fe20003f21270 */
[----:B------:R-:W-:-:S04]  /*2860*/  IMAD.WIDE.U32 R18, R15, -0x7829cba9, RZ ;  /* 0x87d634570f127825 */ /* 0x000fc800078e00ff */
[----:B------:R-:W-:-:S04]  /*2870*/  IMAD.WIDE.U32 R18, P0, R14, 0x49249246, R18 ;  /* 0x492492460e127825 */ /* 0x000fc80007800012 */
[----:B0-----:R-:W-:Y:S01]  /*2880*/  IMAD.X R17, RZ, RZ, RZ, P0 ;  /* 0x000000ffff117224 */ /* 0x001fe200000e06ff */
        /* <DEDUP_REMOVED lines=43> */
[----:B------:R-:W-:Y:S01]  /*2b40*/  IMAD R24, R20, 0x8, R25 ;  /* 0x0000000814187824 */ /* 0x000fe200078e0219 */
[----:B-1----:R-:W0:Y:S04]  /*2b50*/  LDS.64 R12, [R25] ;  /* 0x00000000190c7984 */ /* 0x002e280000000a00 */
[----:B------:R1:W2:Y:S01]  /*2b60*/  @!P0 LDS.64 R16, [R24] ;  /* 0x0000000018108984 */ /* 0x0002a20000000a00 */
[----:B0-----:R-:W-:Y:S01]  /*2b70*/  @!P0 MOV R14, R12 ;  /* 0x0000000c000e8202 */ /* 0x001fe20000000f00 */
        /* <DEDUP_REMOVED lines=13> */
[----:B------:R-:W-:Y:S01]  /*2c50*/  IMAD.MOV.U32 R14, RZ, RZ, R19 ;  /* 0x000000ffff0e7224 */ /* 0x000fe200078e0013 */
        /* <DEDUP_REMOVED lines=36> */
.L_x_233:
[----:B------:R-:W-:Y:S05]  /*2ea0*/  BSYNC.RECONVERGENT B2 ;  /* 0x0000000000027941 */ /* 0x000fea0003800200 */
.L_x_232:
[----:B-12---:R-:W-:-:S04]  /*2eb0*/  IADD3 R14, P0, PT, R16, R14, RZ ;  /* 0x0000000e100e7210 */ /* 0x006fc80007f1e0ff */
[----:B------:R-:W-:Y:S01]  /*2ec0*/  IADD3.X R15, PT, PT, R17, R15, RZ, P0, !PT ;  /* 0x0000000f110f7210 */ /* 0x000fe200007fe4ff */
        /* <DEDUP_REMOVED lines=42> */
.L_x_227:
[----:B------:R-:W-:Y:S05]  /*3170*/  BSYNC.RECONVERGENT B0 ;  /* 0x0000000000007941 */ /* 0x000fea0003800200 */
.L_x_226:
[----:B012---:R-:W-:-:S05]  /*3180*/  IMAD.IADD R12, R4, 0x1, -R5 ;  /* 0x00000001040c7824 */ /* 0x007fca00078e0a05 */
[----:B------:R-:W-:-:S13]  /*3190*/  ISETP.GT.U32.AND P0, PT, R12, -0x4, PT ;  /* 0xfffffffc0c00780c */ /* 0x000fda0003f04070 */
[----:B------:R-:W-:Y:S05]  /*31a0*/  @P0 BRA `(.L_x_225) ;  /* 0x0000001800800947 */ /* 0x000fea0003800000 */
[----:B------:R-:W0:Y:S01]  /*31b0*/  S2UR UR7, SR_CgaCtaId ;  /* 0x00000000000779c3 */ /* 0x000e220000008800 */
[----:B------:R-:W-:Y:S02]  /*31c0*/  UMOV UR5, 0x400 ;  /* 0x0000040000057882 */ /* 0x000fe40000000000 */
[----:B0-----:R-:W-:-:S06]  /*31d0*/  ULEA UR5, UR7, UR5, 0x18 ;  /* 0x0000000507057291 */ /* 0x001fcc000f8ec0ff */
[----:B------:R-:W-:-:S07]  /*31e0*/  LEA R23, R22, UR5, 0x4 ;  /* 0x0000000516177c11 */ /* 0x000fce000f8e20ff */
.L_x_242:
[----:B------:R-:W-:Y:S01]  /*31f0*/  LOP3.LUT P0, R18, R22, RZ, R21, 0xa0, !PT ;  /* 0x000000ff16127212 */ /* 0x000fe2000780a015 */
[----:B------:R-:W-:Y:S01]  /*3200*/  BSSY.RECONVERGENT B0, `(.L_x_234) ;  /* 0x0000039000007945 */ /* 0x000fe20003800200 */
[----:B0-----:R-:W-:-:S03]  /*3210*/  LEA R24, R20, R23, 0x3 ;  /* 0x0000001714187211 */ /* 0x001fc600078e18ff */
[C---:B------:R-:W-:Y:S02]  /*3220*/  IMAD R25, R18.reuse, -0x8, R23 ;  /* 0xfffffff812197824 */ /* 0x040fe400078e0217 */
[----:B------:R-:W-:-:S03]  /*3230*/  IMAD R26, R18, -0x8, R24 ;  /* 0xfffffff8121a7824 */ /* 0x000fc600078e0218 */
        /* <DEDUP_REMOVED lines=10> */
[----:B--2---:R-:W-:-:S04]  /*32e0*/  IMAD.WIDE.U32 R16, R19, -0x7829cba9, RZ ;  /* 0x87d6345713107825 */ /* 0x004fc800078e00ff */
        /* <DEDUP_REMOVED lines=11> */
[----:B------:R-:W0:Y:S02]  /*33a0*/  LDS.64 R14, [R26] ;  /* 0x000000001a0e7984 */ /* 0x000e240000000a00 */
        /* <DEDUP_REMOVED lines=30> */
.L_x_235:
[----:B------:R-:W-:Y:S05]  /*3590*/  BSYNC.RECONVERGENT B0 ;  /* 0x0000000000007941 */ /* 0x000fea0003800200 */
.L_x_234:
[----:B-12---:R-:W-:Y:S01]  /*35a0*/  IADD3 R14, P0, PT, R16, R14, RZ ;  /* 0x0000000e100e7210 */ /* 0x006fe20007f1e0ff */
[----:B------:R-:W-:Y:S04]  /*35b0*/  BSSY.RECONVERGENT B0, `(.L_x_236) ;  /* 0x0000064000007945 */ /* 0x000fe80003800200 */
[----:B------:R-:W-:Y:S02]  /*35c0*/  IMAD.X R15, R17, 0x1, R15, P0 ;  /* 0x00000001110f7824 */ /* 0x000fe400000e060f */
[----:B0-----:R-:W-:-:S04]  /*35d0*/  IMAD.WIDE.U32 R16, R14, -0x7829cba9, RZ ;  /* 0x87d634570e107825 */ /* 0x001fc800078e00ff */
        /* <DEDUP_REMOVED lines=40> */
[C---:B------:R-:W-:Y:S02]  /*3860*/  IMAD R25, R18.reuse, -0x8, R23 ;  /* 0xfffffff812197824 */ /* 0x040fe400078e0217 */
[----:B------:R-:W-:Y:S01]  /*3870*/  IMAD R27, R18, -0x8, R24 ;  /* 0xfffffff8121b7824 */ /* 0x000fe200078e0218 */
[----:B------:R-:W-:-:S05]  /*3880*/  IADD3 R29, PT, PT, R29, -R15, R14 ;  /* 0x8000000f1d1d7210 */ /* 0x000fca0007ffe00e */
[----:B------:R-:W-:Y:S04]  /*3890*/  STS.64 [R26], R28 ;  /* 0x0000001c1a007388 */ /* 0x000fe80000000a00 */
[----:B------:R-:W0:Y:S04]  /*38a0*/  LDS.64 R12, [R25+0x10] ;  /* 0x00001000190c7984 */ /* 0x000e280000000a00 */
[----:B------:R1:W2:Y:S01]  /*38b0*/  @!P0 LDS.64 R16, [R27+0x10] ;  /* 0x000010001b108984 */ /* 0x0002a20000000a00 */
[----:B0-----:R-:W-:Y:S01]  /*38c0*/  @!P0 MOV R14, R12 ;  /* 0x0000000c000e8202 */ /* 0x001fe20000000f00 */
[----:B------:R-:W-:Y:S01]  /*38d0*/  @!P0 IMAD.MOV.U32 R15, RZ, RZ, R13 ;  /* 0x000000ffff0f8224 */ /* 0x000fe200078e000d */
[----:B-1----:R-:W-:Y:S06]  /*38e0*/  @!P0 BRA `(.L_x_237) ;  /* 0x0000000000c08947 */ /* 0x002fec0003800000 */
[----:B------:R-:W0:Y:S01]  /*38f0*/  LDC.64 R14, c[0x0][0x390] ;  /* 0x0000e400ff0e7b82 */ /* 0x000e220000000a00 */
[----:B------:R-:W-:-:S04]  /*3900*/  SHF.L.U32 R18, R18, UR4, RZ ;  /* 0x0000000412127c19 */ /* 0x000fc800080006ff */
        /* <DEDUP_REMOVED lines=15> */
[----:B------:R-:W0:Y:S02]  /*3a00*/  LDS.64 R14, [R27+0x10] ;  /* 0x000010001b0e7984 */ /* 0x000e240000000a00 */
        /* <DEDUP_REMOVED lines=29> */
[----:B------:R0:W1:Y:S02]  /*3be0*/  LDS.64 R14, [R25+0x10] ;  /* 0x00001000190e7984 */ /* 0x0000640000000a00 */
.L_x_237:
[----:B------:R-:W-:Y:S05]  /*3bf0*/  BSYNC.RECONVERGENT B0 ;  /* 0x0000000000007941 */ /* 0x000fea0003800200 */
.L_x_236:
[----:B-12---:R-:W-:Y:S01]  /*3c00*/  IADD3 R14, P0, PT, R16, R14, RZ ;  /* 0x0000000e100e7210 */ /* 0x006fe20007f1e0ff */
[----:B------:R-:W-:Y:S03]  /*3c10*/  BSSY.RECONVERGENT B0, `(.L_x_238) ;  /* 0x0000064000007945 */ /* 0x000fe60003800200 */
[----:B------:R-:W-:Y:S01]  /*3c20*/  IADD3.X R15, PT, PT, R17, R15, RZ, P0, !PT ;  /* 0x0000000f110f7210 */ /* 0x000fe200007fe4ff */
        /* <DEDUP_REMOVED lines=44> */
[----:B------:R-:W-:Y:S04]  /*3ef0*/  STS.64 [R27+0x10], R28 ;  /* 0x0000101c1b007388 */ /* 0x000fe80000000a00 */
[----:B------:R-:W0:Y:S04]  /*3f00*/  LDS.64 R12, [R25+0x20] ;  /* 0x00002000190c7984 */ /* 0x000e280000000a00 */
[----:B------:R1:W2:Y:S01]  /*3f10*/  @!P0 LDS.64 R16, [R26+0x20] ;  /* 0x000020001a108984 */ /* 0x0002a20000000a00 */
[----:B0-----:R-:W-:Y:S01]  /*3f20*/  @!P0 IMAD.MOV.U32 R14, RZ, RZ, R12 ;  /* 0x000000ffff0e8224 */ /* 0x001fe200078e000c */
[----:B------:R-:W-:Y:S01]  /*3f30*/  @!P0 MOV R15, R13 ;  /* 0x0000000d000f8202 */ /* 0x000fe20000000f00 */
        /* <DEDUP_REMOVED lines=49> */
.L_x_239:
[----:B------:R-:W-:Y:S05]  /*4250*/  BSYNC.RECONVERGENT B0 ;  /* 0x0000000000007941 */ /* 0x000fea0003800200 */
.L_x_238:
[----:B-12---:R-:W-:Y:S01]  /*4260*/  IADD3 R14, P0, PT, R16, R14, RZ ;  /* 0x0000000e100e7210 */ /* 0x006fe20007f1e0ff */
[----:B------:R-:W-:Y:S04]  /*4270*/  BSSY.RECONVERGENT B0, `(.L_x_240) ;  /* 0x0000064000007945 */ /* 0x000fe80003800200 */
[----:B------:R-:W-:Y:S02]  /*4280*/  IMAD.X R15, R17, 0x1, R15, P0 ;  /* 0x00000001110f7824 */ /* 0x000fe400000e060f */
[----:B0-----:R-:W-:-:S04]  /*4290*/  IMAD.WIDE.U32 R16, R14, -0x7829cba9, RZ ;  /* 0x87d634570e107825 */ /* 0x001fc800078e00ff */
        /* <DEDUP_REMOVED lines=46> */
[----:B0-----:R-:W-:Y:S02]  /*4580*/  @!P0 IMAD.MOV.U32 R14, RZ, RZ, R12 ;  /* 0x000000ffff0e8224 */ /* 0x001fe400078e000c */
        /* <DEDUP_REMOVED lines=50> */
.L_x_241:
[----:B------:R-:W-:Y:S05]  /*48b0*/  BSYNC.RECONVERGENT B0 ;  /* 0x0000000000007941 */ /* 0x000fea0003800200 */
.L_x_240:
[----:B-12---:R-:W-:Y:S01]  /*48c0*/  IADD3 R14, P0, PT, R16, R14, RZ ;  /* 0x0000000e100e7210 */ /* 0x006fe20007f1e0ff */
[----:B------:R-:W-:Y:S02]  /*48d0*/  VIADD R22, R22, 0x4 ;  /* 0x0000000416167836 */ /* 0x000fe40000000000 */
[----:B------:R-:W-:Y:S02]  /*48e0*/  VIADD R23, R23, 0x40 ;  /* 0x0000004017177836 */ /* 0x000fe40000000000 */
[----:B------:R-:W-:Y:S02]  /*48f0*/  IMAD.X R15, R17, 0x1, R15, P0 ;  /* 0x00000001110f7824 */ /* 0x000fe400000e060f */
        /* <DEDUP_REMOVED lines=38> */
[----:B------:R-:W-:-:S03]  /*4b60*/  ISETP.NE.AND P0, PT, R22, R5, PT ;  /* 0x000000051600720c */ /* 0x000fc60003f05270 */
[----:B------:R-:W-:-:S05]  /*4b70*/  IMAD R14, R14, -0x1c000001, RZ ;  /* 0xe3ffffff0e0e7824 */ /* 0x000fca00078e02ff */
[----:B------:R-:W-:-:S05]  /*4b80*/  IADD3 R13, PT, PT, R13, -R15, R14 ;  /* 0x8000000f0d0d7210 */ /* 0x000fca0007ffe00e */
[----:B------:R0:W-:Y:S01]  /*4b90*/  STS.64 [R24+0x30], R12 ;  /* 0x0000300c18007388 */ /* 0x0001e20000000a00 */
[----:B------:R-:W-:Y:S05]  /*4ba0*/  @P0 BRA `(.L_x_242) ;  /* 0xffffffe400900947 */ /* 0x000fea000383ffff */
.L_x_225:
[----:B------:R-:W-:Y:S05]  /*4bb0*/  BSYNC.RECONVERGENT B1 ;  /* 0x0000000000017941 */ /* 0x000fea0003800200 */
.L_x_224:
[----:B------:R-:W-:Y:S01]  /*4bc0*/  BAR.SYNC.DEFER_BLOCKING 0x0 ;  /* 0x0000000000007b1d */ /* 0x000fe20000010000 */
[----:B------:R-:W-:Y:S02]  /*4bd0*/  UISETP.GT.AND UP0, UPT, UR4, URZ, UPT ;  /* 0x000000ff0400728c */ /* 0x000fe4000bf04270 */
[----:B------:R-:W-:-:S07]  /*4be0*/  UIADD3 UR5, UPT, UPT, UR4, -0x1, URZ ;  /* 0xffffffff04057890 */ /* 0x000fce000fffe0ff */
[----:B------:R-:W-:Y:S01]  /*4bf0*/  UMOV UR4, UR5 ;  /* 0x0000000500047c82 */ /* 0x000fe20008000000 */
[----:B------:R-:W-:Y:S05]  /*4c00*/  BRA.U UP0, `(.L_x_243) ;  /* 0xffffffd1003c7547 */ /* 0x000fea000b83ffff */
.L_x_223:
[----:B------:R-:W-:Y:S02]  /*4c10*/  SHF.R.U32.HI R4, RZ, 0x1, R0 ;  /* 0x00000001ff047819 */ /* 0x000fe40000011600 */
[----:B------:R-:W-:-:S04]  /*4c20*/  SHF.R.U32.HI R3, RZ, 0x1, R3 ;  /* 0x00000001ff037819 */ /* 0x000fc80000011603 */
[----:B------:R-:W-:-:S13]  /*4c30*/  ISETP.GE.U32.AND P0, PT, R4, R3, PT ;  /* 0x000000030400720c */ /* 0x000fda0003f06070 */
[----:B------:R-:W-:Y:S05]  /*4c40*/  @P0 EXIT ;  /* 0x000000000000094d */ /* 0x000fea0003800000 */
[----:B------:R-:W-:Y:S01]  /*4c50*/  IMAD.IADD R0, R3, 0x1, -R4 ;  /* 0x0000000103007824 */ /* 0x000fe200078e0a04 */
[----:B------:R-:W-:Y:S01]  /*4c60*/  BSSY.RECONVERGENT B0, `(.L_x_244) ;  /* 0x000001b000007945 */ /* 0x000fe20003800200 */
[----:B------:R-:W-:-:S03]  /*4c70*/  IMAD.IADD R5, R4, 0x1, -R3 ;  /* 0x0000000104057824 */ /* 0x000fc600078e0a03 */
[----:B------:R-:W-:Y:S02]  /*4c80*/  LOP3.LUT P0, R0, R0, 0x3, RZ, 0xc0, !PT ;  /* 0x0000000300007812 */ /* 0x000fe4000780c0ff */
[----:B------:R-:W-:-:S11]  /*4c90*/  ISETP.GT.U32.AND P1, PT, R5, -0x4, PT ;  /* 0xfffffffc0500780c */ /* 0x000fd60003f24070 */
[----:B------:R-:W-:Y:S05]  /*4ca0*/  @!P0 BRA `(.L_x_245) ;  /* 0x0000000000588947 */ /* 0x000fea0003800000 */
[----:B------:R-:W1:Y:S01]  /*4cb0*/  S2UR UR5, SR_CgaCtaId ;  /* 0x00000000000579c3 */ /* 0x000e620000008800 */
[----:B------:R-:W-:Y:S01]  /*4cc0*/  UMOV UR4, 0x400 ;  /* 0x0000040000047882 */ /* 0x000fe20000000000 */
[----:B------:R-:W-:Y:S01]  /*4cd0*/  IADD3 R16, PT, PT, -R0, RZ, RZ ;  /* 0x000000ff00107210 */ /* 0x000fe20007ffe1ff */
[----:B------:R-:W-:-:S05]  /*4ce0*/  IMAD.IADD R0, R4, 0x1, R2 ;  /* 0x0000000104007824 */ /* 0x000fca00078e0202 */
[----:B------:R-:W2:Y:S01]  /*4cf0*/  LDC R17, c[0x0][0x3a4] ;  /* 0x0000e900ff117b82 */ /* 0x000ea20000000800 */
[----:B-1----:R-:W-:-:S06]  /*4d00*/  ULEA UR4, UR5, UR4, 0x18 ;  /* 0x0000000405047291 */ /* 0x002fcc000f8ec0ff */
[----:B------:R-:W-:-:S07]  /*4d10*/  LEA R5, R4, UR4, 0x3 ;  /* 0x0000000404057c11 */ /* 0x000fce000f8e18ff */
.L_x_246:
[----:B01----:R-:W-:Y:S01]  /*4d20*/  IMAD R12, R2, 0x8, R5 ;  /* 0x00000008020c7824 */ /* 0x003fe200078e0205 */
[----:B------:R0:W1:Y:S01]  /*4d30*/  LDS.64 R6, [R5] ;  /* 0x0000000005067984 */ /* 0x0000620000000a00 */
[-C--:B--2---:R-:W-:Y:S01]  /*4d40*/  SHF.L.U32 R9, R4, R17.reuse, RZ ;  /* 0x0000001104097219 */ /* 0x084fe200000006ff */
[----:B------:R-:W-:Y:S01]  /*4d50*/  VIADD R16, R16, 0x1 ;  /* 0x0000000110107836 */ /* 0x000fe20000000000 */
[----:B------:R-:W-:Y:S01]  /*4d60*/  SHF.L.U32 R15, R0, R17, RZ ;  /* 0x00000011000f7219 */ /* 0x000fe200000006ff */
[----:B------:R-:W-:Y:S01]  /*4d70*/  VIADD R4, R4, 0x1 ;  /* 0x0000000104047836 */ /* 0x000fe20000000000 */
[----:B------:R-:W2:Y:S01]  /*4d80*/  LDS.64 R12, [R12] ;  /* 0x000000000c0c7984 */ /* 0x000ea20000000a00 */
[----:B------:R-:W-:Y:S01]  /*4d90*/  IMAD.WIDE.U32 R8, R9, 0x8, R10 ;  /* 0x0000000809087825 */ /* 0x000fe200078e000a */
[----:B------:R-:W-:-:S03]  /*4da0*/  ISETP.NE.AND P0, PT, R16, RZ, PT ;  /* 0x000000ff1000720c */ /* 0x000fc60003f05270 */
[----:B------:R-:W-:-:S04]  /*4db0*/  IMAD.WIDE.U32 R14, R15, 0x8, R10 ;  /* 0x000000080f0e7825 */ /* 0x000fc800078e000a */
[----:B------:R-:W-:Y:S02]  /*4dc0*/  VIADD R0, R0, 0x1 ;  /* 0x0000000100007836 */ /* 0x000fe40000000000 */
[----:B0-----:R-:W-:Y:S01]  /*4dd0*/  VIADD R5, R5, 0x8 ;  /* 0x0000000805057836 */ /* 0x001fe20000000000 */
[----:B-1----:R1:W-:Y:S04]  /*4de0*/  STG.E.64 desc[UR8][R8.64], R6 ;  /* 0x0000000608007986 */ /* 0x0023e8000c101b08 */
[----:B--2---:R1:W-:Y:S01]  /*4df0*/  STG.E.64 desc[UR8][R14.64], R12 ;  /* 0x0000000c0e007986 */ /* 0x0043e2000c101b08 */
[----:B------:R-:W-:Y:S05]  /*4e00*/  @P0 BRA `(.L_x_246) ;  /* 0xfffffffc00c40947 */ /* 0x000fea000383ffff */
.L_x_245:
[----:B------:R-:W-:Y:S05]  /*4e10*/  BSYNC.RECONVERGENT B0 ;  /* 0x0000000000007941 */ /* 0x000fea0003800200 */
.L_x_244:
[----:B------:R-:W-:Y:S05]  /*4e20*/  @P1 EXIT ;  /* 0x000000000000194d */ /* 0x000fea0003800000 */
[----:B------:R-:W2:Y:S01]  /*4e30*/  S2UR UR5, SR_CgaCtaId ;  /* 0x00000000000579c3 */ /* 0x000ea20000008800 */
[----:B------:R-:W-:Y:S01]  /*4e40*/  ISETP.GE.AND P0, PT, R4, R3, PT ;  /* 0x000000030400720c */ /* 0x000fe20003f06270 */
[----:B------:R-:W-:Y:S01]  /*4e50*/  UMOV UR4, 0x400 ;  /* 0x0000040000047882 */ /* 0x000fe20000000000 */
[----:B------:R-:W3:Y:S01]  /*4e60*/  LDCU UR7, c[0x0][0x3a4] ;  /* 0x00007480ff0777ac */ /* 0x000ee20008000800 */
[----:B------:R-:W-:Y:S01]  /*4e70*/  BSSY.RECONVERGENT B0, `(.L_x_247) ;  /* 0x000010b000007945 */ /* 0x000fe20003800200 */
[----:B------:R-:W4:Y:S01]  /*4e80*/  LDCU UR6, c[0x0][0x3a4] ;  /* 0x00007480ff0677ac */ /* 0x000f220008000800 */
[----:B--2---:R-:W-:-:S08]  /*4e90*/  ULEA UR4, UR5, UR4, 0x18 ;  /* 0x0000000405047291 */ /* 0x004fd0000f8ec0ff */
[----:B---34-:R-:W-:Y:S05]  /*4ea0*/  @P0 BRA `(.L_x_248) ;  /* 0x00000010001c0947 */ /* 0x018fea0003800000 */
[----:B------:R-:W-:Y:S01]  /*4eb0*/  IADD3 R0, PT, PT, R3, -R4, RZ ;  /* 0x8000000403007210 */ /* 0x000fe20007ffe0ff */
[----:B------:R-:W-:Y:S01]  /*4ec0*/  BSSY.RECONVERGENT B1, `(.L_x_249) ;  /* 0x00000aa000017945 */ /* 0x000fe20003800200 */
[----:B------:R-:W-:Y:S02]  /*4ed0*/  PLOP3.LUT P0, PT, PT, PT, PT, 0x80, 0x8 ;  /* 0x000000000008781c */ /* 0x000fe40003f0f070 */
[----:B------:R-:W-:-:S13]  /*4ee0*/  ISETP.GT.AND P1, PT, R0, 0xc, PT ;  /* 0x0000000c0000780c */ /* 0x000fda0003f24270 */
[----:B------:R-:W-:Y:S05]  /*4ef0*/  @!P1 BRA `(.L_x_250) ;  /* 0x0000000800989947 */ /* 0x000fea0003800000 */
[----:B------:R-:W-:Y:S01]  /*4f00*/  PLOP3.LUT P0, PT, PT, PT, PT, 0x8, 0x80 ;  /* 0x000000000080781c */ /* 0x000fe20003f0e170 */
[----:B------:R-:W-:-:S12]  /*4f10*/  VIADD R0, R3, 0xfffffff4 ;  /* 0xfffffff403007836 */ /* 0x000fd80000000000 */
.L_x_251:
[C---:B--2---:R-:W-:Y:S01]  /*4f20*/  LEA R25, R4.reuse, UR4, 0x3 ;  /* 0x0000000404197c11 */ /* 0x044fe2000f8e18ff */
[C---:B0-----:R-:W-:Y:S01]  /*4f30*/  IMAD.IADD R24, R4.reuse, 0x1, R2 ;  /* 0x0000000104187824 */ /* 0x041fe200078e0202 */
[C---:B------:R-:W-:Y:S01]  /*4f40*/  SHF.L.U32 R19, R4.reuse, UR6, RZ ;  /* 0x0000000604137c19 */ /* 0x040fe200080006ff */
[----:B-1----:R-:W-:Y:S02]  /*4f50*/  VIADD R7, R4, 0x1 ;  /* 0x0000000104077836 */ /* 0x002fe40000000000 */
[----:B------:R-:W-:Y:S01]  /*4f60*/  IMAD R5, R2, 0x8, R25 ;  /* 0x0000000802057824 */ /* 0x000fe200078e0219 */
[----:B------:R-:W0:Y:S01]  /*4f70*/  LDS.64 R26, [R25] ;  /* 0x00000000191a7984 */ /* 0x000e220000000a00 */
[----:B------:R-:W-:Y:S01]  /*4f80*/  SHF.L.U32 R15, R24, UR6, RZ ;  /* 0x00000006180f7c19 */ /* 0x000fe200080006ff */
[--C-:B------:R-:W-:Y:S01]  /*4f90*/  IMAD.WIDE.U32 R18, R19, 0x8, R10.reuse ;  /* 0x0000000813127825 */ /* 0x100fe200078e000a */
[----:B------:R-:W-:Y:S01]  /*4fa0*/  SHF.L.U32 R7, R7, UR6, RZ ;  /* 0x0000000607077c19 */ /* 0x000fe200080006ff */
[----:B------:R-:W1:Y:S02]  /*4fb0*/  LDS.64 R22, [R5] ;  /* 0x0000000005167984 */ /* 0x000e640000000a00 */
[----:B------:R-:W-:-:S02]  /*4fc0*/  IMAD.WIDE.U32 R14, R15, 0x8, R10 ;  /* 0x000000080f0e7825 */ /* 0x000fc400078e000a */
[----:B------:R-:W2:Y:S02]  /*4fd0*/  LDS.64 R16, [R25+0x8] ;  /* 0x0000080019107984 */ /* 0x000ea40000000a00 */
[----:B------:R-:W-:Y:S02]  /*4fe0*/  IMAD.WIDE.U32 R6, R7, 0x8, R10 ;  /* 0x0000000807067825 */ /* 0x000fe400078e000a */
[----:B------:R-:W3:Y:S04]  /*4ff0*/  LDS.64 R28, [R5+0x8] ;  /* 0x00000800051c7984 */ /* 0x000ee80000000a00 */
[----:B------:R-:W4:Y:S04]  /*5000*/  LDS.64 R8, [R25+0x10] ;  /* 0x0000100019087984 */ /* 0x000f280000000a00 */
[----:B------:R-:W5:Y:S04]  /*5010*/  LDS.64 R20, [R5+0x10] ;  /* 0x0000100005147984 */ /* 0x000f680000000a00 */
[----:B------:R-:W5:Y:S04]  /*5020*/  LDS.64 R12, [R25+0x18] ;  /* 0x00001800190c7984 */ /* 0x000f680000000a00 */
[----:B0-----:R-:W-:Y:S04]  /*5030*/  STG.E.64 desc[UR8][R18.64], R26 ;  /* 0x0000001a12007986 */ /* 0x001fe8000c101b08 */
[----:B-1----:R0:W-:Y:S04]  /*5040*/  STG.E.64 desc[UR8][R14.64], R22 ;  /* 0x000000160e007986 */ /* 0x0021e8000c101b08 */
[----:B--2---:R1:W-:Y:S04]  /*5050*/  STG.E.64 desc[UR8][R6.64], R16 ;  /* 0x0000001006007986 */ /* 0x0043e8000c101b08 */
[----:B------:R-:W2:Y:S04]  /*5060*/  LDS.64 R6, [R5+0x18] ;  /* 0x0000180005067984 */ /* 0x000ea80000000a00 */
[----:B------:R-:W2:Y:S01]  /*5070*/  LDS.64 R26, [R25+0x20] ;  /* 0x00002000191a7984 */ /* 0x000ea20000000a00 */
[C---:B0-----:R-:W-:Y:S01]  /*5080*/  VIADD R14, R24.reuse, 0x1 ;  /* 0x00000001180e7836 */ /* 0x041fe20000000000 */
[----:B-1----:R-:W-:-:S04]  /*5090*/  IADD3 R16, PT, PT, R24, 0x2, RZ ;  /* 0x0000000218107810 */ /* 0x002fc80007ffe0ff */
[----:B------:R-:W-:Y:S01]  /*50a0*/  SHF.L.U32 R19, R14, UR6, RZ ;  /* 0x000000060e137c19 */ /* 0x000fe200080006ff */
[----:B------:R-:W-:Y:S01]  /*50b0*/  VIADD R14, R4, 0x2 ;  /* 0x00000002040e7836 */ /* 0x000fe20000000000 */
[----:B------:R-:W-:-:S03]  /*50c0*/  SHF.L.U32 R17, R16, UR6, RZ ;  /* 0x0000000610117c19 */ /* 0x000fc600080006ff */
[--C-:B------:R-:W-:Y:S01]  /*50d0*/  IMAD.WIDE.U32 R18, R19, 0x8, R10.reuse ;  /* 0x0000000813127825 */ /* 0x100fe200078e000a */
[----:B------:R-:W-:Y:S02]  /*50e0*/  SHF.L.U32 R23, R14, UR6, RZ ;  /* 0x000000060e177c19 */ /* 0x000fe400080006ff */
[----:B------:R-:W0:Y:S01]  /*50f0*/  LDS.64 R14, [R5+0x20] ;  /* 0x00002000050e7984 */ /* 0x000e220000000a00 */
[----:B------:R-:W-:-:S03]  /*5100*/  IMAD.WIDE.U32 R16, R17, 0x8, R10 ;  /* 0x0000000811107825 */ /* 0x000fc600078e000a */
[----:B---3--:R1:W-:Y:S01]  /*5110*/  STG.E.64 desc[UR8][R18.64], R28 ;  /* 0x0000001c12007986 */ /* 0x0083e2000c101b08 */
[----:B------:R-:W-:-:S03]  /*5120*/  IMAD.WIDE.U32 R22, R23, 0x8, R10 ;  /* 0x0000000817167825 */ /* 0x000fc600078e000a */
[----:B------:R-:W-:Y:S04]  /*5130*/  LDS.64 R28, [R5+0x28] ;  /* 0x00002800051c7984 */ /* 0x000fe80000000a00 */
[----:B----4-:R-:W-:Y:S04]  /*5140*/  STG.E.64 desc[UR8][R22.64], R8 ;  /* 0x0000000816007986 */ /* 0x010fe8000c101b08 */
[----:B-----5:R3:W-:Y:S01]  /*5150*/  STG.E.64 desc[UR8][R16.64], R20 ;  /* 0x0000001410007986 */ /* 0x0207e2000c101b08 */
[----:B-1----:R-:W-:-:S03]  /*5160*/  VIADD R18, R4, 0x3 ;  /* 0x0000000304127836 */ /* 0x002fc60000000000 */
[----:B------:R-:W1:Y:S02]  /*5170*/  LDS.64 R8, [R25+0x28] ;  /* 0x0000280019087984 */ /* 0x000e640000000a00 */
[----:B------:R-:W-:-:S05]  /*5180*/  SHF.L.U32 R19, R18, UR6, RZ ;  /* 0x0000000612137c19 */ /* 0x000fca00080006ff */
[----:B------:R-:W-:-:S04]  /*5190*/  IMAD.WIDE.U32 R18, R19, 0x8, R10 ;  /* 0x0000000813127825 */ /* 0x000fc800078e000a */
[----:B---3--:R-:W-:Y:S01]  /*51a0*/  VIADD R16, R24, 0x3 ;  /* 0x0000000318107836 */ /* 0x008fe20000000000 */
[----:B------:R3:W-:Y:S01]  /*51b0*/  STG.E.64 desc[UR8][R18.64], R12 ;  /* 0x0000000c12007986 */ /* 0x0007e2000c101b08 */
[----:B------:R-:W-:-:S03]  /*51c0*/  VIADD R17, R4, 0x4 ;  /* 0x0000000404117836 */ /* 0x000fc60000000000 */
[----:B------:R-:W4:Y:S01]  /*51d0*/  LDS.64 R12, [R25+0x30] ;  /* 0x00003000190c7984 */ /* 0x000f220000000a00 */
[----:B------:R-:W-:Y:S02]  /*51e0*/  SHF.L.U32 R23, R16, UR6, RZ ;  /* 0x0000000610177c19 */ /* 0x000fe400080006ff */
[C---:B------:R-:W-:Y:S01]  /*51f0*/  SHF.L.U32 R21, R17.reuse, UR6, RZ ;  /* 0x0000000611157c19 */ /* 0x040fe200080006ff */
[----:B------:R-:W-:Y:S02]  /*5200*/  IMAD.IADD R17, R17, 0x1, R2 ;  /* 0x0000000111117824 */ /* 0x000fe400078e0202 */
[----:B------:R-:W-:-:S04]  /*5210*/  IMAD.WIDE.U32 R22, R23, 0x8, R10 ;  /* 0x0000000817167825 */ /* 0x000fc800078e000a */
[----:B------:R-:W-:Y:S01]  /*5220*/  IMAD.WIDE.U32 R20, R21, 0x8, R10 ;  /* 0x0000000815147825 */ /* 0x000fe200078e000a */
[----:B--2---:R2:W-:Y:S03]  /*5230*/  STG.E.64 desc[UR8][R22.64], R6 ;  /* 0x0000000616007986 */ /* 0x0045e6000c101b08 */
[----:B---3--:R-:W-:Y:S01]  /*5240*/  VIADD R18, R4, 0x5 ;  /* 0x0000000504127836 */ /* 0x008fe20000000000 */
[----:B------:R3:W-:Y:S04]  /*5250*/  STG.E.64 desc[UR8][R20.64], R26 ;  /* 0x0000001a14007986 */ /* 0x0007e8000c101b08 */
[----:B------:R-:W-:Y:S04]  /*5260*/  LDS.64 R22, [R5+0x38] ;  /* 0x0000380005167984 */ /* 0x000fe80000000a00 */
[----:B------:R-:W-:Y:S01]  /*5270*/  LDS.64 R26, [R25+0x40] ;  /* 0x00004000191a7984 */ /* 0x000fe20000000a00 */
[----:B--2---:R-:W-:-:S03]  /*5280*/  SHF.L.U32 R7, R17, UR6, RZ ;  /* 0x0000000611077c19 */ /* 0x004fc600080006ff */
[----:B------:R-:W2:Y:S01]  /*5290*/  LDS.64 R16, [R5+0x30] ;  /* 0x0000300005107984 */ /* 0x000ea20000000a00 */
[----:B---3--:R-:W-:Y:S01]  /*52a0*/  SHF.L.U32 R21, R18, UR6, RZ ;  /* 0x0000000612157c19 */ /* 0x008fe200080006ff */
[--C-:B------:R-:W-:Y:S02]  /*52b0*/  IMAD.WIDE.U32 R6, R7, 0x8, R10.reuse ;  /* 0x0000000807067825 */ /* 0x100fe400078e000a */
[----:B------:R-:W3:Y:S04]  /*52c0*/  LDS.64 R18, [R25+0x38] ;  /* 0x0000380019127984 */ /* 0x000ee80000000a00 */
[----:B0-----:R0:W-:Y:S02]  /*52d0*/  STG.E.64 desc[UR8][R6.64], R14 ;  /* 0x0000000e06007986 */ /* 0x0011e4000c101b08 */
[----:B0-----:R-:W-:Y:S01]  /*52e0*/  VIADD R14, R24, 0x5 ;  /* 0x00000005180e7836 */ /* 0x001fe20000000000 */
[----:B------:R-:W-:Y:S01]  /*52f0*/  IADD3 R15, PT, PT, R4, 0x6, RZ ;  /* 0x00000006040f7810 */ /* 0x000fe20007ffe0ff */
[----:B------:R-:W-:-:S03]  /*5300*/  IMAD.WIDE.U32 R6, R21, 0x8, R10 ;  /* 0x0000000815067825 */ /* 0x000fc600078e000a */
[----:B------:R-:W-:Y:S02]  /*5310*/  SHF.L.U32 R21, R14, UR6, RZ ;  /* 0x000000060e157c19 */ /* 0x000fe400080006ff */
[----:B------:R-:W-:Y:S01]  /*5320*/  SHF.L.U32 R15, R15, UR6, RZ ;  /* 0x000000060f0f7c19 */ /* 0x000fe200080006ff */
[----:B-1----:R0:W-:Y:S02]  /*5330*/  STG.E.64 desc[UR8][R6.64], R8 ;  /* 0x0000000806007986 */ /* 0x0021e4000c101b08 */
[--C-:B------:R-:W-:Y:S02]  /*5340*/  IMAD.WIDE.U32 R20, R21, 0x8, R10.reuse ;  /* 0x0000000815147825 */ /* 0x100fe400078e000a */
[----:B------:R-:W1:Y:S02]  /*5350*/  LDS.64 R6, [R5+0x40] ;  /* 0x0000400005067984 */ /* 0x000e640000000a00 */
[----:B------:R-:W-:Y:S02]  /*5360*/  IMAD.WIDE.U32 R14, R15, 0x8, R10 ;  /* 0x000000080f0e7825 */ /* 0x000fe400078e000a */
[----:B------:R-:W-:Y:S04]  /*5370*/  STG.E.64 desc[UR8][R20.64], R28 ;  /* 0x0000001c14007986 */ /* 0x000fe8000c101b08 */
[----:B----4-:R4:W-:Y:S01]  /*5380*/  STG.E.64 desc[UR8][R14.64], R12 ;  /* 0x0000000c0e007986 */ /* 0x0109e2000c101b08 */
[----:B0-----:R-:W-:-:S02]  /*5390*/  VIADD R8, R24, 0x6 ;  /* 0x0000000618087836 */ /* 0x001fc40000000000 */
[----:B----4-:R-:W-:-:S03]  /*53a0*/  VIADD R14, R4, 0x7 ;  /* 0x00000007040e7836 */ /* 0x010fc60000000000 */
[----:B------:R-:W-:Y:S02]  /*53b0*/  SHF.L.U32 R13, R8, UR6, RZ ;  /* 0x00000006080d7c19 */ /* 0x000fe400080006ff */
[----:B------:R-:W0:Y:S01]  /*53c0*/  LDS.64 R8, [R25+0x48] ;  /* 0x0000480019087984 */ /* 0x000e220000000a00 */
[----:B------:R-:W-:Y:S01]  /*53d0*/  SHF.L.U32 R21, R14, UR6, RZ ;  /* 0x000000060e157c19 */ /* 0x000fe200080006ff */
[----:B------:R-:W-:Y:S02]  /*53e0*/  VIADD R14, R24, 0x7 ;  /* 0x00000007180e7836 */ /* 0x000fe40000000000 */
[----:B------:R-:W-:-:S03]  /*53f0*/  IMAD.WIDE.U32 R12, R13, 0x8, R10 ;  /* 0x000000080d0c7825 */ /* 0x000fc600078e000a */
[----:B------:R-:W-:Y:S01]  /*5400*/  SHF.L.U32 R29, R14, UR6, RZ ;  /* 0x000000060e1d7c19 */ /* 0x000fe200080006ff */
[--C-:B------:R-:W-:Y:S01]  /*5410*/  IMAD.WIDE.U32 R20, R21, 0x8, R10.reuse ;  /* 0x0000000815147825 */ /* 0x100fe200078e000a */
[----:B--2---:R2:W-:Y:S03]  /*5420*/  STG.E.64 desc[UR8][R12.64], R16 ;  /* 0x000000100c007986 */ /* 0x0045e6000c101b08 */
[----:B------:R-:W-:Y:S01]  /*5430*/  IMAD.WIDE.U32 R28, R29, 0x8, R10 ;  /* 0x000000081d1c7825 */ /* 0x000fe200078e000a */
[----:B---3--:R3:W-:Y:S04]  /*5440*/  STG.E.64 desc[UR8][R20.64], R18 ;  /* 0x0000001214007986 */ /* 0x0087e8000c101b08 */
[----:B------:R-:W4:Y:S04]  /*5450*/  LDS.64 R12, [R5+0x48] ;  /* 0x00004800050c7984 */ /* 0x000f280000000a00 */
[----:B------:R5:W-:Y:S01]  /*5460*/  STG.E.64 desc[UR8][R28.64], R22 ;  /* 0x000000161c007986 */ /* 0x000be2000c101b08 */
[----:B--2---:R-:W-:-:S03]  /*5470*/  VIADD R17, R4, 0x8 ;  /* 0x0000000804117836 */ /* 0x004fc60000000000 */
[----:B------:R-:W2:Y:S01]  /*5480*/  LDS.64 R14, [R25+0x50] ;  /* 0x00005000190e7984 */ /* 0x000ea20000000a00 */
[C---:B---3--:R-:W-:Y:S01]  /*5490*/  IMAD.IADD R18, R17.reuse, 0x1, R2 ;  /* 0x0000000111127824 */ /* 0x048fe200078e0202 */
[----:B------:R-:W-:Y:S02]  /*54a0*/  SHF.L.U32 R21, R17, UR6, RZ ;  /* 0x0000000611157c19 */ /* 0x000fe400080006ff */
[----:B------:R-:W-:Y:S02]  /*54b0*/  LDS.64 R28, [R5+0x58] ;  /* 0x00005800051c7984 */ /* 0x000fe40000000a00 */
[----:B------:R-:W-:Y:S01]  /*54c0*/  SHF.L.U32 R19, R18, UR6, RZ ;  /* 0x0000000612137c19 */ /* 0x000fe200080006ff */
[--C-:B------:R-:W-:Y:S01]  /*54d0*/  IMAD.WIDE.U32 R20, R21, 0x8, R10.reuse ;  /* 0x0000000815147825 */ /* 0x100fe200078e000a */
[----:B------:R-:W3:Y:S03]  /*54e0*/  LDS.64 R16, [R5+0x50] ;  /* 0x0000500005107984 */ /* 0x000ee60000000a00 */
[----:B-----5:R-:W-:Y:S01]  /*54f0*/  VIADD R22, R4, 0x9 ;  /* 0x0000000904167836 */ /* 0x020fe20000000000 */
[----:B------:R5:W-:Y:S01]  /*5500*/  STG.E.64 desc[UR8][R20.64], R26 ;  /* 0x0000001a14007986 */ /* 0x000be2000c101b08 */
[----:B------:R-:W-:-:S03]  /*5510*/  IMAD.WIDE.U32 R18, R19, 0x8, R10 ;  /* 0x0000000813127825 */ /* 0x000fc600078e000a */
[----:B------:R-:W-:Y:S02]  /*5520*/  SHF.L.U32 R23, R22, UR6, RZ ;  /* 0x0000000616177c19 */ /* 0x000fe400080006ff */
[----:B-1----:R1:W-:Y:S04]  /*5530*/  STG.E.64 desc[UR8][R18.64], R6 ;  /* 0x0000000612007986 */ /* 0x0023e8000c101b08 */
[----:B------:R-:W-:Y:S01]  /*5540*/  LDS.64 R6, [R25+0x60] ;  /* 0x0000600019067984 */ /* 0x000fe20000000a00 */
[----:B-----5:R-:W-:-:S03]  /*5550*/  IMAD.WIDE.U32 R20, R23, 0x8, R10 ;  /* 0x0000000817147825 */ /* 0x020fc600078e000a */
[----:B------:R-:W5:Y:S04]  /*5560*/  LDS.64 R22, [R25+0x58] ;  /* 0x0000580019167984 */ /* 0x000f680000000a00 */
[----:B0-----:R0:W-:Y:S01]  /*5570*/  STG.E.64 desc[UR8][R20.64], R8 ;  /* 0x0000000814007986 */ /* 0x0011e2000c101b08 */
[----:B-1----:R-:W-:-:S04]  /*5580*/  IADD3 R18, PT, PT, R24, 0x9, RZ ;  /* 0x0000000918127810 */ /* 0x002fc80007ffe0ff */
[----:B------:R-:W-:-:S05]  /*5590*/  SHF.L.U32 R27, R18, UR6, RZ ;  /* 0x00000006121b7c19 */ /* 0x000fca00080006ff */
[----:B------:R-:W-:-:S04]  /*55a0*/  IMAD.WIDE.U32 R26, R27, 0x8, R10 ;  /* 0x000000081b1a7825 */ /* 0x000fc800078e000a */
[C---:B0-----:R-:W-:Y:S01]  /*55b0*/  VIADD R8, R4.reuse, 0xa ;  /* 0x0000000a04087836 */ /* 0x041fe20000000000 */
[----:B----4-:R0:W-:Y:S01]  /*55c0*/  STG.E.64 desc[UR8][R26.64], R12 ;  /* 0x0000000c1a007986 */ /* 0x0101e2000c101b08 */
[----:B------:R-:W-:-:S03]  /*55d0*/  VIADD R20, R4, 0xb ;  /* 0x0000000b04147836 */ /* 0x000fc60000000000 */
[----:B------:R-:W-:Y:S01]  /*55e0*/  SHF.L.U32 R19, R8, UR6, RZ ;  /* 0x0000000608137c19 */ /* 0x000fe200080006ff */
[----:B------:R-:W-:Y:S01]  /*55f0*/  VIADD R8, R24, 0xa ;  /* 0x0000000a18087836 */ /* 0x000fe20000000000 */
[----:B------:R-:W-:Y:S01]  /*5600*/  SHF.L.U32 R21, R20, UR6, RZ ;  /* 0x0000000614157c19 */ /* 0x000fe200080006ff */
[----:B------:R-:W-:Y:S02]  /*5610*/  VIADD R20, R24, 0xb ;  /* 0x0000000b18147836 */ /* 0x000fe40000000000 */
[----:B------:R-:W-:Y:S01]  /*5620*/  IMAD.WIDE.U32 R18, R19, 0x8, R10 ;  /* 0x0000000813127825 */ /* 0x000fe200078e000a */
[----:B------:R-:W-:-:S04]  /*5630*/  SHF.L.U32 R9, R8, UR6, RZ ;  /* 0x0000000608097c19 */ /* 0x000fc800080006ff */
[----:B--2---:R1:W-:Y:S01]  /*5640*/  STG.E.64 desc[UR8][R18.64], R14 ;  /* 0x0000000e12007986 */ /* 0x0043e2000c101b08 */
[----:B0-----:R-:W-:Y:S02]  /*5650*/  VIADD R27, R4, 0xc ;  /* 0x0000000c041b7836 */ /* 0x001fe40000000000 */
[----:B------:R-:W-:Y:S01]  /*5660*/  IMAD.WIDE.U32 R12, R21, 0x8, R10 ;  /* 0x00000008150c7825 */ /* 0x000fe200078e000a */
[----:B------:R-:W-:Y:S01]  /*5670*/  SHF.L.U32 R21, R20, UR6, RZ ;  /* 0x0000000614157c19 */ /* 0x000fe200080006ff */
[----:B------:R-:W-:Y:S01]  /*5680*/  LDS.64 R18, [R25+0x68] ;  /* 0x0000680019127984 */ /* 0x000fe20000000a00 */
[----:B------:R-:W-:-:S03]  /*5690*/  SHF.L.U32 R26, R27, UR6, RZ ;  /* 0x000000061b1a7c19 */ /* 0x000fc600080006ff */
[----:B------:R-:W-:-:S04]  /*56a0*/  IMAD.WIDE.U32 R20, R21, 0x8, R10 ;  /* 0x0000000815147825 */ /* 0x000fc800078e000a */
[--C-:B-1----:R-:W-:Y:S02]  /*56b0*/  IMAD.WIDE.U32 R14, R9, 0x8, R10.reuse ;  /* 0x00000008090e7825 */ /* 0x102fe400078e000a */
[----:B------:R-:W0:Y:S04]  /*56c0*/  LDS.64 R8, [R5+0x60] ;  /* 0x0000600005087984 */ /* 0x000e280000000a00 */
[----:B---3--:R-:W-:Y:S04]  /*56d0*/  STG.E.64 desc[UR8][R14.64], R16 ;  /* 0x000000100e007986 */ /* 0x008fe8000c101b08 */
[----:B-----5:R1:W-:Y:S04]  /*56e0*/  STG.E.64 desc[UR8][R12.64], R22 ;  /* 0x000000160c007986 */ /* 0x0203e8000c101b08 */
[----:B------:R-:W2:Y:S04]  /*56f0*/  LDS.64 R14, [R5+0x68] ;  /* 0x00006800050e7984 */ /* 0x000ea80000000a00 */
[----:B------:R-:W-:Y:S04]  /*5700*/  STG.E.64 desc[UR8][R20.64], R28 ;  /* 0x0000001c14007986 */ /* 0x000fe8000c101b08 */
[----:B------:R-:W-:Y:S01]  /*5710*/  LDS.64 R16, [R5+0x70] ;  /* 0x0000700005107984 */ /* 0x000fe20000000a00 */
[----:B-1----:R-:W-:-:S03]  /*5720*/  IMAD.WIDE.U32 R12, R26, 0x8, R10 ;  /* 0x000000081a0c7825 */ /* 0x002fc600078e000a */
[----:B------:R1:W-:Y:S01]  /*5730*/  LDS.64 R20, [R5+0x78] ;  /* 0x0000780005147984 */ /* 0x0003e20000000a00 */
[----:B------:R-:W-:-:S03]  /*5740*/  IMAD.IADD R22, R27, 0x1, R2 ;  /* 0x000000011b167824 */ /* 0x000fc600078e0202 */
[----:B------:R-:W3:Y:S02]  /*5750*/  LDS.64 R26, [R25+0x70] ;  /* 0x00007000191a7984 */ /* 0x000ee40000000a00 */
[----:B------:R-:W-:Y:S02]  /*5760*/  SHF.L.U32 R23, R22, UR6, RZ ;  /* 0x0000000616177c19 */ /* 0x000fe400080006ff */
[----:B------:R-:W-:Y:S01]  /*5770*/  STG.E.64 desc[UR8][R12.64], R6 ;  /* 0x000000060c007986 */ /* 0x000fe2000c101b08 */
[----:B-1----:R-:W-:-:S03]  /*5780*/  VIADD R5, R24, 0xe ;  /* 0x0000000e18057836 */ /* 0x002fc60000000000 */
[----:B------:R1:W4:Y:S01]  /*5790*/  LDS.64 R6, [R25+0x78] ;  /* 0x0000780019067984 */ /* 0x0003220000000a00 */
[----:B------:R-:W-:Y:S01]  /*57a0*/  IMAD.WIDE.U32 R22, R23, 0x8, R10 ;  /* 0x0000000817167825 */ /* 0x000fe200078e000a */
[----:B------:R-:W-:-:S04]  /*57b0*/  SHF.L.U32 R5, R5, UR6, RZ ;  /* 0x0000000605057c19 */ /* 0x000fc800080006ff */
[----:B0-----:R0:W-:Y:S01]  /*57c0*/  STG.E.64 desc[UR8][R22.64], R8 ;  /* 0x0000000816007986 */ /* 0x0011e2000c101b08 */
[C---:B-1----:R-:W-:Y:S01]  /*57d0*/  VIADD R25, R4.reuse, 0xe ;  /* 0x0000000e04197836 */ /* 0x042fe20000000000 */
[----:B------:R-:W-:-:S04]  /*57e0*/  IADD3 R12, PT, PT, R4, 0xd, RZ ;  /* 0x0000000d040c7810 */ /* 0x000fc80007ffe0ff */
[----:B------:R-:W-:Y:S02]  /*57f0*/  SHF.L.U32 R25, R25, UR6, RZ ;  /* 0x0000000619197c19 */ /* 0x000fe400080006ff */
[----:B------:R-:W-:Y:S01]  /*5800*/  SHF.L.U32 R29, R12, UR6, RZ ;  /* 0x000000060c1d7c19 */ /* 0x000fe200080006ff */
[C---:B------:R-:W-:Y:S02]  /*5810*/  VIADD R12, R24.reuse, 0xd ;  /* 0x0000000d180c7836 */ /* 0x040fe40000000000 */
[----:B------:R-:W-:Y:S02]  /*5820*/  VIADD R24, R24, 0xf ;  /* 0x0000000f18187836 */ /* 0x000fe40000000000 */
[----:B0-----:R-:W-:Y:S01]  /*5830*/  VIADD R8, R4, 0xf ;  /* 0x0000000f04087836 */ /* 0x001fe20000000000 */
[----:B------:R-:W-:Y:S01]  /*5840*/  SHF.L.U32 R13, R12, UR6, RZ ;  /* 0x000000060c0d7c19 */ /* 0x000fe200080006ff */
[----:B------:R-:W-:Y:S01]  /*5850*/  IMAD.WIDE.U32 R28, R29, 0x8, R10 ;  /* 0x000000081d1c7825 */ /* 0x000fe200078e000a */
[----:B------:R-:W-:-:S02]  /*5860*/  SHF.L.U32 R24, R24, UR6, RZ ;  /* 0x0000000618187c19 */ /* 0x000fc400080006ff */
[----:B------:R-:W-:Y:S01]  /*5870*/  SHF.L.U32 R23, R8, UR6, RZ ;  /* 0x0000000608177c19 */ /* 0x000fe200080006ff */
[--C-:B------:R-:W-:Y:S01]  /*5880*/  IMAD.WIDE.U32 R12, R13, 0x8, R10.reuse ;  /* 0x000000080d0c7825 */ /* 0x100fe200078e000a */
[----:B------:R0:W-:Y:S03]  /*5890*/  STG.E.64 desc[UR8][R28.64], R18 ;  /* 0x000000121c007986 */ /* 0x0001e6000c101b08 */
[--C-:B------:R-:W-:Y:S01]  /*58a0*/  IMAD.WIDE.U32 R8, R25, 0x8, R10.reuse ;  /* 0x0000000819087825 */ /* 0x100fe200078e000a */
[----:B--2---:R2:W-:Y:S03]  /*58b0*/  STG.E.64 desc[UR8][R12.64], R14 ;  /* 0x0000000e0c007986 */ /* 0x0045e6000c101b08 */
[--C-:B------:R-:W-:Y:S01]  /*58c0*/  IMAD.WIDE.U32 R22, R23, 0x8, R10.reuse ;  /* 0x0000000817167825 */ /* 0x100fe200078e000a */
[----:B---3--:R2:W-:Y:S03]  /*58d0*/  STG.E.64 desc[UR8][R8.64], R26 ;  /* 0x0000001a08007986 */ /* 0x0085e6000c101b08 */
[----:B------:R-:W-:-:S04]  /*58e0*/  IMAD.WIDE.U32 R24, R24, 0x8, R10 ;  /* 0x0000000818187825 */ /* 0x000fc800078e000a */
[----:B0-----:R-:W-:-:S04]  /*58f0*/  IMAD.WIDE.U32 R18, R5, 0x8, R10 ;  /* 0x0000000805127825 */ /* 0x001fc800078e000a */
[----:B------:R-:W-:Y:S01]  /*5900*/  VIADD R4, R4, 0x10 ;  /* 0x0000001004047836 */ /* 0x000fe20000000000 */
[----:B------:R2:W-:Y:S04]  /*5910*/  STG.E.64 desc[UR8][R18.64], R16 ;  /* 0x0000001012007986 */ /* 0x0005e8000c101b08 */
[----:B----4-:R2:W-:Y:S01]  /*5920*/  STG.E.64 desc[UR8][R22.64], R6 ;  /* 0x0000000616007986 */ /* 0x0105e2000c101b08 */
[----:B------:R-:W-:-:S03]  /*5930*/  ISETP.GE.AND P1, PT, R4, R0, PT ;  /* 0x000000000400720c */ /* 0x000fc60003f26270 */
[----:B------:R2:W-:Y:S10]  /*5940*/  STG.E.64 desc[UR8][R24.64], R20 ;  /* 0x0000001418007986 */ /* 0x0005f4000c101b08 */
[----:B------:R-:W-:Y:S05]  /*5950*/  @!P1 BRA `(.L_x_251) ;  /* 0xfffffff400709947 */ /* 0x000fea000383ffff */
.L_x_250:
[----:B------:R-:W-:Y:S05]  /*5960*/  BSYNC.RECONVERGENT B1 ;  /* 0x0000000000017941 */ /* 0x000fea0003800200 */
.L_x_249:
[----:B------:R-:W-:Y:S01]  /*5970*/  IADD3 R0, PT, PT, R3, -R4, RZ ;  /* 0x8000000403007210 */ /* 0x000fe20007ffe0ff */
[----:B------:R-:W-:Y:S03]  /*5980*/  BSSY.RECONVERGENT B1, `(.L_x_252) ;  /* 0x0000057000017945 */ /* 0x000fe60003800200 */
[----:B------:R-:W-:-:S13]  /*5990*/  ISETP.GT.AND P1, PT, R0, 0x4, PT ;  /* 0x000000040000780c */ /* 0x000fda0003f24270 */
[----:B------:R-:W-:Y:S05]  /*59a0*/  @!P1 BRA `(.L_x_253) ;  /* 0x0000000400509947 */ /* 0x000fea0003800000 */
[C---:B--2---:R-:W-:Y:S01]  /*59b0*/  LEA R27, R4.reuse, UR4, 0x3 ;  /* 0x00000004041b7c11 */ /* 0x044fe2000f8e18ff */
[----:B------:R-:W2:Y:S01]  /*59c0*/  LDCU UR5, c[0x0][0x3a4] ;  /* 0x00007480ff0577ac */ /* 0x000ea20008000800 */
[C---:B------:R-:W-:Y:S01]  /*59d0*/  IMAD.IADD R0, R4.reuse, 0x1, R2 ;  /* 0x0000000104007824 */ /* 0x040fe200078e0202 */
[----:B------:R-:W-:Y:S01]  /*59e0*/  PLOP3.LUT P0, PT, PT, PT, PT, 0x8, 0x80 ;  /* 0x000000000080781c */ /* 0x000fe20003f0e170 */
[----:B------:R-:W-:Y:S01]  /*59f0*/  VIADD R5, R4, 0x1 ;  /* 0x0000000104057836 */ /* 0x000fe20000000000 */
[----:B------:R-:W3:Y:S01]  /*5a00*/  LDS.64 R16, [R27] ;  /* 0x000000001b107984 */ /* 0x000ee20000000a00 */
[----:B------:R-:W-:-:S03]  /*5a10*/  IMAD R26, R2, 0x8, R27 ;  /* 0x00000008021a7824 */ /* 0x000fc600078e021b */
[----:B-1----:R-:W-:Y:S04]  /*5a20*/  LDS.64 R8, [R27+0x8] ;  /* 0x000008001b087984 */ /* 0x002fe80000000a00 */
[----:B0-----:R-:W0:Y:S04]  /*5a30*/  LDS.64 R6, [R26] ;  /* 0x000000001a067984 */ /* 0x001e280000000a00 */
[----:B------:R-:W1:Y:S01]  /*5a40*/  LDS.64 R24, [R26+0x8] ;  /* 0x000008001a187984 */ /* 0x000e620000000a00 */
[----:B--2---:R-:W-:-:S03]  /*5a50*/  SHF.L.U32 R19, R4, UR5, RZ ;  /* 0x0000000504137c19 */ /* 0x004fc600080006ff */
[----:B------:R-:W2:Y:S01]  /*5a60*/  LDS.64 R14, [R27+0x10] ;  /* 0x000010001b0e7984 */ /* 0x000ea20000000a00 */
[----:B------:R-:W-:Y:S01]  /*5a70*/  SHF.L.U32 R13, R0, UR5, RZ ;  /* 0x00000005000d7c19 */ /* 0x000fe200080006ff */
[--C-:B------:R-:W-:Y:S02]  /*5a80*/  IMAD.WIDE.U32 R18, R19, 0x8, R10.reuse ;  /* 0x0000000813127825 */ /* 0x100fe400078e000a */
[----:B------:R-:W4:Y:S01]  /*5a90*/  LDS.64 R22, [R26+0x10] ;  /* 0x000010001a167984 */ /* 0x000f220000000a00 */
[----:B------:R-:W-:Y:S01]  /*5aa0*/  SHF.L.U32 R5, R5, UR5, RZ ;  /* 0x0000000505057c19 */ /* 0x000fe200080006ff */
[----:B------:R-:W-:Y:S02]  /*5ab0*/  IMAD.WIDE.U32 R12, R13, 0x8, R10 ;  /* 0x000000080d0c7825 */ /* 0x000fe400078e000a */
[----:B------:R-:W5:Y:S04]  /*5ac0*/  LDS.64 R20, [R27+0x18] ;  /* 0x000018001b147984 */ /* 0x000f680000000a00 */
[----:B------:R-:W5:Y:S04]  /*5ad0*/  LDS.64 R28, [R26+0x18] ;  /* 0x000018001a1c7984 */ /* 0x000f680000000a00 */
[----:B---3--:R3:W-:Y:S04]  /*5ae0*/  STG.E.64 desc[UR8][R18.64], R16 ;  /* 0x0000001012007986 */ /* 0x0087e8000c101b08 */
[----:B0-----:R0:W-:Y:S04]  /*5af0*/  STG.E.64 desc[UR8][R12.64], R6 ;  /* 0x000000060c007986 */ /* 0x0011e8000c101b08 */
[----:B------:R-:W5:Y:S01]  /*5b00*/  LDS.64 R6, [R27+0x20] ;  /* 0x000020001b067984 */ /* 0x000f620000000a00 */
[----:B---3--:R-:W-:-:S05]  /*5b10*/  VIADD R16, R4, 0x2 ;  /* 0x0000000204107836 */ /* 0x008fca0000000000 */
[----:B------:R-:W-:Y:S01]  /*5b20*/  SHF.L.U32 R19, R16, UR5, RZ ;  /* 0x0000000510137c19 */ /* 0x000fe200080006ff */
[----:B0-----:R-:W-:-:S04]  /*5b30*/  IMAD.WIDE.U32 R12, R5, 0x8, R10 ;  /* 0x00000008050c7825 */ /* 0x001fc800078e000a */
[----:B------:R-:W-:Y:S01]  /*5b40*/  VIADD R5, R0, 0x1 ;  /* 0x0000000100057836 */ /* 0x000fe20000000000 */
[----:B------:R-:W-:Y:S01]  /*5b50*/  STG.E.64 desc[UR8][R12.64], R8 ;  /* 0x000000080c007986 */ /* 0x000fe2000c101b08 */
[----:B------:R-:W-:-:S03]  /*5b60*/  IMAD.WIDE.U32 R18, R19, 0x8, R10 ;  /* 0x0000000813127825 */ /* 0x000fc600078e000a */
[----:B------:R-:W-:Y:S01]  /*5b70*/  SHF.L.U32 R5, R5, UR5, RZ ;  /* 0x0000000505057c19 */ /* 0x000fe200080006ff */
[----:B------:R-:W0:Y:S04]  /*5b80*/  LDS.64 R8, [R26+0x20] ;  /* 0x000020001a087984 */ /* 0x000e280000000a00 */
[--C-:B------:R-:W-:Y:S01]  /*5b90*/  IMAD.WIDE.U32 R16, R5, 0x8, R10.reuse ;  /* 0x0000000805107825 */ /* 0x100fe200078e000a */
[----:B------:R-:W3:Y:S03]  /*5ba0*/  LDS.64 R12, [R27+0x28] ;  /* 0x000028001b0c7984 */ /* 0x000ee60000000a00 */
[----:B------:R-:W-:Y:S01]  /*5bb0*/  VIADD R5, R0, 0x2 ;  /* 0x0000000200057836 */ /* 0x000fe20000000000 */
[----:B-1----:R1:W-:Y:S04]  /*5bc0*/  STG.E.64 desc[UR8][R16.64], R24 ;  /* 0x0000001810007986 */ /* 0x0023e8000c101b08 */
[----:B------:R-:W-:Y:S01]  /*5bd0*/  SHF.L.U32 R5, R5, UR5, RZ ;  /* 0x0000000505057c19 */ /* 0x000fe200080006ff */
[----:B--2---:R2:W-:Y:S04]  /*5be0*/  STG.E.64 desc[UR8][R18.64], R14 ;  /* 0x0000000e12007986 */ /* 0x0045e8000c101b08 */
[----:B-1----:R-:W-:Y:S01]  /*5bf0*/  IMAD.WIDE.U32 R24, R5, 0x8, R10 ;  /* 0x0000000805187825 */ /* 0x002fe200078e000a */
[----:B--2---:R-:W-:-:S03]  /*5c00*/  IADD3 R14, PT, PT, R4, 0x3, RZ ;  /* 0x00000003040e7810 */ /* 0x004fc60007ffe0ff */
[----:B------:R-:W-:Y:S01]  /*5c10*/  VIADD R15, R0, 0x3 ;  /* 0x00000003000f7836 */ /* 0x000fe20000000000 */
[----:B----4-:R1:W-:Y:S01]  /*5c20*/  STG.E.64 desc[UR8][R24.64], R22 ;  /* 0x0000001618007986 */ /* 0x0103e2000c101b08 */
[----:B------:R-:W-:-:S03]  /*5c30*/  SHF.L.U32 R5, R14, UR5, RZ ;  /* 0x000000050e057c19 */ /* 0x000fc600080006ff */
[----:B------:R-:W-:Y:S01]  /*5c40*/  SHF.L.U32 R15, R15, UR5, RZ ;  /* 0x000000050f0f7c19 */ /* 0x000fe200080006ff */
[----:B------:R-:W-:Y:S01]  /*5c50*/  LDS.64 R24, [R26+0x38] ;  /* 0x000038001a187984 */ /* 0x000fe20000000a00 */
[----:B------:R-:W-:-:S04]  /*5c60*/  IMAD.WIDE.U32 R16, R5, 0x8, R10 ;  /* 0x0000000805107825 */ /* 0x000fc800078e000a */
[----:B------:R-:W-:Y:S01]  /*5c70*/  VIADD R5, R4, 0x4 ;  /* 0x0000000404057836 */ /* 0x000fe20000000000 */
[----:B-----5:R-:W-:Y:S01]  /*5c80*/  STG.E.64 desc[UR8][R16.64], R20 ;  /* 0x0000001410007986 */ /* 0x020fe2000c101b08 */
[----:B------:R-:W-:-:S03]  /*5c90*/  IMAD.WIDE.U32 R18, R15, 0x8, R10 ;  /* 0x000000080f127825 */ /* 0x000fc600078e000a */
[----:B------:R-:W2:Y:S01]  /*5ca0*/  LDS.64 R14, [R26+0x28] ;  /* 0x000028001a0e7984 */ /* 0x000ea20000000a00 */
[C---:B-1----:R-:W-:Y:S01]  /*5cb0*/  SHF.L.U32 R23, R5.reuse, UR5, RZ ;  /* 0x0000000505177c19 */ /* 0x042fe200080006ff */
[----:B------:R-:W-:Y:S02]  /*5cc0*/  IMAD.IADD R5, R5, 0x1, R2 ;  /* 0x0000000105057824 */ /* 0x000fe400078e0202 */
[----:B------:R-:W1:Y:S02]  /*5cd0*/  LDS.64 R16, [R27+0x30] ;  /* 0x000030001b107984 */ /* 0x000e640000000a00 */
[----:B------:R-:W-:Y:S01]  /*5ce0*/  IMAD.WIDE.U32 R22, R23, 0x8, R10 ;  /* 0x0000000817167825 */ /* 0x000fe200078e000a */
[----:B------:R-:W-:Y:S01]  /*5cf0*/  SHF.L.U32 R5, R5, UR5, RZ ;  /* 0x0000000505057c19 */ /* 0x000fe200080006ff */
[----:B------:R-:W-:Y:S04]  /*5d00*/  STG.E.64 desc[UR8][R18.64], R28 ;  /* 0x0000001c12007986 */ /* 0x000fe8000c101b08 */
[----:B------:R4:W5:Y:S04]  /*5d10*/  LDS.64 R20, [R26+0x30] ;  /* 0x000030001a147984 */ /* 0x0009680000000a00 */
[----:B------:R3:W5:Y:S04]  /*5d20*/  LDS.64 R18, [R27+0x38] ;  /* 0x000038001b127984 */ /* 0x0007680000000a00 */
[----:B------:R3:W-:Y:S01]  /*5d30*/  STG.E.64 desc[UR8][R22.64], R6 ;  /* 0x0000000616007986 */ /* 0x0007e2000c101b08 */
[----:B----4-:R-:W-:-:S02]  /*5d40*/  VIADD R26, R4, 0x6 ;  /* 0x00000006041a7836 */ /* 0x010fc40000000000 */
[----:B------:R-:W-:-:S04]  /*5d50*/  IMAD.WIDE.U32 R28, R5, 0x8, R10 ;  /* 0x00000008051c7825 */ /* 0x000fc800078e000a */
[C---:B------:R-:W-:Y:S01]  /*5d60*/  VIADD R5, R0.reuse, 0x5 ;  /* 0x0000000500057836 */ /* 0x040fe20000000000 */
[----:B0-----:R0:W-:Y:S01]  /*5d70*/  STG.E.64 desc[UR8][R28.64], R8 ;  /* 0x000000081c007986 */ /* 0x0011e2000c101b08 */
[----:B---3--:R-:W-:-:S03]  /*5d80*/  VIADD R27, R0, 0x6 ;  /* 0x00000006001b7836 */ /* 0x008fc60000000000 */
[----:B------:R-:W-:Y:S01]  /*5d90*/  SHF.L.U32 R5, R5, UR5, RZ ;  /* 0x0000000505057c19 */ /* 0x000fe200080006ff */
[----:B------:R-:W-:Y:S01]  /*5da0*/  VIADD R6, R4, 0x5 ;  /* 0x0000000504067836 */ /* 0x000fe20000000000 */
[----:B------:R-:W-:-:S03]  /*5db0*/  SHF.L.U32 R27, R27, UR5, RZ ;  /* 0x000000051b1b7c19 */ /* 0x000fc600080006ff */
[--C-:B------:R-:W-:Y:S01]  /*5dc0*/  IMAD.WIDE.U32 R22, R5, 0x8, R10.reuse ;  /* 0x0000000805167825 */ /* 0x100fe200078e000a */
[----:B------:R-:W-:Y:S02]  /*5dd0*/  SHF.L.U32 R5, R26, UR5, RZ ;  /* 0x000000051a057c19 */ /* 0x000fe400080006ff */
[----:B------:R-:W-:Y:S01]  /*5de0*/  SHF.L.U32 R7, R6, UR5, RZ ;  /* 0x0000000506077c19 */ /* 0x000fe200080006ff */
[----:B0-----:R-:W-:-:S04]  /*5df0*/  IMAD.WIDE.U32 R8, R27, 0x8, R10 ;  /* 0x000000081b087825 */ /* 0x001fc800078e000a */
[----:B------:R-:W-:-:S05]  /*5e00*/  IMAD.WIDE.U32 R6, R7, 0x8, R10 ;  /* 0x0000000807067825 */ /* 0x000fca00078e000a */
[----:B------:R0:W-:Y:S04]  /*5e10*/  STG.E.64 desc[UR8][R6.64], R12 ;  /* 0x0000000c06007986 */ /* 0x0001e8000c101b08 */
[----:B--2---:R3:W-:Y:S01]  /*5e20*/  STG.E.64 desc[UR8][R22.64], R14 ;  /* 0x0000000e16007986 */ /* 0x0047e2000c101b08 */
[----:B0-----:R-:W-:Y:S01]  /*5e30*/  IADD3 R6, PT, PT, R4, 0x7, RZ ;  /* 0x0000000704067810 */ /* 0x001fe20007ffe0ff */
[----:B------:R-:W-:Y:S02]  /*5e40*/  VIADD R7, R0, 0x7 ;  /* 0x0000000700077836 */ /* 0x000fe40000000000 */
[----:B------:R-:W-:Y:S01]  /*5e50*/  VIADD R4, R4, 0x8 ;  /* 0x0000000804047836 */ /* 0x000fe20000000000 */
[----:B------:R-:W-:Y:S02]  /*5e60*/  SHF.L.U32 R0, R6, UR5, RZ ;  /* 0x0000000506007c19 */ /* 0x000fe400080006ff */
[----:B------:R-:W-:Y:S01]  /*5e70*/  SHF.L.U32 R29, R7, UR5, RZ ;  /* 0x00000005071d7c19 */ /* 0x000fe200080006ff */
[----:B------:R-:W-:-:S04]  /*5e80*/  IMAD.WIDE.U32 R6, R5, 0x8, R10 ;  /* 0x0000000805067825 */ /* 0x000fc800078e000a */
[--C-:B------:R-:W-:Y:S01]  /*5e90*/  IMAD.WIDE.U32 R12, R0, 0x8, R10.reuse ;  /* 0x00000008000c7825 */ /* 0x100fe200078e000a */
[----:B-1----:R3:W-:Y:S03]  /*5ea0*/  STG.E.64 desc[UR8][R6.64], R16 ;  /* 0x0000001006007986 */ /* 0x0027e6000c101b08 */
[----:B------:R-:W-:Y:S01]  /*5eb0*/  IMAD.WIDE.U32 R26, R29, 0x8, R10 ;  /* 0x000000081d1a7825 */ /* 0x000fe200078e000a */
[----:B-----5:R3:W-:Y:S04]  /*5ec0*/  STG.E.64 desc[UR8][R8.64], R20 ;  /* 0x0000001408007986 */ /* 0x0207e8000c101b08 */
[----:B------:R3:W-:Y:S04]  /*5ed0*/  STG.E.64 desc[UR8][R12.64], R18 ;  /* 0x000000120c007986 */ /* 0x0007e8000c101b08 */
[----:B------:R3:W-:Y:S02]  /*5ee0*/  STG.E.64 desc[UR8][R26.64], R24 ;  /* 0x000000181a007986 */ /* 0x0007e4000c101b08 */
.L_x_253:
[----:B------:R-:W-:Y:S05]  /*5ef0*/  BSYNC.RECONVERGENT B1 ;  /* 0x0000000000017941 */ /* 0x000fea0003800200 */
.L_x_252:
[----:B------:R-:W-:-:S13]  /*5f00*/  ISETP.NE.OR P0, PT, R4, R3, P0 ;  /* 0x000000030400720c */ /* 0x000fda0000705670 */
[----:B------:R-:W-:Y:S05]  /*5f10*/  @!P0 EXIT ;  /* 0x000000000000894d */ /* 0x000fea0003800000 */
.L_x_248:
[----:B------:R-:W-:Y:S05]  /*5f20*/  BSYNC.RECONVERGENT B0 ;  /* 0x0000000000007941 */ /* 0x000fea0003800200 */
.L_x_247:
[C---:B------:R-:W-:Y:S01]  /*5f30*/  LEA R5, R4.reuse, UR4, 0x3 ;  /* 0x0000000404057c11 */ /* 0x040fe2000f8e18ff */
[C---:B------:R-:W-:Y:S01]  /*5f40*/  IMAD.IADD R0, R4.reuse, 0x1, R2 ;  /* 0x0000000104007824 */ /* 0x040fe200078e0202 */
[C---:B0-23--:R-:W-:Y:S01]  /*5f50*/  SHF.L.U32 R25, R4.reuse, UR7, RZ ;  /* 0x0000000704197c19 */ /* 0x04dfe200080006ff */
[----:B------:R-:W-:Y:S02]  /*5f60*/  VIADD R28, R4, 0x1 ;  /* 0x00000001041c7836 */ /* 0x000fe40000000000 */
[----:B------:R-:W-:Y:S01]  /*5f70*/  IMAD R26, R2, 0x8, R5 ;  /* 0x00000008021a7824 */ /* 0x000fe200078e0205 */
[----:B------:R-:W2:Y:S01]  /*5f80*/  LDS.64 R22, [R5] ;  /* 0x0000000005167984 */ /* 0x000ea20000000a00 */
[----:B------:R-:W-:Y:S01]  /*5f90*/  SHF.L.U32 R27, R0, UR7, RZ ;  /* 0x00000007001b7c19 */ /* 0x000fe200080006ff */
[--C-:B0-----:R-:W-:Y:S01]  /*5fa0*/  IMAD.WIDE.U32 R24, R25, 0x8, R10.reuse ;  /* 0x0000000819187825 */ /* 0x101fe200078e000a */
[----:B------:R-:W-:Y:S01]  /*5fb0*/  SHF.L.U32 R29, R28, UR7, RZ ;  /* 0x000000071c1d7c19 */ /* 0x000fe200080006ff */
[----:B------:R-:W0:Y:S04]  /*5fc0*/  LDS.64 R20, [R26] ;  /* 0x000000001a147984 */ /* 0x000e280000000a00 */
[----:B------:R-:W3:Y:S01]  /*5fd0*/  LDS.64 R18, [R5+0x8] ;  /* 0x0000080005127984 */ /* 0x000ee20000000a00 */
[----:B------:R-:W-:-:S03]  /*5fe0*/  IMAD.WIDE.U32 R28, R29, 0x8, R10 ;  /* 0x000000081d1c7825 */ /* 0x000fc600078e000a */
[----:B-1----:R-:W1:Y:S04]  /*5ff0*/  LDS.64 R8, [R26+0x8] ;  /* 0x000008001a087984 */ /* 0x002e680000000a00 */
[----:B------:R-:W4:Y:S04]  /*6000*/  LDS.64 R16, [R5+0x10] ;  /* 0x0000100005107984 */ /* 0x000f280000000a00 */
[----:B------:R-:W5:Y:S04]  /*6010*/  LDS.64 R14, [R26+0x10] ;  /* 0x000010001a0e7984 */ /* 0x000f680000000a00 */
[----:B------:R2:W5:Y:S04]  /*6020*/  LDS.64 R12, [R5+0x18] ;  /* 0x00001800050c7984 */ /* 0x0005680000000a00 */
[----:B------:R2:W5:Y:S02]  /*6030*/  LDS.64 R6, [R26+0x18] ;  /* 0x000018001a067984 */ /* 0x0005640000000a00 */
[----:B--2---:R-:W-:Y:S01]  /*6040*/  IADD3 R5, PT, PT, R0, 0x1, RZ ;  /* 0x0000000100057810 */ /* 0x004fe20007ffe0ff */
[----:B------:R-:W-:-:S03]  /*6050*/  IMAD.WIDE.U32 R26, R27, 0x8, R10 ;  /* 0x000000081b1a7825 */ /* 0x000fc600078e000a */
[----:B------:R-:W-:Y:S01]  /*6060*/  SHF.L.U32 R5, R5, UR7, RZ ;  /* 0x0000000705057c19 */ /* 0x000fe200080006ff */
[----:B------:R2:W-:Y:S04]  /*6070*/  STG.E.64 desc[UR8][R24.64], R22 ;  /* 0x0000001618007986 */ /* 0x0005e8000c101b08 */
[----:B0-----:R0:W-:Y:S04]  /*6080*/  STG.E.64 desc[UR8][R26.64], R20 ;  /* 0x000000141a007986 */ /* 0x0011e8000c101b08 */
[----:B---3--:R3:W-:Y:S01]  /*6090*/  STG.E.64 desc[UR8][R28.64], R18 ;  /* 0x000000121c007986 */ /* 0x0087e2000c101b08 */
[----:B--2---:R-:W-:-:S02]  /*60a0*/  VIADD R24, R0, 0x2 ;  /* 0x0000000200187836 */ /* 0x004fc40000000000 */
[----:B------:R-:W-:Y:S02]  /*60b0*/  VIADD R0, R0, 0x3 ;  /* 0x0000000300007836 */ /* 0x000fe40000000000 */
[--C-:B------:R-:W-:Y:S01]  /*60c0*/  IMAD.WIDE.U32 R22, R5, 0x8, R10.reuse ;  /* 0x0000000805167825 */ /* 0x100fe200078e000a */
[----:B------:R-:W-:Y:S02]  /*60d0*/  SHF.L.U32 R25, R24, UR7, RZ ;  /* 0x0000000718197c19 */ /* 0x000fe400080006ff */
[----:B0-----:R-:W-:Y:S01]  /*60e0*/  SHF.L.U32 R27, R0, UR7, RZ ;  /* 0x00000007001b7c19 */ /* 0x001fe200080006ff */
[C---:B---3--:R-:W-:Y:S01]  /*60f0*/  VIADD R18, R4.reuse, 0x2 ;  /* 0x0000000204127836 */ /* 0x048fe20000000000 */
[----:B-1----:R0:W-:Y:S01]  /*6100*/  STG.E.64 desc[UR8][R22.64], R8 ;  /* 0x0000000816007986 */ /* 0x0021e2000c101b08 */
[----:B------:R-:W-:Y:S02]  /*6110*/  VIADD R19, R4, 0x3 ;  /* 0x0000000304137836 */ /* 0x000fe40000000000 */
[----:B------:R-:W-:Y:S01]  /*6120*/  IMAD.WIDE.U32 R20, R25, 0x8, R10 ;  /* 0x0000000819147825 */ /* 0x000fe200078e000a */
[----:B------:R-:W-:-:S02]  /*6130*/  SHF.L.U32 R5, R18, UR7, RZ ;  /* 0x0000000712057c19 */ /* 0x000fc400080006ff */
[----:B------:R-:W-:Y:S01]  /*6140*/  SHF.L.U32 R24, R19, UR7, RZ ;  /* 0x0000000713187c19 */ /* 0x000fe200080006ff */
[----:B------:R-:W-:-:S04]  /*6150*/  IMAD.WIDE.U32 R26, R27, 0x8, R10 ;  /* 0x000000081b1a7825 */ /* 0x000fc800078e000a */
[----:B------:R-:W-:-:S04]  /*6160*/  IMAD.WIDE.U32 R18, R5, 0x8, R10 ;  /* 0x0000000805127825 */ /* 0x000fc800078e000a */
[----:B------:R-:W-:Y:S01]  /*6170*/  IMAD.WIDE.U32 R24, R24, 0x8, R10 ;  /* 0x0000000818187825 */ /* 0x000fe200078e000a */
[----:B----4-:R0:W-:Y:S03]  /*6180*/  STG.E.64 desc[UR8][R18.64], R16 ;  /* 0x0000001012007986 */ /* 0x0101e6000c101b08 */
[----:B------:R-:W-:Y:S01]  /*6190*/  VIADD R4, R4, 0x4 ;  /* 0x0000000404047836 */ /* 0x000fe20000000000 */
[----:B-----5:R0:W-:Y:S04]  /*61a0*/  STG.E.64 desc[UR8][R20.64], R14 ;  /* 0x0000000e14007986 */ /* 0x0201e8000c101b08 */
[----:B------:R0:W-:Y:S01]  /*61b0*/  STG.E.64 desc[UR8][R24.64], R12 ;  /* 0x0000000c18007986 */ /* 0x0001e2000c101b08 */
[----:B------:R-:W-:-:S03]  /*61c0*/  ISETP.NE.AND P0, PT, R4, R3, PT ;  /* 0x000000030400720c */ /* 0x000fc60003f05270 */
[----:B------:R0:W-:Y:S10]  /*61d0*/  STG.E.64 desc[UR8][R26.64], R6 ;  /* 0x000000061a007986 */ /* 0x0001f4000c101b08 */
[----:B------:R-:W-:Y:S05]  /*61e0*/  @P0 BRA `(.L_x_247) ;  /* 0xfffffffc00500947 */ /* 0x000fea000383ffff */
[----:B------:R-:W-:Y:S05]  /*61f0*/  EXIT ;  /* 0x000000000000794d */ /* 0x000fea0003800000 */
.L_x_254:
        /* <DEDUP_REMOVED lines=16> */
.L_x_317:


//--------------------- .text._Z15FIELD_radix_fftPxS_S_S_jjjj --------------------------
	.section	.text._Z15FIELD_radix_fftPxS_S_S_jjjj,"ax",@progbits
	.align	128
        .global         _Z15FIELD_radix_fftPxS_S_S_jjjj
        .type           _Z15FIELD_radix_fftPxS_S_S_jjjj,@function
        .size           _Z15FIELD_radix_fftPxS_S_S_jjjj,(.L_x_318 - _Z15FIELD_radix_fftPxS_S_S_jjjj)
        .other          _Z15FIELD_radix_fftPxS_S_S_jjjj,@"STO_CUDA_ENTRY STV_DEFAULT"
_Z15FIELD_radix_fftPxS_S_S_jjjj:
.text._Z15FIELD_radix_fftPxS_S_S_jjjj:
[----:B------:R-:W-:Y:S01]  /*0000*/  LDC R1, c[0x0][0x37c] ;  /* 0x0000df00ff017b82 */ /* 0x000fe20000000800 */
[----:B------:R-:W0:Y:S01]  /*0010*/  LDCU UR6, c[0x0][0x360] ;  /* 0x00006c00ff0677ac */ /* 0x000e220008000800 */
[----:B------:R-:W-:-:S06]  /*0020*/  IMAD.MOV.U32 R0, RZ, RZ, 0x1 ;  /* 0x00000001ff007424 */ /* 0x000fcc00078e00ff */
[----:B------:R-:W1:Y:S01]  /*0030*/  S2UR UR7, SR_CTAID.X ;  /* 0x00000000000779c3 */ /* 0x000e620000002500 */
[----:B------:R-:W2:Y:S01]  /*0040*/  S2R R6, SR_TID.X ;  /* 0x0000000000067919 */ /* 0x000ea20000002100 */
[----:B------:R-:W3:Y:S01]  /*0050*/  LDCU UR10, c[0x0][0x3a8] ;  /* 0x00007500ff0a77ac */ /* 0x000ee20008000800 */
[----:B------:R-:W4:Y:S05]  /*0060*/  LDCU.64 UR4, c[0x0][0x3a0] ;  /* 0x00007400ff0477ac */ /* 0x000f2a0008000a00 */
[----:B------:R-:W5:Y:S01]  /*0070*/  LDC.64 R10, c[0x0][0x388] ;  /* 0x0000e200ff0a7b82 */ /* 0x000f620000000a00 */
[----:B------:R-:W1:Y:S01]  /*0080*/  LDCU.64 UR8, c[0x0][0x358] ;  /* 0x00006b00ff0877ac */ /* 0x000e620008000a00 */
[----:B0-----:R-:W0:Y:S01]  /*0090*/  I2F.U32.RP R4, UR6 ;  /* 0x0000000600047d06 */ /* 0x001e220008209000 */
[----:B------:R-:W-:-:S02]  /*00a0*/  ISETP.NE.U32.AND P2, PT, RZ, UR6, PT ;  /* 0x00000006ff007c0c */ /* 0x000fc4000bf45070 */
[----:B---3--:R-:W-:Y:S01]  /*00b0*/  SHF.L.U32 R0, R0, UR10, RZ ;  /* 0x0000000a00007c19 */ /* 0x008fe200080006ff */
[----:B----4-:R-:W-:-:S04]  /*00c0*/  USHF.R.U32.HI UR4, URZ, UR5, UR4 ;  /* 0x00000005ff047299 */ /* 0x010fc80008011604 */
[----:B------:R-:W-:Y:S01]  /*00d0*/  USHF.R.U32.HI UR4, URZ, UR10, UR4 ;  /* 0x0000000aff047299 */ /* 0x000fe20008011604 */
[----:B0-----:R-:W0:Y:S02]  /*00e0*/  MUFU.RCP R4, R4 ;  /* 0x0000000400047308 */ /* 0x001e240000001000 */
[----:B0-----:R-:W-:-:S06]  /*00f0*/  VIADD R2, R4, 0xffffffe ;  /* 0x0ffffffe04027836 */ /* 0x001fcc0000000000 */
[----:B------:R0:W3:Y:S02]  /*0100*/  F2I.FTZ.U32.TRUNC.NTZ R3, R2 ;  /* 0x0000000200037305 */ /* 0x0000e4000021f000 */
[----:B0-----:R-:W-:Y:S02]  /*0110*/  IMAD.MOV.U32 R2, RZ, RZ, RZ ;  /* 0x000000ffff027224 */ /* 0x001fe400078e00ff */
[----:B---3--:R-:W-:-:S04]  /*0120*/  IMAD.MOV R5, RZ, RZ, -R3 ;  /* 0x000000ffff057224 */ /* 0x008fc800078e0a03 */
[----:B------:R-:W-:-:S04]  /*0130*/  IMAD R5, R5, UR6, RZ ;  /* 0x0000000605057c24 */ /* 0x000fc8000f8e02ff */
[----:B------:R-:W-:-:S06]  /*0140*/  IMAD.HI.U32 R3, R3, R5, R2 ;  /* 0x0000000503037227 */ /* 0x000fcc00078e0002 */
[----:B------:R-:W-:-:S04]  /*0150*/  IMAD.HI.U32 R9, R3, R0, RZ ;  /* 0x0000000003097227 */ /* 0x000fc800078e00ff */
[----:B------:R-:W-:-:S04]  /*0160*/  IMAD.MOV R3, RZ, RZ, -R9 ;  /* 0x000000ffff037224 */ /* 0x000fc800078e0a09 */
[----:B------:R-:W-:-:S05]  /*0170*/  IMAD R0, R3, UR6, R0 ;  /* 0x0000000603007c24 */ /* 0x000fca000f8e0200 */
[----:B------:R-:W-:-:S13]  /*0180*/  ISETP.GE.U32.AND P0, PT, R0, UR6, PT ;  /* 0x0000000600007c0c */ /* 0x000fda000bf06070 */
[----:B------:R-:W-:Y:S02]  /*0190*/  @P0 VIADD R0, R0, -UR6 ;  /* 0x8000000600000c36 */ /* 0x000fe40008000000 */
[----:B------:R-:W-:-:S03]  /*01a0*/  @P0 VIADD R9, R9, 0x1 ;  /* 0x0000000109090836 */ /* 0x000fc60000000000 */
        /* <DEDUP_REMOVED lines=12> */
[----:B--2---:R-:W-:Y:S02]  /*0270*/  IMAD R0, R9, R6, RZ ;  /* 0x0000000609007224 */ /* 0x004fe400078e02ff */
[----:B-----5:R-:W-:-:S04]  /*0280*/  IMAD.WIDE.U32 R10, R3, 0x8, R10 ;  /* 0x00000008030a7825 */ /* 0x020fc800078e000a */
[----:B------:R-:W-:Y:S02]  /*0290*/  IMAD.MOV.U32 R3, RZ, RZ, RZ ;  /* 0x000000ffff037224 */ /* 0x000fe400078e00ff */
[----:B------:R-:W-:Y:S01]  /*02a0*/  IMAD.IADD R5, R9, 0x1, R0 ;  /* 0x0000000109057824 */ /* 0x000fe200078e0200 */
[----:B------:R-:W-:Y:S06]  /*02b0*/  @!P0 BRA `(.L_x_255) ;  /* 0x00000000008c8947 */ /* 0x000fec0003800000 */
[----:B------:R-:W0:Y:S01]  /*02c0*/  LDC.64 R6, c[0x0][0x398] ;  /* 0x0000e600ff067b82 */ /* 0x000e220000000a00 */
[----:B------:R-:W-:Y:S02]  /*02d0*/  IMAD.MOV.U32 R2, RZ, RZ, 0x1 ;  /* 0x00000001ff027424 */ /* 0x000fe400078e00ff */
[----:B------:R-:W-:Y:S02]  /*02e0*/  IMAD.MOV.U32 R3, RZ, RZ, RZ ;  /* 0x000000ffff037224 */ /* 0x000fe400078e00ff */
[----:B------:R-:W-:-:S07]  /*02f0*/  IMAD.MOV.U32 R15, RZ, RZ, RZ ;  /* 0x000000ffff0f7224 */ /* 0x000fce00078e00ff */
.L_x_257:
        /* <DEDUP_REMOVED lines=29> */
.L_x_256:
[----:B------:R-:W-:Y:S01]  /*04d0*/  VIADD R15, R15, 0x1 ;  /* 0x000000010f0f7836 */ /* 0x000fe20000000000 */
[----:B------:R-:W-:Y:S06]  /*04e0*/  @P0 BRA `(.L_x_257) ;  /* 0xfffffffc00840947 */ /* 0x000fec000383ffff */
.L_x_255:
[----:B------:R-:W-:Y:S01]  /*04f0*/  ISETP.NE.AND P0, PT, R0, RZ, PT ;  /* 0x000000ff0000720c */ /* 0x000fe20003f05270 */
[----:B------:R-:W-:Y:S01]  /*0500*/  BSSY.RECONVERGENT B0, `(.L_x_258) ;  /* 0x0000039000007945 */ /* 0x000fe20003800200 */
[----:B------:R-:W-:Y:S02]  /*0510*/  HFMA2 R25, -RZ, RZ, 0, 0 ;  /* 0x00000000ff197431 */ /* 0x000fe400000001ff */
[----:B------:R-:W-:-:S09]  /*0520*/  IMAD.MOV.U32 R8, RZ, RZ, 0x1 ;  /* 0x00000001ff087424 */ /* 0x000fd200078e00ff */
[----:B------:R-:W-:Y:S05]  /*0530*/  @!P0 BRA `(.L_x_259) ;  /* 0x0000000000d48947 */ /* 0x000fea0003800000 */
[----:B------:R-:W-:Y:S02]  /*0540*/  IMAD.MOV.U32 R8, RZ, RZ, 0x1 ;  /* 0x00000001ff087424 */ /* 0x000fe400078e00ff */
[----:B------:R-:W-:Y:S02]  /*0550*/  IMAD.MOV.U32 R25, RZ, RZ, RZ ;  /* 0x000000ffff197224 */ /* 0x000fe400078e00ff */
[----:B------:R-:W-:Y:S02]  /*0560*/  IMAD.MOV.U32 R16, RZ, RZ, R2 ;  /* 0x000000ffff107224 */ /* 0x000fe400078e0002 */
[----:B------:R-:W-:Y:S02]  /*0570*/  IMAD.MOV.U32 R17, RZ, RZ, R3 ;  /* 0x000000ffff117224 */ /* 0x000fe400078e0003 */
[----:B------:R-:W-:-:S07]  /*0580*/  IMAD.MOV.U32 R4, RZ, RZ, R0 ;  /* 0x000000ffff047224 */ /* 0x000fce00078e0000 */
.L_x_262:
[-C--:B------:R-:W-:Y:S01]  /*0590*/  IMAD R12, R17, R16.reuse, RZ ;  /* 0x00000010110c7224 */ /* 0x080fe200078e02ff */
[----:B------:R-:W-:Y:S01]  /*05a0*/  BSSY.RECONVERGENT B1, `(.L_x_260) ;  /* 0x000002b000017945 */ /* 0x000fe20003800200 */
[----:B0-----:R-:W-:-:S04]  /*05b0*/  IMAD.WIDE.U32 R6, R16, R16, RZ ;  /* 0x0000001010067225 */ /* 0x001fc800078e00ff */
        /* <DEDUP_REMOVED lines=41> */
.L_x_261:
[----:B------:R-:W-:Y:S05]  /*0850*/  BSYNC.RECONVERGENT B1 ;  /* 0x0000000000017941 */ /* 0x000fea0003800200 */
.L_x_260:
[----:B------:R-:W-:Y:S01]  /*0860*/  IADD3 R17, PT, PT, R7, -R15, R14 ;  /* 0x8000000f07117210 */ /* 0x000fe20007ffe00e */
[----:B------:R-:W-:Y:S01]  /*0870*/  IMAD.MOV.U32 R16, RZ, RZ, R6 ;  /* 0x000000ffff107224 */ /* 0x000fe200078e0006 */
[----:B------:R-:W-:Y:S06]  /*0880*/  @P0 BRA `(.L_x_262) ;  /* 0xfffffffc00400947 */ /* 0x000fec000383ffff */
.L_x_259:
[----:B------:R-:W-:Y:S05]  /*0890*/  BSYNC.RECONVERGENT B0 ;  /* 0x0000000000007941 */ /* 0x000fea0003800200 */
.L_x_258:
        /* <DEDUP_REMOVED lines=8> */
[----:B------:R-:W-:Y:S01]  /*0920*/  ISETP.GE.U32.AND P0, PT, R4, 0x3, PT ;  /* 0x000000030400780c */ /* 0x000fe20003f06070 */
[----:B------:R-:W-:Y:S01]  /*0930*/  IMAD.MOV.U32 R4, RZ, RZ, R0 ;  /* 0x000000ffff047224 */ /* 0x000fe200078e0000 */
[----:B0-----:R-:W-:-:S05]  /*0940*/  SHF.R.U32.HI R9, RZ, UR4, R7 ;  /* 0x00000004ff097c19 */ /* 0x001fca0008011607 */
[----:B------:R-:W-:Y:S06]  /*0950*/  @!P1 BRA `(.L_x_265) ;  /* 0x0000000000fc9947 */ /* 0x000fec0003800000 */
[----:B------:R-:W0:Y:S01]  /*0960*/  S2UR UR5, SR_CgaCtaId ;  /* 0x00000000000579c3 */ /* 0x000e220000008800 */
[----:B------:R-:W-:Y:S01]  /*0970*/  UMOV UR4, 0x400 ;  /* 0x0000040000047882 */ /* 0x000fe20000000000 */
[----:B------:R-:W-:Y:S01]  /*0980*/  IMAD.MOV.U32 R4, RZ, RZ, R0 ;  /* 0x000000ffff047224 */ /* 0x000fe200078e0000 */
[----:B------:R-:W2:Y:S01]  /*0990*/  LDCU.64 UR10, c[0x0][0x380] ;  /* 0x00007000ff0a77ac */ /* 0x000ea20008000a00 */
[----:B0-----:R-:W-:-:S03]  /*09a0*/  ULEA UR5, UR5, UR4, 0x18 ;  /* 0x0000000405057291 */ /* 0x001fc6000f8ec0ff */
[----:B--2---:R-:W-:-:S09]  /*09b0*/  UMOV UR4, URZ ;  /* 0x000000ff00047c82 */ /* 0x004fd20008000000 */
.L_x_266:
        /* <DEDUP_REMOVED lines=17> */
[----:B------:R-:W-:Y:S01]  /*0ad0*/  IMAD.WIDE.U32 R14, R8, R2, RZ ;  /* 0x00000002080e7225 */ /* 0x000fe200078e00ff */
[----:B------:R-:W-:Y:S02]  /*0ae0*/  IADD3.X R21, PT, PT, RZ, RZ, RZ, P1, !PT ;  /* 0x000000ffff157210 */ /* 0x000fe40000ffe4ff */
[----:B------:R-:W-:Y:S01]  /*0af0*/  IADD3 RZ, P1, PT, R19, R16, RZ ;  /* 0x0000001013ff7210 */ /* 0x000fe20007f3e0ff */
        /* <DEDUP_REMOVED lines=24> */
[----:B------:R-:W-:-:S02]  /*0c80*/  IADD3 R13, PT, PT, R13, -R17, R7 ;  /* 0x800000110d0d7210 */ /* 0x000fc40007ffe007 */
[C---:B------:R-:W-:Y:S01]  /*0c90*/  LEA R7, R4.reuse, UR5, 0x3 ;  /* 0x0000000504077c11 */ /* 0x040fe2000f8e18ff */
[----:B------:R-:W-:Y:S01]  /*0ca0*/  VIADD R4, R4, 0x1 ;  /* 0x0000000104047836 */ /* 0x000fe20000000000 */
        /* <DEDUP_REMOVED lines=10> */
.L_x_265:
[----:B------:R-:W-:Y:S05]  /*0d50*/  @!P0 BRA `(.L_x_264) ;  /* 0x0000000c00548947 */ /* 0x000fea0003800000 */
[----:B------:R-:W0:Y:S01]  /*0d60*/  S2R R6, SR_CgaCtaId ;  /* 0x0000000000067919 */ /* 0x000e220000008800 */
[----:B------:R-:W-:-:S04]  /*0d70*/  MOV R7, 0x400 ;  /* 0x0000040000077802 */ /* 0x000fc80000000f00 */
[----:B0-----:R-:W-:-:S07]  /*0d80*/  LEA R7, R6, R7, 0x18 ;  /* 0x0000000706077211 */ /* 0x001fce00078ec0ff */
.L_x_267:
[----:B------:R-:W-:-:S05]  /*0d90*/  IMAD R6, R4, R9, RZ ;  /* 0x0000000904067224 */ /* 0x000fca00078e02ff */
[----:B------:R-:W-:-:S05]  /*0da0*/  IADD3 R13, P0, PT, R6, UR7, RZ ;  /* 0x00000007060d7c10 */ /* 0x000fca000ff1e0ff */
[----:B------:R-:W-:Y:S01]  /*0db0*/  IMAD.X R14, RZ, RZ, RZ, P0 ;  /* 0x000000ffff0e7224 */ /* 0x000fe200000e06ff */
[----:B-1----:R-:W-:-:S04]  /*0dc0*/  LEA R12, P0, R13, UR12, 0x3 ;  /* 0x0000000c0d0c7c11 */ /* 0x002fc8000f8018ff */
[----:B------:R-:W-:Y:S01]  /*0dd0*/  LEA.HI.X R13, R13, UR13, R14, 0x3, P0 ;  /* 0x0000000d0d0d7c11 */ /* 0x000fe200080f1c0e */
[----:B------:R-:W-:-:S05]  /*0de0*/  IMAD.IADD R6, R6, 0x1, R9 ;  /* 0x0000000106067824 */ /* 0x000fca00078e0209 */
[----:B------:R-:W2:Y:S01]  /*0df0*/  LDG.E.64 R12, desc[UR8][R12.64] ;  /* 0x000000080c0c7981 */ /* 0x000ea2000c1e1b00 */
        /* <DEDUP_REMOVED lines=26> */
[-C--:B--2---:R-:W-:Y:S02]  /*0fa0*/  IMAD R13, R13, R8.reuse, RZ ;  /* 0x000000080d0d7224 */ /* 0x084fe400078e02ff */
[----:B------:R-:W-:-:S04]  /*0fb0*/  IMAD.WIDE.U32 R14, R12, R8, RZ ;  /* 0x000000080c0e7225 */ /* 0x000fc800078e00ff */
[----:B------:R-:W-:Y:S02]  /*0fc0*/  IMAD R13, R12, R25, R13 ;  /* 0x000000190c0d7224 */ /* 0x000fe400078e020d */
[----:B------:R-:W-:Y:S02]  /*0fd0*/  IMAD R8, R18, -0x1c000001, RZ ;  /* 0xe3ffffff12087824 */ /* 0x000fe400078e02ff */
[----:B------:R-:W-:Y:S02]  /*0fe0*/  IMAD.IADD R15, R15, 0x1, R13 ;  /* 0x000000010f0f7824 */ /* 0x000fe400078e020d */
[----:B------:R-:W-:Y:S01]  /*0ff0*/  IMAD.WIDE.U32 R18, R14, -0x7829cba9, RZ ;  /* 0x87d634570e127825 */ /* 0x000fe200078e00ff */
[----:B------:R-:W-:Y:S02]  /*1000*/  IADD3 R21, PT, PT, R21, -R23, R8 ;  /* 0x8000001715157210 */ /* 0x000fe40007ffe008 */
[C---:B------:R-:W-:Y:S01]  /*1010*/  ISETP.LT.AND P1, PT, R15.reuse, RZ, PT ;  /* 0x000000ff0f00720c */ /* 0x040fe20003f21270 */
[----:B------:R-:W-:-:S04]  /*1020*/  IMAD.WIDE.U32 R12, R15, -0x7829cba9, RZ ;  /* 0x87d634570f0c7825 */ /* 0x000fc800078e00ff */
[----:B---3--:R-:W-:Y:S02]  /*1030*/  IMAD R8, R17, R20, RZ ;  /* 0x0000001411087224 */ /* 0x008fe400078e02ff */
[----:B------:R-:W-:-:S04]  /*1040*/  IMAD.WIDE.U32 R12, P0, R14, 0x49249246, R12 ;  /* 0x492492460e0c7825 */ /* 0x000fc8000780000c */
[----:B------:R-:W-:Y:S01]  /*1050*/  IMAD.X R17, RZ, RZ, RZ, P0 ;  /* 0x000000ffff117224 */ /* 0x000fe200000e06ff */
[----:B------:R-:W-:Y:S01]  /*1060*/  IADD3 RZ, P0, PT, R19, R12, RZ ;  /* 0x0000000c13ff7210 */ /* 0x000fe20007f1e0ff */
[C---:B------:R-:W-:Y:S02]  /*1070*/  IMAD R23, R16.reuse, R21, R8 ;  /* 0x0000001510177224 */ /* 0x040fe400078e0208 */
[----:B------:R-:W-:-:S04]  /*1080*/  IMAD.WIDE.U32 R18, R16, R20, RZ ;  /* 0x0000001410127225 */ /* 0x000fc800078e00ff */
[----:B------:R-:W-:Y:S02]  /*1090*/  IMAD.MOV.U32 R16, RZ, RZ, R13 ;  /* 0x000000ffff107224 */ /* 0x000fe400078e000d */
[----:B------:R-:W-:Y:S02]  /*10a0*/  IMAD.IADD R19, R19, 0x1, R23 ;  /* 0x0000000113137824 */ /* 0x000fe400078e0217 */
[----:B------:R-:W-:-:S04]  /*10b0*/  IMAD.WIDE.U32.X R16, R15, 0x49249246, R16, P0 ;  /* 0x492492460f107825 */ /* 0x000fc800000e0410 */
[----:B------:R-:W-:Y:S01]  /*10c0*/  IMAD.WIDE.U32 R12, R19, -0x7829cba9, RZ ;  /* 0x87d63457130c7825 */ /* 0x000fe200078e00ff */
[----:B------:R-:W-:-:S03]  /*10d0*/  IADD3 R23, P0, PT, R16, 0x7829cba9, RZ ;  /* 0x7829cba910177810 */ /* 0x000fc60007f1e0ff */
[----:B------:R-:W-:Y:S01]  /*10e0*/  IMAD R21, R21, R2, RZ ;  /* 0x0000000215157224 */ /* 0x000fe200078e02ff */
[----:B------:R-:W-:Y:S02]  /*10f0*/  IADD3.X R25, PT, PT, R17, -0x49249247, RZ, P0, !PT ;  /* 0xb6db6db911197810 */ /* 0x000fe400007fe4ff */
[----:B------:R-:W-:Y:S02]  /*1100*/  SEL R23, R23, R16, P1 ;  /* 0x0000001017177207 */ /* 0x000fe40000800000 */
[----:B------:R-:W-:Y:S01]  /*1110*/  SEL R8, R25, R17, P1 ;  /* 0x0000001119087207 */ /* 0x000fe20000800000 */
[----:B------:R-:W-:-:S03]  /*1120*/  IMAD.WIDE.U32 R12, P1, R18, 0x49249246, R12 ;  /* 0x49249246120c7825 */ /* 0x000fc6000782000c */
[----:B------:R-:W-:Y:S01]  /*1130*/  SHF.R.S64 R23, R23, 0x1b, R8 ;  /* 0x0000001b17177819 */ /* 0x000fe20000001008 */
[----:B------:R-:W-:-:S03]  /*1140*/  IMAD.WIDE.U32 R16, R18, -0x7829cba9, RZ ;  /* 0x87d6345712107825 */ /* 0x000fc600078e00ff */
[C---:B------:R-:W-:Y:S02]  /*1150*/  LEA.HI R23, P2, R8.reuse, R23, RZ, 0x1 ;  /* 0x0000001708177211 */ /* 0x040fe400078508ff */
[----:B------:R-:W-:Y:S01]  /*1160*/  IADD3 RZ, P0, PT, R17, R12, RZ ;  /* 0x0000000c11ff7210 */ /* 0x000fe20007f1e0ff */
[----:B------:R-:W-:Y:S01]  /*1170*/  IMAD R17, R3, R20, R21 ;  /* 0x0000001403117224 */ /* 0x000fe200078e0215 */
[----:B------:R-:W-:Y:S01]  /*1180*/  LEA.HI.X.SX32 R8, R8, RZ, 0x5, P2 ;  /* 0x000000ff08087211 */ /* 0x000fe200010f2eff */
[----:B------:R-:W-:-:S04]  /*1190*/  IMAD.WIDE.U32 R20, R20, R2, RZ ;  /* 0x0000000214147225 */ /* 0x000fc800078e00ff */
[----:B------:R-:W-:Y:S02]  /*11a0*/  IMAD.IADD R21, R21, 0x1, R17 ;  /* 0x0000000115157824 */ /* 0x000fe400078e0211 */
[----:B------:R-:W-:-:S04]  /*11b0*/  IMAD.WIDE.U32 R16, R20, -0x7829cba9, RZ ;  /* 0x87d6345714107825 */ /* 0x000fc800078e00ff */
[----:B------:R-:W-:-:S04]  /*11c0*/  IMAD.WIDE.U32 R24, R21, -0x7829cba9, RZ ;  /* 0x87d6345715187825 */ /* 0x000fc800078e00ff */
[----:B------:R-:W-:-:S04]  /*11d0*/  IMAD.WIDE.U32 R14, R23, -0x1c000001, R14 ;  /* 0xe3ffffff170e7825 */ /* 0x000fc800078e000e */
[----:B------:R-:W-:-:S04]  /*11e0*/  IMAD.WIDE.U32 R24, P2, R20, 0x49249246, R24 ;  /* 0x4924924614187825 */ /* 0x000fc80007840018 */
[----:B------:R-:W-:Y:S01]  /*11f0*/  IMAD R8, R8, -0x1c000001, RZ ;  /* 0xe3ffffff08087824 */ /* 0x000fe200078e02ff */
[----:B------:R-:W-:Y:S01]  /*1200*/  IADD3 RZ, P3, PT, R17, R24, RZ ;  /* 0x0000001811ff7210 */ /* 0x000fe20007f7e0ff */
[----:B------:R-:W-:Y:S01]  /*1210*/  IMAD.X R17, RZ, RZ, RZ, P2 ;  /* 0x000000ffff117224 */ /* 0x000fe200010e06ff */
[----:B------:R-:W-:Y:S02]  /*1220*/  MOV R16, R25 ;  /* 0x0000001900107202 */ /* 0x000fe40000000f00 */
[----:B------:R-:W-:-:S03]  /*1230*/  IADD3 R23, PT, PT, R15, -R23, R8 ;  /* 0x800000170f177210 */ /* 0x000fc60007ffe008 */
[C---:B------:R-:W-:Y:S01]  /*1240*/  IMAD.WIDE.U32.X R16, R21.reuse, 0x49249246, R16, P3 ;  /* 0x4924924615107825 */ /* 0x040fe200018e0410 */
        /* <DEDUP_REMOVED lines=10> */
[----:B------:R-:W-:Y:S01]  /*12f0*/  SHF.R.S64 R8, R8, 0x1b, R15 ;  /* 0x0000001b08087819 */ /* 0x000fe2000000100f */
[----:B------:R-:W-:Y:S01]  /*1300*/  IMAD.X R27, RZ, RZ, RZ, P1 ;  /* 0x000000ffff1b7224 */ /* 0x000fe200008e06ff */
[----:B------:R-:W-:Y:S01]  /*1310*/  ISETP.LT.AND P1, PT, R19, RZ, PT ;  /* 0x000000ff1300720c */ /* 0x000fe20003f21270 */
[----:B------:R-:W-:Y:S01]  /*1320*/  IMAD.MOV.U32 R26, RZ, RZ, R13 ;  /* 0x000000ffff1a7224 */ /* 0x000fe200078e000d */
[----:B------:R-:W-:Y:S01]  /*1330*/  LEA.HI R25, P2, R15, R8, RZ, 0x1 ;  /* 0x000000080f197211 */ /* 0x000fe200078508ff */
[----:B------:R-:W-:Y:S02]  /*1340*/  IMAD.MOV.U32 R22, RZ, RZ, R14 ;  /* 0x000000ffff167224 */ /* 0x000fe400078e000e */
[----:B------:R-:W-:Y:S01]  /*1350*/  IMAD.WIDE.U32.X R28, R19, 0x49249246, R26, P0 ;  /* 0x49249246131c7825 */ /* 0x000fe200000e041a */
[----:B------:R-:W-:-:S03]  /*1360*/  LEA.HI.X.SX32 R15, R15, RZ, 0x5, P2 ;  /* 0x000000ff0f0f7211 */ /* 0x000fc600010f2eff */
[----:B------:R-:W-:-:S04]  /*1370*/  IMAD.WIDE.U32 R20, R25, -0x1c000001, R20 ;  /* 0xe3ffffff19147825 */ /* 0x000fc800078e0014 */
[----:B------:R-:W-:-:S05]  /*1380*/  IMAD R15, R15, -0x1c000001, RZ ;  /* 0xe3ffffff0f0f7824 */ /* 0x000fca00078e02ff */
[----:B------:R-:W-:Y:S01]  /*1390*/  IADD3 R25, PT, PT, R21, -R25, R15 ;  /* 0x8000001915197210 */ /* 0x000fe20007ffe00f */
[----:B------:R-:W-:-:S04]  /*13a0*/  IMAD R15, R4, 0x8, R7 ;  /* 0x00000008040f7824 */ /* 0x000fc800078e0207 */
[----:B------:R-:W-:Y:S01]  /*13b0*/  IMAD R14, R25, R2, RZ ;  /* 0x00000002190e7224 */ /* 0x000fe200078e02ff */
[----:B------:R0:W-:Y:S01]  /*13c0*/  STS.64 [R15], R22 ;  /* 0x000000160f007388 */ /* 0x0001e20000000a00 */
[----:B--2---:R-:W-:-:S04]  /*13d0*/  IMAD R8, R17, R20, RZ ;  /* 0x0000001411087224 */ /* 0x004fc800078e02ff */
[C---:B------:R-:W-:Y:S02]  /*13e0*/  IMAD R13, R16.reuse, R25, R8 ;  /* 0x00000019100d7224 */ /* 0x040fe400078e0208 */
[----:B------:R-:W-:-:S04]  /*13f0*/  IMAD.WIDE.U32 R16, R16, R20, RZ ;  /* 0x0000001410107225 */ /* 0x000fc800078e00ff */
        /* <DEDUP_REMOVED lines=18> */
[----:B------:R-:W-:Y:S01]  /*1520*/  LEA.HI R23, P0, R12, R13, RZ, 0x1 ;  /* 0x0000000d0c177211 */ /* 0x000fe200078108ff */
[----:B------:R-:W-:Y:S02]  /*1530*/  IMAD R13, R3, R20, R14 ;  /* 0x00000014030d7224 */ /* 0x000fe400078e020e */
[----:B------:R-:W-:Y:S01]  /*1540*/  IMAD.WIDE.U32 R20, R20, R2, RZ ;  /* 0x0000000214147225 */ /* 0x000fe200078e00ff */
[----:B------:R-:W-:-:S03]  /*1550*/  LEA.HI.X.SX32 R12, R12, RZ, 0x5, P0 ;  /* 0x000000ff0c0c7211 */ /* 0x000fc600000f2eff */
[----:B------:R-:W-:Y:S02]  /*1560*/  IMAD.IADD R21, R21, 0x1, R13 ;  /* 0x0000000115157824 */ /* 0x000fe400078e020d */
[----:B------:R-:W-:Y:S02]  /*1570*/  IMAD R14, R12, -0x1c000001, RZ ;  /* 0xe3ffffff0c0e7824 */ /* 0x000fe400078e02ff */
[----:B------:R-:W-:-:S04]  /*1580*/  IMAD.WIDE.U32 R18, R23, -0x1c000001, R18 ;  /* 0xe3ffffff17127825 */ /* 0x000fc800078e0012 */
[----:B------:R-:W-:Y:S01]  /*1590*/  IMAD.WIDE.U32 R12, R21, -0x7829cba9, RZ ;  /* 0x87d63457150c7825 */ /* 0x000fe200078e00ff */
[----:B------:R-:W-:-:S03]  /*15a0*/  IADD3 R19, PT, PT, R19, -R23, R14 ;  /* 0x8000001713137210 */ /* 0x000fc60007ffe00e */
[----:B------:R-:W-:-:S04]  /*15b0*/  IMAD.WIDE.U32 R22, R20, -0x7829cba9, RZ ;  /* 0x87d6345714167825 */ /* 0x000fc800078e00ff */
[----:B------:R-:W-:-:S04]  /*15c0*/  IMAD.WIDE.U32 R12, P0, R20, 0x49249246, R12 ;  /* 0x49249246140c7825 */ /* 0x000fc8000780000c */
[----:B------:R-:W-:Y:S01]  /*15d0*/  IMAD.MOV.U32 R22, RZ, RZ, R13 ;  /* 0x000000ffff167224 */ /* 0x000fe200078e000d */
[----:B------:R-:W-:Y:S01]  /*15e0*/  IADD3 RZ, P1, PT, R23, R12, RZ ;  /* 0x0000000c17ff7210 */ /* 0x000fe20007f3e0ff */
[----:B------:R-:W-:Y:S02]  /*15f0*/  IMAD.X R23, RZ, RZ, RZ, P0 ;  /* 0x000000ffff177224 */ /* 0x000fe400000e06ff */
[----:B------:R-:W-:Y:S02]  /*1600*/  IMAD.IADD R13, R6, 0x1, R9 ;  /* 0x00000001060d7824 */ /* 0x000fe400078e0209 */
        /* <DEDUP_REMOVED lines=12> */
[----:B------:R-:W-:Y:S01]  /*16d0*/  VIADD R4, R4, 0x4 ;  /* 0x0000000404047836 */ /* 0x000fe20000000000 */
[----:B------:R-:W-:Y:S01]  /*16e0*/  SHF.R.S64 R8, R8, 0x1b, R25 ;  /* 0x0000001b08087819 */ /* 0x000fe20000001019 */
[----:B------:R3:W-:Y:S01]  /*16f0*/  STS.64 [R15+0x8], R18 ;  /* 0x000008120f007388 */ /* 0x0007e20000000a00 */
[----:B------:R-:W-:-:S04]  /*1700*/  LEA.HI R27, P0, R23, R6, RZ, 0x1 ;  /* 0x00000006171b7211 */ /* 0x000fc800078108ff */
[----:B------:R-:W-:Y:S01]  /*1710*/  LEA.HI.X.SX32 R23, R23, RZ, 0x5, P0 ;  /* 0x000000ff17177211 */ /* 0x000fe200000f2eff */
[----:B------:R-:W-:-:S04]  /*1720*/  IMAD.WIDE.U32 R20, R27, -0x1c000001, R20 ;  /* 0xe3ffffff1b147825 */ /* 0x000fc800078e0014 */
[----:B------:R-:W-:-:S05]  /*1730*/  IMAD R23, R23, -0x1c000001, RZ ;  /* 0xe3ffffff17177824 */ /* 0x000fca00078e02ff */
[----:B------:R-:W-:Y:S02]  /*1740*/  IADD3 R21, PT, PT, R21, -R27, R23 ;  /* 0x8000001b15157210 */ /* 0x000fe40007ffe017 */
[----:B------:R-:W-:-:S03]  /*1750*/  LEA.HI R27, P0, R25, R8, RZ, 0x1 ;  /* 0x00000008191b7211 */ /* 0x000fc600078108ff */
[----:B------:R-:W-:Y:S01]  /*1760*/  IMAD R8, R21, R2, RZ ;  /* 0x0000000215087224 */ /* 0x000fe200078e02ff */
[----:B------:R-:W-:Y:S01]  /*1770*/  LEA.HI.X.SX32 R25, R25, RZ, 0x5, P0 ;  /* 0x000000ff19197211 */ /* 0x000fe200000f2eff */
[----:B------:R-:W-:-:S04]  /*1780*/  IMAD.WIDE.U32 R16, R27, -0x1c000001, R16 ;  /* 0xe3ffffff1b107825 */ /* 0x000fc800078e0010 */
[----:B--2---:R-:W-:-:S04]  /*1790*/  IMAD R6, R13, R20, RZ ;  /* 0x000000140d067224 */ /* 0x004fc800078e02ff */
[C---:B------:R-:W-:Y:S02]  /*17a0*/  IMAD R23, R12.reuse, R21, R6 ;  /* 0x000000150c177224 */ /* 0x040fe400078e0206 */
[----:B------:R-:W-:-:S04]  /*17b0*/  IMAD.WIDE.U32 R12, R12, R20, RZ ;  /* 0x000000140c0c7225 */ /* 0x000fc800078e00ff */
[----:B------:R-:W-:Y:S02]  /*17c0*/  IMAD.IADD R13, R13, 0x1, R23 ;  /* 0x000000010d0d7824 */ /* 0x000fe400078e0217 */
        /* <DEDUP_REMOVED lines=8> */
[----:B------:R-:W-:-:S04]  /*1850*/  IMAD.X R25, RZ, RZ, RZ, P0 ;  /* 0x000000ffff197224 */ /* 0x000fc800000e06ff */
[C---:B------:R-:W-:Y:S01]  /*1860*/  IMAD.WIDE.U32.X R24, R13.reuse, 0x49249246, R24, P1 ;  /* 0x492492460d187825 */ /* 0x040fe200008e0418 */
[----:B------:R-:W-:Y:S02]  /*1870*/  ISETP.LT.AND P1, PT, R13, RZ, PT ;  /* 0x000000ff0d00720c */ /* 0x000fe40003f21270 */
[----:B------:R-:W-:-:S04]  /*1880*/  IADD3 R23, P0, PT, R24, 0x7829cba9, RZ ;  /* 0x7829cba918177810 */ /* 0x000fc80007f1e0ff */
[----:B------:R-:W-:Y:S02]  /*1890*/  IADD3.X R27, PT, PT, R25, -0x49249247, RZ, P0, !PT ;  /* 0xb6db6db9191b7810 */ /* 0x000fe400007fe4ff */
[----:B------:R-:W-:Y:S01]  /*18a0*/  SEL R21, R23, R24, P1 ;  /* 0x0000001817157207 */ /* 0x000fe20000800000 */
[----:B------:R-:W-:Y:S01]  /*18b0*/  IMAD.WIDE.U32 R22, R20, R2, RZ ;  /* 0x0000000214167225 */ /* 0x000fe200078e00ff */
[----:B------:R-:W-:-:S03]  /*18c0*/  SEL R6, R27, R25, P1 ;  /* 0x000000191b067207 */ /* 0x000fc60000800000 */
[----:B------:R-:W-:Y:S01]  /*18d0*/  IMAD R25, R3, R20, R8 ;  /* 0x0000001403197224 */ /* 0x000fe200078e0208 */
[----:B------:R-:W-:Y:S01]  /*18e0*/  SHF.R.S64 R21, R21, 0x1b, R6 ;  /* 0x0000001b15157819 */ /* 0x000fe20000001006 */
[----:B------:R-:W-:-:S04]  /*18f0*/  IMAD.WIDE.U32 R26, R22, -0x7829cba9, RZ ;  /* 0x87d63457161a7825 */ /* 0x000fc800078e00ff */
[----:B------:R-:W-:Y:S01]  /*1900*/  IMAD.IADD R23, R23, 0x1, R25 ;  /* 0x0000000117177824 */ /* 0x000fe200078e0219 */
[----:B------:R-:W-:-:S03]  /*1910*/  LEA.HI R25, P0, R6, R21, RZ, 0x1 ;  /* 0x0000001506197211 */ /* 0x000fc600078108ff */
[----:B------:R-:W-:Y:S01]  /*1920*/  IMAD.WIDE.U32 R20, R23, -0x7829cba9, RZ ;  /* 0x87d6345717147825 */ /* 0x000fe200078e00ff */
[----:B------:R-:W-:-:S03]  /*1930*/  LEA.HI.X.SX32 R6, R6, RZ, 0x5, P0 ;  /* 0x000000ff06067211 */ /* 0x000fc600000f2eff */
[----:B------:R-:W-:-:S04]  /*1940*/  IMAD.WIDE.U32 R12, R25, -0x1c000001, R12 ;  /* 0xe3ffffff190c7825 */ /* 0x000fc800078e000c */
[----:B------:R-:W-:Y:S02]  /*1950*/  IMAD R6, R6, -0x1c000001, RZ ;  /* 0xe3ffffff06067824 */ /* 0x000fe400078e02ff */
[----:B------:R-:W-:-:S03]  /*1960*/  IMAD.WIDE.U32 R20, P0, R22, 0x49249246, R20 ;  /* 0x4924924616147825 */ /* 0x000fc60007800014 */
[----:B------:R-:W-:Y:S01]  /*1970*/  IADD3 R13, PT, PT, R13, -R25, R6 ;  /* 0x800000190d0d7210 */ /* 0x000fe20007ffe006 */
[----:B------:R-:W-:Y:S01]  /*1980*/  IMAD.MOV.U32 R24, RZ, RZ, R21 ;  /* 0x000000ffff187224 */ /* 0x000fe200078e0015 */
[----:B------:R-:W-:Y:S02]  /*1990*/  IADD3 RZ, P1, PT, R27, R20, RZ ;  /* 0x000000141bff7210 */ /* 0x000fe40007f3e0ff */
[----:B------:R-:W-:Y:S01]  /*19a0*/  IADD3.X R25, PT, PT, RZ, RZ, RZ, P0, !PT ;  /* 0x000000ffff197210 */ /* 0x000fe200007fe4ff */
[----:B------:R3:W-:Y:S02]  /*19b0*/  STS.64 [R15+0x18], R12 ;  /* 0x0000180c0f007388 */ /* 0x0007e40000000a00 */
        /* <DEDUP_REMOVED lines=11> */
[----:B------:R-:W-:Y:S02]  /*1a70*/  IMAD R6, R6, -0x1c000001, RZ ;  /* 0xe3ffffff06067824 */ /* 0x000fe400078e02ff */
[----:B------:R-:W-:-:S03]  /*1a80*/  IMAD.MOV.U32 R8, RZ, RZ, R22 ;  /* 0x000000ffff087224 */ /* 0x000fc600078e0016 */
[----:B------:R-:W-:-:S05]  /*1a90*/  IADD3 R25, PT, PT, R23, -R25, R6 ;  /* 0x8000001917197210 */ /* 0x000fca0007ffe006 */
[----:B---3--:R-:W-:Y:S05]  /*1aa0*/  @P0 BRA `(.L_x_267) ;  /* 0xfffffff000b80947 */ /* 0x008fea000383ffff */
.L_x_264:
[----:B-1----:R-:W-:Y:S05]  /*1ab0*/  BSYNC.RECONVERGENT B0 ;  /* 0x0000000000007941 */ /* 0x002fea0003800200 */
.L_x_263:
[----:B------:R-:W1:Y:S01]  /*1ac0*/  LDCU UR6, c[0x0][0x3a8] ;  /* 0x00007500ff0677ac */ /* 0x000e620008000800 */
[----:B------:R-:W-:Y:S01]  /*1ad0*/  IMAD.MOV.U32 R2, RZ, RZ, 0x1 ;  /* 0x00000001ff027424 */ /* 0x000fe200078e00ff */
        /* <DEDUP_REMOVED lines=9> */
[----:B0-----:R-:W-:Y:S02]  /*1b70*/  VIADD R6, R3, 0x3 ;  /* 0x0000000303067836 */ /* 0x001fe40000000000 */
[----:B------:R-:W-:-:S05]  /*1b80*/  IMAD.IADD R7, R4, 0x1, -R3 ;  /* 0x0000000104077824 */ /* 0x000fca00078e0a03 */
[----:B------:R-:W-:Y:S01]  /*1b90*/  LOP3.LUT R7, R7, 0x3, RZ, 0xc0, !PT ;  /* 0x0000000307077812 */ /* 0x000fe200078ec0ff */
[----:B-1----:R-:W-:-:S12]  /*1ba0*/  UIADD3 UR5, UPT, UPT, -UR6, UR5, URZ ;  /* 0x0000000506057290 */ /* 0x002fd8000fffe1ff */
.L_x_286:
[----:B------:R-:W-:Y:S01]  /*1bb0*/  ISETP.GE.U32.AND P0, PT, R3, R4, PT ;  /* 0x000000040300720c */ /* 0x000fe20003f06070 */
[----:B------:R-:W-:-:S12]  /*1bc0*/  BSSY.RECONVERGENT B1, `(.L_x_269) ;  /* 0x0000258000017945 */ /* 0x000fd80003800200 */
[----:B01----:R-:W-:Y:S05]  /*1bd0*/  @P0 BRA `(.L_x_270) ;  /* 0x0000002400580947 */ /* 0x003fea0003800000 */
        /* <DEDUP_REMOVED lines=9> */
[----:B------:R-:W-:Y:S02]  /*1c70*/  LOP3.LUT R24, R3, R22, RZ, 0xc0, !PT ;  /* 0x0000001603187212 */ /* 0x000fe400078ec0ff */
[----:B------:R-:W-:Y:S02]  /*1c80*/  LOP3.LUT R9, R0, 0x1ffffffe, RZ, 0xc0, !PT ;  /* 0x1ffffffe00097812 */ /* 0x000fe400078ec0ff */
[----:B0-----:R-:W-:-:S03]  /*1c90*/  LEA R23, R12, R23, 0x18 ;  /* 0x000000170c177211 */ /* 0x001fc600078ec0ff */
        /* <DEDUP_REMOVED lines=81> */
.L_x_274:
[----:B------:R-:W-:Y:S05]  /*21b0*/  BSYNC.RECONVERGENT B2 ;  /* 0x0000000000027941 */ /* 0x000fea0003800200 */
.L_x_273:
        /* <DEDUP_REMOVED lines=84> */
.L_x_276:
[----:B------:R-:W-:Y:S05]  /*2700*/  BSYNC.RECONVERGENT B2 ;  /* 0x0000000000027941 */ /* 0x000fea0003800200 */
.L_x_275:
[----:B01----:R-:W-:Y:S01]  /*2710*/  IMAD.MOV.U32 R9, RZ, RZ, R21 ;  /* 0x000000ffff097224 */ /* 0x003fe200078e0015 */
[----:B------:R-:W-:Y:S06]  /*2720*/  @!P1 BRA `(.L_x_272) ;  /* 0x0000000400449947 */ /* 0x000fec0003800000 */
[----:B------:R-:W-:-:S05]  /*2730*/  LOP3.LUT P0, R24, R21, RZ, R22, 0xa0, !PT ;  /* 0x000000ff15187212 */ /* 0x000fca000780a016 */
[----:B------:R-:W-:-:S05]  /*2740*/  IMAD R12, R21, 0x2, -R24 ;  /* 0x00000002150c7824 */ /* 0x000fca00078e0a18 */
[----:B------:R-:W-:-:S05]  /*2750*/  LEA R9, R12, R23, 0x3 ;  /* 0x000000170c097211 */ /* 0x000fca00078e18ff */
        /* <DEDUP_REMOVED lines=46> */
[----:B------:R-:W-:-:S04]  /*2a40*/  IMAD.MOV.U32 R9, RZ, RZ, R6 ;  /* 0x000000ffff097224 */ /* 0x000fc800078e0006 */
        /* <DEDUP_REMOVED lines=29> */
[----:B------:R-:W-:-:S04]  /*2c20*/  IMAD.MOV.U32 R9, RZ, RZ, R6 ;  /* 0x000000ffff097224 */ /* 0x000fc800078e0006 */
[----:B------:R1:W-:Y:S03]  /*2c30*/  STS.64 [R23], R14 ;  /* 0x0000000e17007388 */ /* 0x0003e60000000a00 */
.L_x_272:
[----:B------:R-:W-:Y:S05]  /*2c40*/  BSYNC.RECONVERGENT B0 ;  /* 0x0000000000007941 */ /* 0x000fea0003800200 */
.L_x_271:
[----:B------:R-:W-:-:S05]  /*2c50*/  IMAD.IADD R12, R3, 0x1, -R4 ;  /* 0x00000001030c7824 */ /* 0x000fca00078e0a04 */
[----:B------:R-:W-:-:S13]  /*2c60*/  ISETP.GT.U32.AND P0, PT, R12, -0x4, PT ;  /* 0xfffffffc0c00780c */ /* 0x000fda0003f04070 */
[----:B------:R-:W-:Y:S05]  /*2c70*/  @P0 BRA `(.L_x_270) ;  /* 0x0000001400300947 */ /* 0x000fea0003800000 */
[----:B------:R-:W2:Y:S01]  /*2c80*/  S2UR UR7, SR_CgaCtaId ;  /* 0x00000000000779c3 */ /* 0x000ea20000008800 */
[----:B------:R-:W-:Y:S02]  /*2c90*/  UMOV UR6, 0x400 ;  /* 0x0000040000067882 */ /* 0x000fe40000000000 */
[----:B--2---:R-:W-:-:S06]  /*2ca0*/  ULEA UR6, UR7, UR6, 0x18 ;  /* 0x0000000607067291 */ /* 0x004fcc000f8ec0ff */
[----:B01----:R-:W-:-:S07]  /*2cb0*/  LEA R23, R9, UR6, 0x4 ;  /* 0x0000000609177c11 */ /* 0x003fce000f8e20ff */
.L_x_285:
[----:B------:R-:W-:Y:S01]  /*2cc0*/  LOP3.LUT P0, R20, R9, RZ, R22, 0xa0, !PT ;  /* 0x000000ff09147212 */ /* 0x000fe2000780a016 */
[--C-:B------:R-:W-:Y:S01]  /*2cd0*/  IMAD R19, R8, 0x8, R23.reuse ;  /* 0x0000000808137824 */ /* 0x100fe200078e0217 */
[----:B------:R-:W-:Y:S03]  /*2ce0*/  BSSY.RECONVERGENT B0, `(.L_x_277) ;  /* 0x0000051000007945 */ /* 0x000fe60003800200 */
[C---:B------:R-:W-:Y:S02]  /*2cf0*/  IMAD R18, R20.reuse, -0x8, R23 ;  /* 0xfffffff814127824 */ /* 0x040fe400078e0217 */
[----:B01----:R-:W-:-:S03]  /*2d00*/  IMAD R25, R20, -0x8, R19 ;  /* 0xfffffff814197824 */ /* 0x003fc600078e0213 */
        /* <DEDUP_REMOVED lines=45> */
[----:B------:R-:W-:-:S03]  /*2fe0*/  IMAD R18, R24, -0x8, R23 ;  /* 0xfffffff818127824 */ /* 0x000fc600078e0217 */
        /* <DEDUP_REMOVED lines=32> */
.L_x_278:
[----:B------:R-:W-:Y:S05]  /*31f0*/  BSYNC.RECONVERGENT B0 ;  /* 0x0000000000007941 */ /* 0x000fea0003800200 */
.L_x_277:
[----:B------:R-:W-:Y:S01]  /*3200*/  IMAD R20, R24, -0x8, R19 ;  /* 0xfffffff818147824 */ /* 0x000fe200078e0213 */
[----:B------:R-:W-:Y:S01]  /*3210*/  LDS.64 R26, [R18+0x10] ;  /* 0x00001000121a7984 */ /* 0x000fe20000000a00 */
[----:B------:R-:W-:Y:S03]  /*3220*/  BSSY.RECONVERGENT B0, `(.L_x_279) ;  /* 0x000004e000007945 */ /* 0x000fe60003800200 */
[----:B01----:R-:W0:Y:S02]  /*3230*/  LDS.64 R12, [R20+0x10] ;  /* 0x00001000140c7984 */ /* 0x003e240000000a00 */
        /* <DEDUP_REMOVED lines=76> */
.L_x_280:
[----:B------:R-:W-:Y:S05]  /*3700*/  BSYNC.RECONVERGENT B0 ;  /* 0x0000000000007941 */ /* 0x000fea0003800200 */
.L_x_279:
[----:B01----:R-:W-:Y:S01]  /*3710*/  IMAD R20, R18, -0x8, R19 ;  /* 0xfffffff812147824 */ /* 0x003fe200078e0213 */
        /* <DEDUP_REMOVED lines=80> */
.L_x_282:
[----:B------:R-:W-:Y:S05]  /*3c20*/  BSYNC.RECONVERGENT B0 ;  /* 0x0000000000007941 */ /* 0x000fea0003800200 */
.L_x_281:
        /* <DEDUP_REMOVED lines=76> */
.L_x_284:
[----:B------:R-:W-:Y:S05]  /*40f0*/  BSYNC.RECONVERGENT B0 ;  /* 0x0000000000007941 */ /* 0x000fea0003800200 */
.L_x_283:
[----:B------:R-:W-:Y:S02]  /*4100*/  VIADD R9, R9, 0x4 ;  /* 0x0000000409097836 */ /* 0x000fe40000000000 */
[----:B------:R-:W-:-:S03]  /*4110*/  VIADD R23, R23, 0x40 ;  /* 0x0000004017177836 */ /* 0x000fc60000000000 */
[----:B------:R-:W-:-:S13]  /*4120*/  ISETP.NE.AND P0, PT, R9, R4, PT ;  /* 0x000000040900720c */ /* 0x000fda0003f05270 */
[----:B------:R-:W-:Y:S05]  /*4130*/  @P0 BRA `(.L_x_285) ;  /* 0xffffffe800e00947 */ /* 0x000fea000383ffff */
.L_x_270:
[----:B------:R-:W-:Y:S05]  /*4140*/  BSYNC.RECONVERGENT B1 ;  /* 0x0000000000017941 */ /* 0x000fea0003800200 */
.L_x_269:
[----:B------:R-:W2:Y:S01]  /*4150*/  LDCU UR6, c[0x0][0x3a8] ;  /* 0x00007500ff0677ac */ /* 0x000ea20008000800 */
[----:B------:R-:W-:-:S04]  /*4160*/  UIADD3 UR4, UPT, UPT, UR4, 0x1, URZ ;  /* 0x0000000104047890 */ /* 0x000fc8000fffe0ff */
[----:B--2---:R-:W-:Y:S01]  /*4170*/  UISETP.NE.AND UP0, UPT, UR4, UR6, UPT ;  /* 0x000000060400728c */ /* 0x004fe2000bf05270 */
[----:B------:R-:W-:Y:S08]  /*4180*/  BAR.SYNC.DEFER_BLOCKING 0x0 ;  /* 0x0000000000007b1d */ /* 0x000ff00000010000 */
[----:B------:R-:W-:Y:S05]  /*4190*/  BRA.U UP0, `(.L_x_286) ;  /* 0xffffffd900847547 */ /* 0x000fea000b83ffff */
.L_x_268:
[----:B01----:R-:W-:Y:S02]  /*41a0*/  SHF.R.U32.HI R23, RZ, 0x1, R0 ;  /* 0x00000001ff177819 */ /* 0x003fe40000011600 */
[----:B------:R-:W-:-:S04]  /*41b0*/  SHF.R.U32.HI R0, RZ, 0x1, R5 ;  /* 0x00000001ff007819 */ /* 0x000fc80000011605 */
[----:B------:R-:W-:-:S13]  /*41c0*/  ISETP.GE.U32.AND P0, PT, R23, R0, PT ;  /* 0x000000001700720c */ /* 0x000fda0003f06070 */
[----:B------:R-:W-:Y:S05]  /*41d0*/  @P0 EXIT ;  /* 0x000000000000094d */ /* 0x000fea0003800000 */
[----:B------:R-:W-:Y:S01]  /*41e0*/  IMAD.IADD R3, R0, 0x1, -R23 ;  /* 0x0000000100037824 */ /* 0x000fe200078e0a17 */
[----:B------:R-:W-:Y:S01]  /*41f0*/  IADD3 R4, PT, PT, R23, -R0, RZ ;  /* 0x8000000017047210 */ /* 0x000fe20007ffe0ff */
[----:B------:R-:W-:Y:S01]  /*4200*/  UIADD3 UR4, UPT, UPT, -UR6, 0x20, URZ ;  /* 0x0000002006047890 */ /* 0x000fe2000fffe1ff */
[----:B------:R-:W-:Y:S02]  /*4210*/  BSSY.RECONVERGENT B0, `(.L_x_287) ;  /* 0x000001d000007945 */ /* 0x000fe40003800200 */
[----:B------:R-:W-:Y:S02]  /*4220*/  LOP3.LUT P0, R3, R3, 0x3, RZ, 0xc0, !PT ;  /* 0x0000000303037812 */ /* 0x000fe4000780c0ff */
[----:B------:R-:W-:-:S11]  /*4230*/  ISETP.GT.U32.AND P1, PT, R4, -0x4, PT ;  /* 0xfffffffc0400780c */ /* 0x000fd60003f24070 */
[----:B------:R-:W-:Y:S05]  /*4240*/  @!P0 BRA `(.L_x_288) ;  /* 0x0000000000648947 */ /* 0x000fea0003800000 */
[----:B------:R-:W0:Y:S01]  /*4250*/  S2R R5, SR_CgaCtaId ;  /* 0x0000000000057919 */ /* 0x000e220000008800 */
[----:B------:R-:W1:Y:S01]  /*4260*/  LDC R16, c[0x0][0x3a4] ;  /* 0x0000e900ff107b82 */ /* 0x000e620000000800 */
[----:B------:R-:W-:Y:S01]  /*4270*/  MOV R4, 0x400 ;  /* 0x0000040000047802 */ /* 0x000fe20000000f00 */
[----:B------:R-:W-:Y:S02]  /*4280*/  IMAD.MOV R14, RZ, RZ, -R3 ;  /* 0x000000ffff0e7224 */ /* 0x000fe400078e0a03 */
[----:B------:R-:W-:Y:S01]  /*4290*/  IMAD.IADD R3, R23, 0x1, R2 ;  /* 0x0000000117037824 */ /* 0x000fe200078e0202 */
[----:B0-----:R-:W-:-:S07]  /*42a0*/  LEA R15, R5, R4, 0x18 ;  /* 0x00000004050f7211 */ /* 0x001fce00078ec0ff */
.L_x_289:
[----:B0-----:R0:W2:Y:S01]  /*42b0*/  BREV R4, R23 ;  /* 0x0000001700047301 */ /* 0x0010a20000000000 */
[-C--:B-1----:R-:W-:Y:S01]  /*42c0*/  SHF.L.U32 R7, R23, R16.reuse, RZ ;  /* 0x0000001017077219 */ /* 0x082fe200000006ff */
[----:B------:R-:W-:Y:S01]  /*42d0*/  VIADD R14, R14, 0x1 ;  /* 0x000000010e0e7836 */ /* 0x000fe20000000000 */
[----:B------:R-:W-:-:S03]  /*42e0*/  SHF.L.U32 R13, R3, R16, RZ ;  /* 0x00000010030d7219 */ /* 0x000fc600000006ff */
[--C-:B------:R-:W-:Y:S01]  /*42f0*/  IMAD.WIDE.U32 R6, R7, 0x8, R10.reuse ;  /* 0x0000000807067825 */ /* 0x100fe200078e000a */
[----:B------:R-:W-:Y:S01]  /*4300*/  ISETP.NE.AND P0, PT, R14, RZ, PT ;  /* 0x000000ff0e00720c */ /* 0x000fe20003f05270 */
[----:B------:R1:W3:Y:S02]  /*4310*/  BREV R5, R3 ;  /* 0x0000000300057301 */ /* 0x0002e40000000000 */
[----:B------:R-:W-:-:S04]  /*4320*/  IMAD.WIDE.U32 R12, R13, 0x8, R10 ;  /* 0x000000080d0c7825 */ /* 0x000fc800078e000a */
[----:B0-----:R-:W-:Y:S01]  /*4330*/  VIADD R23, R23, 0x1 ;  /* 0x0000000117177836 */ /* 0x001fe20000000000 */
[----:B--2---:R-:W-:Y:S01]  /*4340*/  SHF.R.U32.HI R4, RZ, UR4, R4 ;  /* 0x00000004ff047c19 */ /* 0x004fe20008011604 */
[----:B-1----:R-:W-:-:S04]  /*4350*/  VIADD R3, R3, 0x1 ;  /* 0x0000000103037836 */ /* 0x002fc80000000000 */
[----:B------:R-:W-:Y:S01]  /*4360*/  IMAD R4, R4, 0x8, R15 ;  /* 0x0000000804047824 */ /* 0x000fe200078e020f */
[----:B---3--:R-:W-:-:S05]  /*4370*/  SHF.R.U32.HI R5, RZ, UR4, R5 ;  /* 0x00000004ff057c19 */ /* 0x008fca0008011605 */
[----:B------:R-:W-:Y:S02]  /*4380*/  IMAD R8, R5, 0x8, R15 ;  /* 0x0000000805087824 */ /* 0x000fe400078e020f */
[----:B------:R-:W0:Y:S04]  /*4390*/  LDS.64 R4, [R4] ;  /* 0x0000000004047984 */ /* 0x000e280000000a00 */
[----:B------:R-:W1:Y:S04]  /*43a0*/  LDS.64 R8, [R8] ;  /* 0x0000000008087984 */ /* 0x000e680000000a00 */
[----:B0-----:R0:W-:Y:S04]  /*43b0*/  STG.E.64 desc[UR8][R6.64], R4 ;  /* 0x0000000406007986 */ /* 0x0011e8000c101b08 */
[----:B-1----:R0:W-:Y:S01]  /*43c0*/  STG.E.64 desc[UR8][R12.64], R8 ;  /* 0x000000080c007986 */ /* 0x0021e2000c101b08 */
[----:B------:R-:W-:Y:S05]  /*43d0*/  @P0 BRA `(.L_x_289) ;  /* 0xfffffffc00b40947 */ /* 0x000fea000383ffff */
.L_x_288:
[----:B------:R-:W-:Y:S05]  /*43e0*/  BSYNC.RECONVERGENT B0 ;  /* 0x0000000000007941 */ /* 0x000fea0003800200 */
.L_x_287:
[----:B------:R-:W-:Y:S05]  /*43f0*/  @P1 EXIT ;  /* 0x000000000000194d */ /* 0x000fea0003800000 */
[----:B------:R-:W1:Y:S01]  /*4400*/  S2UR UR6, SR_CgaCtaId ;  /* 0x00000000000679c3 */ /* 0x000e620000008800 */
[C---:B------:R-:W-:Y:S01]  /*4410*/  IADD3 R22, PT, PT, R23.reuse, 0x3, R2 ;  /* 0x0000000317167810 */ /* 0x040fe20007ffe002 */
[----:B------:R-:W-:Y:S01]  /*4420*/  VIADD R23, R23, 0x1 ;  /* 0x0000000117177836 */ /* 0x000fe20000000000 */
[----:B------:R-:W-:Y:S01]  /*4430*/  UMOV UR5, 0x400 ;  /* 0x0000040000057882 */ /* 0x000fe20000000000 */
[----:B------:R-:W2:Y:S02]  /*4440*/  LDCU UR7, c[0x0][0x3a4] ;  /* 0x00007480ff0777ac */ /* 0x000ea40008000800 */
[----:B-12---:R-:W-:-:S12]  /*4450*/  ULEA UR5, UR6, UR5, 0x18 ;  /* 0x0000000506057291 */ /* 0x006fd8000f8ec0ff */
.L_x_290:
[C---:B------:R-:W-:Y:S01]  /*4460*/  VIADD R3, R23.reuse, 0xffffffff ;  /* 0xffffffff17037836 */ /* 0x040fe20000000000 */
[----:B01----:R-:W0:Y:S01]  /*4470*/  BREV R8, R23 ;  /* 0x0000001700087301 */ /* 0x003e220000000000 */
[C---:B------:R-:W-:Y:S01]  /*4480*/  VIADD R18, R22.reuse, 0xfffffffd ;  /* 0xfffffffd16127836 */ /* 0x040fe20000000000 */
[C---:B------:R-:W-:Y:S01]  /*4490*/  SHF.L.U32 R21, R23.reuse, UR7, RZ ;  /* 0x0000000717157c19 */ /* 0x040fe200080006ff */
[----:B------:R-:W-:Y:S02]  /*44a0*/  VIADD R24, R22, 0xfffffffe ;  /* 0xfffffffe16187836 */ /* 0x000fe40000000000 */
[C---:B------:R-:W-:Y:S01]  /*44b0*/  VIADD R25, R23.reuse, 0x1 ;  /* 0x0000000117197836 */ /* 0x040fe20000000000 */
[----:B------:R-:W-:Y:S01]  /*44c0*/  SHF.L.U32 R19, R18, UR7, RZ ;  /* 0x0000000712137c19 */ /* 0x000fe200080006ff */
[----:B------:R-:W-:Y:S01]  /*44d0*/  VIADD R26, R22, 0xffffffff ;  /* 0xffffffff161a7836 */ /* 0x000fe20000000000 */
[----:B------:R-:W1:Y:S01]  /*44e0*/  BREV R4, R3 ;  /* 0x0000000300047301 */ /* 0x000e620000000000 */
[----:B------:R-:W-:Y:S01]  /*44f0*/  VIADD R27, R23, 0x2 ;  /* 0x00000002171b7836 */ /* 0x000fe20000000000 */
[----:B0-----:R-:W-:-:S06]  /*4500*/  SHF.R.U32.HI R8, RZ, UR4, R8 ;  /* 0x00000004ff087c19 */ /* 0x001fcc0008011608 */
[----:B------:R0:W2:Y:S01]  /*4510*/  BREV R6, R18 ;  /* 0x0000001200067301 */ /* 0x0000a20000000000 */
[----:B------:R-:W-:Y:S02]  /*4520*/  LEA R9, R8, UR5, 0x3 ;  /* 0x0000000508097c11 */ /* 0x000fe4000f8e18ff */
[----:B-1----:R-:W-:-:S05]  /*4530*/  SHF.R.U32.HI R4, RZ, UR4, R4 ;  /* 0x00000004ff047c19 */ /* 0x002fca0008011604 */
[----:B------:R1:W3:Y:S01]  /*4540*/  BREV R12, R24 ;  /* 0x00000018000c7301 */ /* 0x0002e20000000000 */
[----:B0-----:R-:W-:Y:S01]  /*4550*/  IMAD.WIDE.U32 R18, R19, 0x8, R10 ;  /* 0x0000000813127825 */ /* 0x001fe200078e000a */
[----:B------:R-:W-:Y:S02]  /*4560*/  LEA R28, R4, UR5, 0x3 ;  /* 0x00000005041c7c11 */ /* 0x000fe4000f8e18ff */
[----:B--2---:R-:W-:-:S04]  /*4570*/  SHF.R.U32.HI R7, RZ, UR4, R6 ;  /* 0x00000004ff077c19 */ /* 0x004fc80008011606 */
[----:B------:R-:W0:Y:S01]  /*4580*/  BREV R2, R22 ;  /* 0x0000001600027301 */ /* 0x000e220000000000 */
[----:B------:R-:W2:Y:S01]  /*4590*/  LDS.64 R28, [R28] ;  /* 0x000000001c1c7984 */ /* 0x000ea20000000a00 */
[----:B-1----:R-:W-:Y:S02]  /*45a0*/  SHF.L.U32 R24, R24, UR7, RZ ;  /* 0x0000000718187c19 */ /* 0x002fe400080006ff */
[----:B------:R-:W-:Y:S02]  /*45b0*/  LEA R16, R7, UR5, 0x3 ;  /* 0x0000000507107c11 */ /* 0x000fe4000f8e18ff */
[----:B------:R-:W-:Y:S02]  /*45c0*/  SHF.L.U32 R7, R3, UR7, RZ ;  /* 0x0000000703077c19 */ /* 0x000fe400080006ff */
[----:B------:R1:W4:Y:S01]  /*45d0*/  BREV R4, R25 ;  /* 0x0000001900047301 */ /* 0x0003220000000000 */
[----:B---3--:R-:W-:Y:S01]  /*45e0*/  SHF.R.U32.HI R12, RZ, UR4, R12 ;  /* 0x00000004ff0c7c19 */ /* 0x008fe2000801160c */
[----:B------:R-:W3:Y:S03]  /*45f0*/  LDS.64 R16, [R16] ;  /* 0x0000000010107984 */ /* 0x000ee60000000a00 */
[----:B------:R-:W-:-:S02]  /*4600*/  LEA R20, R12, UR5, 0x3 ;  /* 0x000000050c147c11 */ /* 0x000fc4000f8e18ff */
[----:B0-----:R-:W-:Y:S01]  /*4610*/  SHF.R.U32.HI R8, RZ, UR4, R2 ;  /* 0x00000004ff087c19 */ /* 0x001fe20008011602 */
[----:B------:R0:W5:Y:S01]  /*4620*/  BREV R5, R26 ;  /* 0x0000001a00057301 */ /* 0x0001620000000000 */
[----:B------:R5:W3:Y:S01]  /*4630*/  LDS.64 R2, [R9] ;  /* 0x0000000009027984 */ /* 0x000ae20000000a00 */
[----:B-1----:R-:W-:Y:S02]  /*4640*/  SHF.L.U32 R25, R25, UR7, RZ ;  /* 0x0000000719197c19 */ /* 0x002fe400080006ff */
[----:B----4-:R-:W-:-:S04]  /*4650*/  SHF.R.U32.HI R12, RZ, UR4, R4 ;  /* 0x00000004ff0c7c19 */ /* 0x010fc80008011604 */
[----:B------:R1:W4:Y:S01]  /*4660*/  BREV R6, R27 ;  /* 0x0000001b00067301 */ /* 0x0003220000000000 */
[----:B0-----:R-:W-:Y:S02]  /*4670*/  SHF.L.U32 R26, R26, UR7, RZ ;  /* 0x000000071a1a7c19 */ /* 0x001fe400080006ff */
[----:B------:R-:W-:Y:S02]  /*4680*/  LEA R12, R12, UR5, 0x3 ;  /* 0x000000050c0c7c11 */ /* 0x000fe4000f8e18ff */
[----:B-----5:R-:W-:Y:S02]  /*4690*/  SHF.R.U32.HI R13, RZ, UR4, R5 ;  /* 0x00000004ff0d7c19 */ /* 0x020fe40008011605 */
[----:B------:R0:W5:Y:S01]  /*46a0*/  LDS.64 R4, [R20] ;  /* 0x0000000014047984 */ /* 0x0001620000000a00 */
[----:B-1----:R-:W-:Y:S02]  /*46b0*/  SHF.L.U32 R27, R27, UR7, RZ ;  /* 0x000000071b1b7c19 */ /* 0x002fe400080006ff */
[----:B------:R-:W-:-:S02]  /*46c0*/  LEA R9, R13, UR5, 0x3 ;  /* 0x000000050d097c11 */ /* 0x000fc4000f8e18ff */
[----:B----4-:R-:W-:Y:S01]  /*46d0*/  SHF.R.U32.HI R14, RZ, UR4, R6 ;  /* 0x00000004ff0e7c19 */ /* 0x010fe20008011606 */
[----:B------:R-:W-:-:S03]  /*46e0*/  IMAD.WIDE.U32 R6, R7, 0x8, R10 ;  /* 0x0000000807067825 */ /* 0x000fc600078e000a */
[----:B------:R-:W-:Y:S01]  /*46f0*/  LEA R13, R14, UR5, 0x3 ;  /* 0x000000050e0d7c11 */ /* 0x000fe2000f8e18ff */
[--C-:B0-----:R-:W-:Y:S01]  /*4700*/  IMAD.WIDE.U32 R20, R21, 0x8, R10.reuse ;  /* 0x0000000815147825 */ /* 0x101fe200078e000a */
[----:B------:R-:W-:Y:S01]  /*4710*/  LEA R14, R8, UR5, 0x3 ;  /* 0x00000005080e7c11 */ /* 0x000fe2000f8e18ff */
[----:B--2---:R0:W-:Y:S04]  /*4720*/  STG.E.64 desc[UR8][R6.64], R28 ;  /* 0x0000001c06007986 */ /* 0x0041e8000c101b08 */
[----:B------:R-:W1:Y:S04]  /*4730*/  LDS.64 R6, [R12] ;  /* 0x000000000c067984 */ /* 0x000e680000000a00 */
[----:B------:R-:W2:Y:S04]  /*4740*/  LDS.64 R8, [R9] ;  /* 0x0000000009087984 */ /* 0x000ea80000000a00 */
[----:B------:R-:W4:Y:S01]  /*4750*/  LDS.64 R12, [R13] ;  /* 0x000000000d0c7984 */ /* 0x000f220000000a00 */
[----:B0-----:R-:W-:-:S03]  /*4760*/  IMAD.WIDE.U32 R28, R24, 0x8, R10 ;  /* 0x00000008181c7825 */ /* 0x001fc600078e000a */
[----:B------:R-:W0:Y:S01]  /*4770*/  LDS.64 R14, [R14] ;  /* 0x000000000e0e7984 */ /* 0x000e220000000a00 */
[----:B------:R-:W-:-:S03]  /*4780*/  IMAD.WIDE.U32 R24, R25, 0x8, R10 ;  /* 0x0000000819187825 */ /* 0x000fc600078e000a */
[----:B---3--:R3:W-:Y:S04]  /*4790*/  STG.E.64 desc[UR8][R18.64], R16 ;  /* 0x0000001012007986 */ /* 0x0087e8000c101b08 */
[----:B------:R3:W-:Y:S04]  /*47a0*/  STG.E.64 desc[UR8][R20.64], R2 ;  /* 0x0000000214007986 */ /* 0x0007e8000c101b08 */
[----:B-----5:R0:W-:Y:S01]  /*47b0*/  STG.E.64 desc[UR8][R28.64], R4 ;  /* 0x000000041c007986 */ /* 0x0201e2000c101b08 */
[----:B---3--:R-:W-:Y:S01]  /*47c0*/  IMAD.WIDE.U32 R16, R26, 0x8, R10 ;  /* 0x000000081a107825 */ /* 0x008fe200078e000a */
[----:B------:R-:W-:-:S03]  /*47d0*/  SHF.L.U32 R3, R22, UR7, RZ ;  /* 0x0000000716037c19 */ /* 0x000fc600080006ff */
[----:B------:R-:W-:-:S04]  /*47e0*/  IMAD.WIDE.U32 R18, R27, 0x8, R10 ;  /* 0x000000081b127825 */ /* 0x000fc800078e000a */
[----:B------:R-:W-:Y:S01]  /*47f0*/  IMAD.WIDE.U32 R26, R3, 0x8, R10 ;  /* 0x00000008031a7825 */ /* 0x000fe200078e000a */
[----:B-1----:R1:W-:Y:S03]  /*4800*/  STG.E.64 desc[UR8][R24.64], R6 ;  /* 0x0000000618007986 */ /* 0x0023e6000c101b08 */
[C---:B------:R-:W-:Y:S01]  /*4810*/  VIADD R3, R23.reuse, 0x3 ;  /* 0x0000000317037836 */ /* 0x040fe20000000000 */
[----:B--2---:R1:W-:Y:S01]  /*4820*/  STG.E.64 desc[UR8][R16.64], R8 ;  /* 0x0000000810007986 */ /* 0x0043e2000c101b08 */
[----:B------:R-:W-:Y:S02]  /*4830*/  VIADD R23, R23, 0x4 ;  /* 0x0000000417177836 */ /* 0x000fe40000000000 */
[----:B------:R-:W-:Y:S01]  /*4840*/  VIADD R22, R22, 0x4 ;  /* 0x0000000416167836 */ /* 0x000fe20000000000 */
[----:B----4-:R1:W-:Y:S01]  /*4850*/  STG.E.64 desc[UR8][R18.64], R12 ;  /* 0x0000000c12007986 */ /* 0x0103e2000c101b08 */
[----:B------:R-:W-:-:S03]  /*4860*/  ISETP.NE.AND P0, PT, R3, R0, PT ;  /* 0x000000000300720c */ /* 0x000fc60003f05270 */
[----:B0-----:R1:W-:Y:S10]  /*4870*/  STG.E.64 desc[UR8][R26.64], R14 ;  /* 0x0000000e1a007986 */ /* 0x0013f4000c101b08 */
[----:B------:R-:W-:Y:S05]  /*4880*/  @P0 BRA `(.L_x_290) ;  /* 0xfffffff800f40947 */ /* 0x000fea000383ffff */
[----:B------:R-:W-:Y:S05]  /*4890*/  EXIT ;  /* 0x000000000000794d */ /* 0x000fea0003800000 */
.L_x_291:
        /* <DEDUP_REMOVED lines=14> */
.L_x_318:


//--------------------- .text._Z13naive_no_swapPxS_xS_j --------------------------
	.section	.text._Z13naive_no_swapPxS_xS_j,"ax",@progbits
	.align	128
        .global         _Z13naive_no_swapPxS_xS_j
        .type           _Z13naive_no_swapPxS_xS_j,@function
        .size           _Z13naive_no_swapPxS_xS_j,(.L_x_308 - _Z13naive_no_swapPxS_xS_j)
        .other          _Z13naive_no_swapPxS_xS_j,@"STO_CUDA_ENTRY STV_DEFAULT"
_Z13naive_no_swapPxS_xS_j:
.text._Z13naive_no_swapPxS_xS_j:
[----:B------:R-:W-:Y:S01]  /*0000*/  LDC R1, c[0x0][0x37c] ;  /* 0x0000df00ff017b82 */ /* 0x000fe20000000800 */
[----:B------:R-:W0:Y:S01]  /*0010*/  S2R R0, SR_CTAID.X ;  /* 0x0000000000007919 */ /* 0x000e220000002500 */
[----:B------:R-:W1:Y:S01]  /*0020*/  LDCU.64 UR8, c[0x0][0x390] ;  /* 0x00007200ff0877ac */ /* 0x000e620008000a00 */
[----:B------:R-:W0:Y:S01]  /*0030*/  S2R R3, SR_TID.X ;  /* 0x0000000000037919 */ /* 0x000e220000002100 */
[----:B------:R-:W0:Y:S01]  /*0040*/  LDCU UR6, c[0x0][0x360] ;  /* 0x00006c00ff0677ac */ /* 0x000e220008000800 */
[----:B-1----:R-:W-:-:S04]  /*0050*/  ULEA.HI UR4, UP0, UR9, UR8, URZ, 0x1 ;  /* 0x0000000809047291 */ /* 0x002fc8000f8108ff */
[----:B------:R-:W-:-:S04]  /*0060*/  UIADD3.X UR5, UPT, UPT, URZ, UR9, URZ, UP0, !UPT ;  /* 0x00000009ff057290 */ /* 0x000fc800087fe4ff */
[----:B------:R-:W-:Y:S01]  /*0070*/  USHF.R.U64 UR4, UR4, 0x1, UR5 ;  /* 0x0000000104047899 */ /* 0x000fe20008001205 */
[----:B0-----:R-:W-:-:S05]  /*0080*/  IMAD R0, R0, UR6, R3 ;  /* 0x0000000600007c24 */ /* 0x001fca000f8e0203 */
[----:B------:R-:W-:-:S05]  /*0090*/  VIADD R5, R0, UR4 ;  /* 0x0000000400057c36 */ /* 0x000fca0008000000 */
[----:B------:R-:W-:-:S04]  /*00a0*/  ISETP.GE.U32.AND P0, PT, R5, UR8, PT ;  /* 0x0000000805007c0c */ /* 0x000fc8000bf06070 */
[----:B------:R-:W-:-:S13]  /*00b0*/  ISETP.GE.AND.EX P0, PT, RZ, UR9, PT, P0 ;  /* 0x00000009ff007c0c */ /* 0x000fda000bf06300 */
[----:B------:R-:W-:Y:S05]  /*00c0*/  @P0 EXIT ;  /* 0x000000000000094d */ /* 0x000fea0003800000 */
[----:B------:R-:W0:Y:S01]  /*00d0*/  LDC.64 R2, c[0x0][0x380] ;  /* 0x0000e000ff027b82 */ /* 0x000e220000000a00 */
[----:B------:R-:W1:Y:S01]  /*00e0*/  LDCU.64 UR4, c[0x0][0x380] ;  /* 0x00007000ff0477ac */ /* 0x000e620008000a00 */
[----:B------:R-:W2:Y:S06]  /*00f0*/  LDCU.64 UR6, c[0x0][0x358] ;  /* 0x00006b00ff0677ac */ /* 0x000eac0008000a00 */
[----:B------:R-:W3:Y:S01]  /*0100*/  LDC R6, c[0x0][0x3a0] ;  /* 0x0000e800ff067b82 */ /* 0x000ee20000000800 */
[----:B-1----:R-:W-:-:S04]  /*0110*/  LEA R4, P0, R5, UR4, 0x3 ;  /* 0x0000000405047c11 */ /* 0x002fc8000f8018ff */
[----:B------:R-:W-:Y:S01]  /*0120*/  LEA.HI.X R5, R5, UR5, RZ, 0x3, P0 ;  /* 0x0000000505057c11 */ /* 0x000fe200080f1cff */
[----:B0-----:R-:W-:-:S05]  /*0130*/  IMAD.WIDE.U32 R2, R0, 0x8, R2 ;  /* 0x0000000800027825 */ /* 0x001fca00078e0002 */
[----:B--2---:R-:W5:Y:S04]  /*0140*/  LDG.E.64 R4, desc[UR6][R4.64] ;  /* 0x0000000604047981 */ /* 0x004f68000c1e1b00 */
[----:B------:R-:W5:Y:S01]  /*0150*/  LDG.E.64 R2, desc[UR6][R2.64] ;  /* 0x0000000602027981 */ /* 0x000f62000c1e1b00 */
[----:B------:R-:W-:Y:S01]  /*0160*/  UISETP.NE.U32.AND UP0, UPT, UR9, URZ, UPT ;  /* 0x000000ff0900728c */ /* 0x000fe2000bf05070 */
[----:B---3--:R-:W-:-:S08]  /*0170*/  IMAD.SHL.U32 R6, R6, 0x2, RZ ;  /* 0x0000000206067824 */ /* 0x008fd000078e00ff */
[----:B------:R-:W-:Y:S05]  /*0180*/  BRA.U UP0, `(.L_x_292) ;  /* 0x0000000100507547 */ /* 0x000fea000b800000 */
[----:B------:R-:W0:Y:S01]  /*0190*/  I2F.U32.RP R7, R6 ;  /* 0x0000000600077306 */ /* 0x000e220000209000 */
[----:B------:R-:W-:Y:S01]  /*01a0*/  IMAD.MOV R11, RZ, RZ, -R6 ;  /* 0x000000ffff0b7224 */ /* 0x000fe200078e0a06 */
[----:B------:R-:W-:-:S06]  /*01b0*/  ISETP.NE.U32.AND P2, PT, R6, RZ, PT ;  /* 0x000000ff0600720c */ /* 0x000fcc0003f45070 */
[----:B0-----:R-:W0:Y:S02]  /*01c0*/  MUFU.RCP R7, R7 ;  /* 0x0000000700077308 */ /* 0x001e240000001000 */
[----:B0-----:R-:W-:-:S06]  /*01d0*/  VIADD R8, R7, 0xffffffe ;  /* 0x0ffffffe07087836 */ /* 0x001fcc0000000000 */
[----:B------:R0:W1:Y:S02]  /*01e0*/  F2I.FTZ.U32.TRUNC.NTZ R9, R8 ;  /* 0x0000000800097305 */ /* 0x000064000021f000 */
[----:B0-----:R-:W-:Y:S02]  /*01f0*/  HFMA2 R8, -RZ, RZ, 0, 0 ;  /* 0x00000000ff087431 */ /* 0x001fe400000001ff */
[----:B-1----:R-:W-:-:S04]  /*0200*/  IMAD R11, R11, R9, RZ ;  /* 0x000000090b0b7224 */ /* 0x002fc800078e02ff */
[----:B------:R-:W-:-:S06]  /*0210*/  IMAD.HI.U32 R9, R9, R11, R8 ;  /* 0x0000000b09097227 */ /* 0x000fcc00078e0008 */
[----:B------:R-:W-:-:S04]  /*0220*/  IMAD.HI.U32 R8, R9, UR8, RZ ;  /* 0x0000000809087c27 */ /* 0x000fc8000f8e00ff */
[----:B------:R-:W-:-:S04]  /*0230*/  IMAD.MOV R9, RZ, RZ, -R8 ;  /* 0x000000ffff097224 */ /* 0x000fc800078e0a08 */
[----:B------:R-:W-:-:S05]  /*0240*/  IMAD R9, R6, R9, UR8 ;  /* 0x0000000806097e24 */ /* 0x000fca000f8e0209 */
[----:B------:R-:W-:-:S13]  /*0250*/  ISETP.GE.U32.AND P0, PT, R9, R6, PT ;  /* 0x000000060900720c */ /* 0x000fda0003f06070 */
[----:B------:R-:W-:Y:S02]  /*0260*/  @P0 IMAD.IADD R9, R9, 0x1, -R6 ;  /* 0x0000000109090824 */ /* 0x000fe400078e0a06 */
[----:B------:R-:W-:-:S03]  /*0270*/  @P0 VIADD R8, R8, 0x1 ;  /* 0x0000000108080836 */ /* 0x000fc60000000000 */
[----:B------:R-:W-:Y:S01]  /*0280*/  ISETP.GE.U32.AND P1, PT, R9, R6, PT ;  /* 0x000000060900720c */ /* 0x000fe20003f26070 */
[----:B------:R-:W-:-:S12]  /*0290*/  IMAD.MOV.U32 R9, RZ, RZ, RZ ;  /* 0x000000ffff097224 */ /* 0x000fd800078e00ff */
[----:B------:R-:W-:Y:S02]  /*02a0*/  @P1 IADD3 R8, PT, PT, R8, 0x1, RZ ;  /* 0x0000000108081810 */ /* 0x000fe40007ffe0ff */
[----:B------:R-:W-:Y:S01]  /*02b0*/  @!P2 LOP3.LUT R8, RZ, R6, RZ, 0x33, !PT ;  /* 0x00000006ff08a212 */ /* 0x000fe200078e33ff */
[----:B------:R-:W-:Y:S06]  /*02c0*/  BRA `(.L_x_293) ;  /* 0x0000000000107947 */ /* 0x000fec0003800000 */
.L_x_292:
[----:B------:R-:W-:-:S07]  /*02d0*/  MOV R8, 0x2f0 ;  /* 0x000002f000087802 */ /* 0x000fce0000000f00 */
[----:B-----5:R-:W-:Y:S05]  /*02e0*/  CALL.REL.NOINC `($__internal_3_$__cuda_sm20_div_u64) ;  /* 0x0000000000e87944 */ /* 0x020fea0003c00000 */
[----:B------:R-:W-:Y:S02]  /*02f0*/  IMAD.MOV.U32 R8, RZ, RZ, R6 ;  /* 0x000000ffff087224 */ /* 0x000fe400078e0006 */
[----:B------:R-:W-:-:S07]  /*0300*/  IMAD.MOV.U32 R9, RZ, RZ, R7 ;  /* 0x000000ffff097224 */ /* 0x000fce00078e0007 */
.L_x_293:
[----:B------:R-:W0:Y:S01]  /*0310*/  LDCU UR5, c[0x0][0x3a0] ;  /* 0x00007400ff0577ac */ /* 0x000e220008000800 */
[----:B------:R-:W1:Y:S01]  /*0320*/  LDCU.64 UR8, c[0x0][0x398] ;  /* 0x00007300ff0877ac */ /* 0x000e620008000a00 */
[----:B0-----:R-:W-:-:S06]  /*0330*/  UIADD3 UR4, UPT, UPT, UR5, -0x1, URZ ;  /* 0xffffffff05047890 */ /* 0x001fcc000fffe0ff */
[----:B------:R-:W-:-:S05]  /*0340*/  LOP3.LUT R7, R0, UR4, RZ, 0xc0, !PT ;  /* 0x0000000400077c12 */ /* 0x000fca000f8ec0ff */
[-C--:B------:R-:W-:Y:S02]  /*0350*/  IMAD R11, R9, R7.reuse, RZ ;  /* 0x00000007090b7224 */ /* 0x080fe400078e02ff */
[----:B------:R-:W-:-:S05]  /*0360*/  IMAD.WIDE.U32 R8, R8, R7, RZ ;  /* 0x0000000708087225 */ /* 0x000fca00078e00ff */
[----:B------:R-:W-:Y:S02]  /*0370*/  IADD3 R9, PT, PT, R9, R11, RZ ;  /* 0x0000000b09097210 */ /* 0x000fe40007ffe0ff */
[----:B-1----:R-:W-:-:S04]  /*0380*/  LEA R10, P0, R8, UR8, 0x3 ;  /* 0x00000008080a7c11 */ /* 0x002fc8000f8018ff */
[----:B------:R-:W-:-:S06]  /*0390*/  LEA.HI.X R11, R8, UR9, R9, 0x3, P0 ;  /* 0x00000009080b7c11 */ /* 0x000fcc00080f1c09 */
[----:B------:R-:W2:Y:S02]  /*03a0*/  LDG.E.64 R10, desc[UR6][R10.64] ;  /* 0x000000060a0a7981 */ /* 0x000ea4000c1e1b00 */
[-C--:B--2--5:R-:W-:Y:S02]  /*03b0*/  IMAD R13, R11, R4.reuse, RZ ;  /* 0x000000040b0d7224 */ /* 0x0a4fe400078e02ff */
        /* <DEDUP_REMOVED lines=19> */
[----:B------:R-:W0:Y:S03]  /*04f0*/  LDC.64 R4, c[0x0][0x388] ;  /* 0x0000e200ff047b82 */ /* 0x000e260000000a00 */
[----:B------:R-:W-:Y:S01]  /*0500*/  IMAD R6, R6, -0x1c000001, RZ ;  /* 0xe3ffffff06067824 */ /* 0x000fe200078e02ff */
[----:B------:R-:W-:-:S04]  /*0510*/  IADD3 R15, P0, PT, R2, -R8, RZ ;  /* 0x80000008020f7210 */ /* 0x000fc80007f1e0ff */
[----:B------:R-:W-:Y:S02]  /*0520*/  IADD3 R13, PT, PT, R9, -R13, R6 ;  /* 0x8000000d090d7210 */ /* 0x000fe40007ffe006 */
[----:B------:R-:W-:Y:S02]  /*0530*/  IADD3 R9, P1, PT, R2, R8, RZ ;  /* 0x0000000802097210 */ /* 0x000fe40007f3e0ff */
[----:B------:R-:W-:Y:S02]  /*0540*/  IADD3 R8, P3, PT, R15, 0x1c000001, RZ ;  /* 0x1c0000010f087810 */ /* 0x000fe40007f7e0ff */
[C---:B------:R-:W-:Y:S01]  /*0550*/  IADD3.X R17, PT, PT, R3.reuse, ~R13, RZ, P0, !PT ;  /* 0x8000000d03117210 */ /* 0x040fe200007fe4ff */
[----:B------:R-:W-:Y:S01]  /*0560*/  IMAD.X R13, R3, 0x1, R13, P1 ;  /* 0x00000001030d7824 */ /* 0x000fe200008e060d */
[C---:B------:R-:W-:Y:S01]  /*0570*/  ISETP.GT.U32.AND P1, PT, R9.reuse, 0x1c000000, PT ;  /* 0x1c0000000900780c */ /* 0x040fe20003f24070 */
[----:B------:R-:W-:Y:S01]  /*0580*/  IMAD R3, R0, 0x2, -R7 ;  /* 0x0000000200037824 */ /* 0x000fe200078e0a07 */
[----:B------:R-:W-:Y:S01]  /*0590*/  IADD3 R6, P2, PT, R9, -0x1c000001, RZ ;  /* 0xe3ffffff09067810 */ /* 0x000fe20007f5e0ff */
[----:B------:R-:W-:Y:S01]  /*05a0*/  IMAD.X R10, RZ, RZ, R17, P3 ;  /* 0x000000ffff0a7224 */ /* 0x000fe200018e0611 */
[----:B------:R-:W-:-:S02]  /*05b0*/  ISETP.GT.U32.AND P0, PT, R8, 0x1c000000, PT ;  /* 0x1c0000000800780c */ /* 0x000fc40003f04070 */
[C---:B------:R-:W-:Y:S02]  /*05c0*/  ISETP.GT.AND.EX P1, PT, R13.reuse, RZ, PT, P1 ;  /* 0x000000ff0d00720c */ /* 0x040fe40003f24310 */
[----:B------:R-:W-:Y:S02]  /*05d0*/  IADD3.X R0, PT, PT, R13, -0x1, RZ, P2, !PT ;  /* 0xffffffff0d007810 */ /* 0x000fe400017fe4ff */
[C---:B------:R-:W-:Y:S01]  /*05e0*/  IADD3 R11, PT, PT, R3.reuse, UR5, RZ ;  /* 0x00000005030b7c10 */ /* 0x040fe2000fffe0ff */
[--C-:B0-----:R-:W-:Y:S01]  /*05f0*/  IMAD.WIDE.U32 R2, R3, 0x8, R4.reuse ;  /* 0x0000000803027825 */ /* 0x101fe200078e0004 */
[----:B------:R-:W-:Y:S02]  /*0600*/  ISETP.GT.AND.EX P0, PT, R10, RZ, PT, P0 ;  /* 0x000000ff0a00720c */ /* 0x000fe40003f04300 */
[----:B------:R-:W-:Y:S01]  /*0610*/  SEL R6, R6, R9, P1 ;  /* 0x0000000906067207 */ /* 0x000fe20000800000 */
[----:B------:R-:W-:Y:S01]  /*0620*/  IMAD.WIDE.U32 R4, R11, 0x8, R4 ;  /* 0x000000080b047825 */ /* 0x000fe200078e0004 */
[----:B------:R-:W-:-:S02]  /*0630*/  SEL R7, R0, R13, P1 ;  /* 0x0000000d00077207 */ /* 0x000fc40000800000 */
[----:B------:R-:W-:Y:S02]  /*0640*/  SEL R8, R15, R8, P0 ;  /* 0x000000080f087207 */ /* 0x000fe40000000000 */
[----:B------:R-:W-:Y:S01]  /*0650*/  SEL R9, R17, R10, P0 ;  /* 0x0000000a11097207 */ /* 0x000fe20000000000 */
[----:B------:R-:W-:Y:S04]  /*0660*/  STG.E.64 desc[UR6][R2.64], R6 ;  /* 0x0000000602007986 */ /* 0x000fe8000c101b06 */
[----:B------:R-:W-:Y:S01]  /*0670*/  STG.E.64 desc[UR6][R4.64], R8 ;  /* 0x0000000804007986 */ /* 0x000fe2000c101b06 */
[----:B------:R-:W-:Y:S05]  /*0680*/  EXIT ;  /* 0x000000000000794d */ /* 0x000fea0003800000 */
        .weak           $__internal_3_$__cuda_sm20_div_u64
        .type           $__internal_3_$__cuda_sm20_div_u64,@function
        .size           $__internal_3_$__cuda_sm20_div_u64,(.L_x_308 - $__internal_3_$__cuda_sm20_div_u64)
$__internal_3_$__cuda_sm20_div_u64:
[----:B------:R-:W-:-:S06]  /*0690*/  IMAD.MOV.U32 R7, RZ, RZ, RZ ;  /* 0x000000ffff077224 */ /* 0x000fcc00078e00ff */
[----:B------:R-:W0:Y:S08]  /*06a0*/  I2F.U64.RP R7, R6 ;  /* 0x0000000600077312 */ /* 0x000e300000309000 */
[----:B0-----:R-:W0:Y:S02]  /*06b0*/  MUFU.RCP R9, R7 ;  /* 0x0000000700097308 */ /* 0x001e240000001000 */
[----:B0-----:R-:W-:-:S06]  /*06c0*/  VIADD R9, R9, 0x1ffffffe ;  /* 0x1ffffffe09097836 */ /* 0x001fcc0000000000 */
[----:B------:R-:W0:Y:S02]  /*06d0*/  F2I.U64.TRUNC R10, R9 ;  /* 0x00000009000a7311 */ /* 0x000e24000020d800 */
[----:B0-----:R-:W-:-:S04]  /*06e0*/  IMAD.WIDE.U32 R12, R10, R6, RZ ;  /* 0x000000060a0c7225 */ /* 0x001fc800078e00ff */
[----:B------:R-:W-:Y:S01]  /*06f0*/  IMAD R13, R11, R6, R13 ;  /* 0x000000060b0d7224 */ /* 0x000fe200078e020d */
[----:B------:R-:W-:-:S05]  /*0700*/  IADD3 R15, P0, PT, RZ, -R12, RZ ;  /* 0x8000000cff0f7210 */ /* 0x000fca0007f1e0ff */
[----:B------:R-:W-:-:S04]  /*0710*/  IMAD.HI.U32 R12, R10, R15, RZ ;  /* 0x0000000f0a0c7227 */ /* 0x000fc800078e00ff */
[----:B------:R-:W-:Y:S01]  /*0720*/  IMAD.X R17, RZ, RZ, ~R13, P0 ;  /* 0x000000ffff117224 */ /* 0x000fe200000e0e0d */
[----:B------:R-:W-:-:S03]  /*0730*/  MOV R13, R10 ;  /* 0x0000000a000d7202 */ /* 0x000fc60000000f00 */
[-C--:B------:R-:W-:Y:S02]  /*0740*/  IMAD R19, R11, R17.reuse, RZ ;  /* 0x000000110b137224 */ /* 0x080fe400078e02ff */
[----:B------:R-:W-:-:S04]  /*0750*/  IMAD.WIDE.U32 R12, P0, R10, R17, R12 ;  /* 0x000000110a0c7225 */ /* 0x000fc8000780000c */
[----:B------:R-:W-:-:S04]  /*0760*/  IMAD.HI.U32 R7, R11, R17, RZ ;  /* 0x000000110b077227 */ /* 0x000fc800078e00ff */
[----:B------:R-:W-:-:S04]  /*0770*/  IMAD.HI.U32 R12, P1, R11, R15, R12 ;  /* 0x0000000f0b0c7227 */ /* 0x000fc8000782000c */
[----:B------:R-:W-:Y:S01]  /*0780*/  IMAD.X R7, R7, 0x1, R11, P0 ;  /* 0x0000000107077824 */ /* 0x000fe200000e060b */
[----:B------:R-:W-:-:S04]  /*0790*/  IADD3 R13, P2, PT, R19, R12, RZ ;  /* 0x0000000c130d7210 */ /* 0x000fc80007f5e0ff */
[----:B------:R-:W-:Y:S01]  /*07a0*/  IADD3.X R7, PT, PT, RZ, RZ, R7, P2, P1 ;  /* 0x000000ffff077210 */ /* 0x000fe200017e2407 */
[----:B------:R-:W-:-:S04]  /*07b0*/  IMAD.WIDE.U32 R10, R13, R6, RZ ;  /* 0x000000060d0a7225 */ /* 0x000fc800078e00ff */
[----:B------:R-:W-:Y:S01]  /*07c0*/  IMAD R9, R7, R6, R11 ;  /* 0x0000000607097224 */ /* 0x000fe200078e020b */
[----:B------:R-:W-:Y:S02]  /*07d0*/  IADD3 R15, P0, PT, RZ, -R10, RZ ;  /* 0x8000000aff0f7210 */ /* 0x000fe40007f1e0ff */
[----:B------:R-:W0:Y:S03]  /*07e0*/  LDC.64 R10, c[0x0][0x390] ;  /* 0x0000e400ff0a7b82 */ /* 0x000e260000000a00 */
[----:B------:R-:W-:-:S04]  /*07f0*/  IMAD.HI.U32 R12, R13, R15, RZ ;  /* 0x0000000f0d0c7227 */ /* 0x000fc800078e00ff */
[----:B------:R-:W-:-:S04]  /*0800*/  IMAD.X R14, RZ, RZ, ~R9, P0 ;  /* 0x000000ffff0e7224 */ /* 0x000fc800000e0e09 */
[----:B------:R-:W-:-:S04]  /*0810*/  IMAD.WIDE.U32 R12, P0, R13, R14, R12 ;  /* 0x0000000e0d0c7225 */ /* 0x000fc8000780000c */
[C---:B------:R-:W-:Y:S02]  /*0820*/  IMAD R16, R7.reuse, R14, RZ ;  /* 0x0000000e07107224 */ /* 0x040fe400078e02ff */
[----:B------:R-:W-:-:S04]  /*0830*/  IMAD.HI.U32 R9, P1, R7, R15, R12 ;  /* 0x0000000f07097227 */ /* 0x000fc8000782000c */
[----:B------:R-:W-:Y:S02]  /*0840*/  HFMA2 R13, -RZ, RZ, 0, 0 ;  /* 0x00000000ff0d7431 */ /* 0x000fe400000001ff */
[----:B------:R-:W-:Y:S01]  /*0850*/  IMAD.HI.U32 R14, R7, R14, RZ ;  /* 0x0000000e070e7227 */ /* 0x000fe200078e00ff */
[----:B------:R-:W-:-:S03]  /*0860*/  IADD3 R9, P2, PT, R16, R9, RZ ;  /* 0x0000000910097210 */ /* 0x000fc60007f5e0ff */
[----:B------:R-:W-:Y:S02]  /*0870*/  IMAD.X R7, R14, 0x1, R7, P0 ;  /* 0x000000010e077824 */ /* 0x000fe400000e0607 */
[----:B0-----:R-:W-:-:S03]  /*0880*/  IMAD.HI.U32 R12, R9, R10, RZ ;  /* 0x0000000a090c7227 */ /* 0x001fc600078e00ff */
[----:B------:R-:W-:Y:S01]  /*0890*/  IADD3.X R7, PT, PT, RZ, RZ, R7, P2, P1 ;  /* 0x000000ffff077210 */ /* 0x000fe200017e2407 */
[----:B------:R-:W-:-:S04]  /*08a0*/  IMAD.WIDE.U32 R12, R9, R11, R12 ;  /* 0x0000000b090c7225 */ /* 0x000fc800078e000c */
[C---:B------:R-:W-:Y:S02]  /*08b0*/  IMAD R14, R7.reuse, R11, RZ ;  /* 0x0000000b070e7224 */ /* 0x040fe400078e02ff */
[----:B------:R-:W-:-:S04]  /*08c0*/  IMAD.HI.U32 R9, P0, R7, R10, R12 ;  /* 0x0000000a07097227 */ /* 0x000fc8000780000c */
[----:B------:R-:W-:Y:S01]  /*08d0*/  IMAD.HI.U32 R7, R7, R11, RZ ;  /* 0x0000000b07077227 */ /* 0x000fe200078e00ff */
[----:B------:R-:W-:-:S03]  /*08e0*/  IADD3 R9, P1, PT, R14, R9, RZ ;  /* 0x000000090e097210 */ /* 0x000fc60007f3e0ff */
[----:B------:R-:W-:Y:S02]  /*08f0*/  IMAD.X R7, RZ, RZ, R7, P0 ;  /* 0x000000ffff077224 */ /* 0x000fe400000e0607 */
[----:B------:R-:W-:-:S04]  /*0900*/  IMAD.WIDE.U32 R12, R9, R6, RZ ;  /* 0x00000006090c7225 */ /* 0x000fc800078e00ff */
[----:B------:R-:W-:Y:S01]  /*0910*/  IMAD.X R7, RZ, RZ, R7, P1 ;  /* 0x000000ffff077224 */ /* 0x000fe200008e0607 */
[----:B------:R-:W-:Y:S02]  /*0920*/  IADD3 R15, P0, PT, -R12, R10, RZ ;  /* 0x0000000a0c0f7210 */ /* 0x000fe40007f1e1ff */
[----:B------:R-:W-:Y:S01]  /*0930*/  IADD3 R10, P2, PT, R9, 0x1, RZ ;  /* 0x00000001090a7810 */ /* 0x000fe20007f5e0ff */
[----:B------:R-:W-:-:S03]  /*0940*/  IMAD R14, R7, R6, R13 ;  /* 0x00000006070e7224 */ /* 0x000fc600078e020d */
[----:B------:R-:W-:Y:S01]  /*0950*/  IADD3.X R12, PT, PT, RZ, R7, RZ, P2, !PT ;  /* 0x00000007ff0c7210 */ /* 0x000fe200017fe4ff */
[----:B------:R-:W-:Y:S01]  /*0960*/  IMAD.X R14, R11, 0x1, ~R14, P0 ;  /* 0x000000010b0e7824 */ /* 0x000fe200000e0e0e */
[----:B------:R-:W-:Y:S02]  /*0970*/  ISETP.GE.U32.AND P0, PT, R15, R6, PT ;  /* 0x000000060f00720c */ /* 0x000fe40003f06070 */
[-C--:B------:R-:W-:Y:S02]  /*0980*/  IADD3 R11, P1, PT, -R6, R15.reuse, RZ ;  /* 0x0000000f060b7210 */ /* 0x080fe40007f3e1ff */
[C---:B------:R-:W-:Y:S02]  /*0990*/  ISETP.GE.U32.AND.EX P0, PT, R14.reuse, RZ, PT, P0 ;  /* 0x000000ff0e00720c */ /* 0x040fe40003f06100 */
[----:B------:R-:W-:Y:S02]  /*09a0*/  IADD3.X R13, PT, PT, R14, -0x1, RZ, P1, !PT ;  /* 0xffffffff0e0d7810 */ /* 0x000fe40000ffe4ff */
[----:B------:R-:W-:-:S02]  /*09b0*/  SEL R11, R11, R15, P0 ;  /* 0x0000000f0b0b7207 */ /* 0x000fc40000000000 */
[----:B------:R-:W-:Y:S02]  /*09c0*/  SEL R10, R10, R9, P0 ;  /* 0x000000090a0a7207 */ /* 0x000fe40000000000 */
[----:B------:R-:W-:Y:S02]  /*09d0*/  SEL R9, R13, R14, P0 ;  /* 0x0000000e0d097207 */ /* 0x000fe40000000000 */
[----:B------:R-:W-:Y:S02]  /*09e0*/  SEL R12, R12, R7, P0 ;  /* 0x000000070c0c7207 */ /* 0x000fe40000000000 */
[----:B------:R-:W-:Y:S02]  /*09f0*/  ISETP.GE.U32.AND P0, PT, R11, R6, PT ;  /* 0x000000060b00720c */ /* 0x000fe40003f06070 */
[----:B------:R-:W-:Y:S02]  /*0a00*/  IADD3 R7, P2, PT, R10, 0x1, RZ ;  /* 0x000000010a077810 */ /* 0x000fe40007f5e0ff */
[----:B------:R-:W-:-:S02]  /*0a10*/  ISETP.GE.U32.AND.EX P0, PT, R9, RZ, PT, P0 ;  /* 0x000000ff0900720c */ /* 0x000fc40003f06100 */
[----:B------:R-:W-:Y:S01]  /*0a20*/  ISETP.NE.U32.AND P1, PT, R6, RZ, PT ;  /* 0x000000ff0600720c */ /* 0x000fe20003f25070 */
[----:B------:R-:W-:Y:S01]  /*0a30*/  IMAD.X R9, RZ, RZ, R12, P2 ;  /* 0x000000ffff097224 */ /* 0x000fe200010e060c */
[----:B------:R-:W-:Y:S02]  /*0a40*/  SEL R6, R7, R10, P0 ;  /* 0x0000000a07067207 */ /* 0x000fe40000000000 */
[----:B------:R-:W-:Y:S02]  /*0a50*/  ISETP.NE.AND.EX P1, PT, RZ, RZ, PT, P1 ;  /* 0x000000ffff00720c */ /* 0x000fe40003f25310 */
[----:B------:R-:W-:Y:S01]  /*0a60*/  SEL R7, R9, R12, P0 ;  /* 0x0000000c09077207 */ /* 0x000fe20000000000 */
[----:B------:R-:W-:Y:S01]  /*0a70*/  IMAD.MOV.U32 R9, RZ, RZ, 0x0 ;  /* 0x00000000ff097424 */ /* 0x000fe200078e00ff */
[----:B------:R-:W-:Y:S02]  /*0a80*/  SEL R6, R6, 0xffffffff, P1 ;  /* 0xffffffff06067807 */ /* 0x000fe40000800000 */
[----:B------:R-:W-:Y:S01]  /*0a90*/  SEL R7, R7, 0xffffffff, P1 ;  /* 0xffffffff07077807 */ /* 0x000fe20000800000 */
[----:B------:R-:W-:Y:S06]  /*0aa0*/  RET.REL.NODEC R8 `(_Z13naive_no_swapPxS_xS_j) ;  /* 0xfffffff408547950 */ /* 0x000fec0003c3ffff */
.L_x_294:
        /* <DEDUP_REMOVED lines=13> */
.L_x_308:


//--------------------- .text._Z4GZKPPxiS_iiii    --------------------------
	.section	.text._Z4GZKPPxiS_iiii,"ax",@progbits
	.align	128
        .global         _Z4GZKPPxiS_iiii
        .type           _Z4GZKPPxiS_iiii,@function
        .size           _Z4GZKPPxiS_iiii,(.L_x_320 - _Z4GZKPPxiS_iiii)
        .other          _Z4GZKPPxiS_iiii,@"STO_CUDA_ENTRY STV_DEFAULT"
_Z4GZKPPxiS_iiii:
.text._Z4GZKPPxiS_iiii:
[----:B------:R-:W-:Y:S08]  /*0000*/  LDC R1, c[0x0][0x37c] ;  /* 0x0000df00ff017b82 */ /* 0x000ff00000000800 */
[----:B------:R-:W0:Y:S01]  /*0010*/  LDC.64 R14, c[0x0][0x398] ;  /* 0x0000e600ff0e7b82 */ /* 0x000e220000000a00 */
[----:B------:R-:W1:Y:S01]  /*0020*/  S2R R0, SR_TID.X ;  /* 0x0000000000007919 */ /* 0x000e620000002100 */
[----:B------:R-:W2:Y:S06]  /*0030*/  LDCU UR8, c[0x0][0x388] ;  /* 0x00007100ff0877ac */ /* 0x000eac0008000800 */
[----:B------:R-:W3:Y:S08]  /*0040*/  S2UR UR4, SR_CTAID.X ;  /* 0x00000000000479c3 */ /* 0x000ef00000002500 */
[----:B------:R-:W4:Y:S01]  /*0050*/  LDC R16, c[0x0][0x3a0] ;  /* 0x0000e800ff107b82 */ /* 0x000f220000000800 */
[----:B0-----:R-:W0:Y:S01]  /*0060*/  I2F.U32.RP R6, R14 ;  /* 0x0000000e00067306 */ /* 0x001e220000209000 */
[----:B------:R-:W-:-:S02]  /*0070*/  ISETP.NE.U32.AND P2, PT, R14, RZ, PT ;  /* 0x000000ff0e00720c */ /* 0x000fc40003f45070 */
[----:B------:R-:W-:-:S05]  /*0080*/  ISETP.NE.U32.AND P4, PT, R15, RZ, PT ;  /* 0x000000ff0f00720c */ /* 0x000fca0003f85070 */
[----:B------:R-:W5:Y:S08]  /*0090*/  I2F.U32.RP R7, R15 ;  /* 0x0000000f00077306 */ /* 0x000f700000209000 */
[----:B0-----:R-:W0:Y:S08]  /*00a0*/  MUFU.RCP R6, R6 ;  /* 0x0000000600067308 */ /* 0x001e300000001000 */
[----:B-----5:R-:W5:Y:S01]  /*00b0*/  MUFU.RCP R7, R7 ;  /* 0x0000000700077308 */ /* 0x020f620000001000 */
[----:B0-----:R-:W-:-:S07]  /*00c0*/  VIADD R2, R6, 0xffffffe ;  /* 0x0ffffffe06027836 */ /* 0x001fce0000000000 */
[----:B------:R0:W2:Y:S01]  /*00d0*/  F2I.FTZ.U32.TRUNC.NTZ R3, R2 ;  /* 0x0000000200037305 */ /* 0x0000a2000021f000 */
[----:B-----5:R-:W-:-:S07]  /*00e0*/  VIADD R4, R7, 0xffffffe ;  /* 0x0ffffffe07047836 */ /* 0x020fce0000000000 */
[----:B------:R5:W3:Y:S01]  /*00f0*/  F2I.FTZ.U32.TRUNC.NTZ R5, R4 ;  /* 0x0000000400057305 */ /* 0x000ae2000021f000 */
[----:B0-----:R-:W-:Y:S02]  /*0100*/  IMAD.MOV.U32 R2, RZ, RZ, RZ ;  /* 0x000000ffff027224 */ /* 0x001fe400078e00ff */
[----:B--2---:R-:W-:Y:S02]  /*0110*/  IMAD.MOV R9, RZ, RZ, -R3 ;  /* 0x000000ffff097224 */ /* 0x004fe400078e0a03 */
[----:B-----5:R-:W-:Y:S02]  /*0120*/  IMAD.MOV.U32 R4, RZ, RZ, RZ ;  /* 0x000000ffff047224 */ /* 0x020fe400078e00ff */
[----:B------:R-:W-:Y:S01]  /*0130*/  IMAD R7, R9, R14, RZ ;  /* 0x0000000e09077224 */ /* 0x000fe200078e02ff */
[----:B---3--:R-:W-:-:S03]  /*0140*/  IADD3 R6, PT, PT, RZ, -R5, RZ ;  /* 0x80000005ff067210 */ /* 0x008fc60007ffe0ff */
[----:B------:R-:W-:-:S04]  /*0150*/  IMAD.HI.U32 R2, R3, R7, R2 ;  /* 0x0000000703027227 */ /* 0x000fc800078e0002 */
[----:B------:R-:W-:Y:S02]  /*0160*/  IMAD R9, R6, R15, RZ ;  /* 0x0000000f06097224 */ /* 0x000fe400078e02ff */
[----:B------:R-:W-:Y:S02]  /*0170*/  IMAD R3, R15, UR4, RZ ;  /* 0x000000040f037c24 */ /* 0x000fe4000f8e02ff */
[----:B------:R-:W-:-:S04]  /*0180*/  IMAD.HI.U32 R5, R5, R9, R4 ;  /* 0x0000000905057227 */ /* 0x000fc800078e0004 */
[----:B------:R-:W-:-:S04]  /*0190*/  IMAD.HI.U32 R2, R2, R3, RZ ;  /* 0x0000000302027227 */ /* 0x000fc800078e00ff */
[----:B-1----:R-:W-:-:S04]  /*01a0*/  IMAD.HI.U32 R17, R5, R0, RZ ;  /* 0x0000000005117227 */ /* 0x002fc800078e00ff */
[----:B------:R-:W-:Y:S01]  /*01b0*/  IMAD.MOV R2, RZ, RZ, -R2 ;  /* 0x000000ffff027224 */ /* 0x000fe200078e0a02 */
[----:B------:R-:W-:-:S03]  /*01c0*/  IADD3 R4, PT, PT, -R17, RZ, RZ ;  /* 0x000000ff11047210 */ /* 0x000fc60007ffe1ff */
[----:B------:R-:W-:Y:S02]  /*01d0*/  IMAD R5, R14, R2, R3 ;  /* 0x000000020e057224 */ /* 0x000fe400078e0203 */
[----:B------:R-:W-:Y:S01]  /*01e0*/  IMAD R2, R15, R4, R0 ;  /* 0x000000040f027224 */ /* 0x000fe200078e0200 */
[----:B----4-:R-:W-:Y:S02]  /*01f0*/  SHF.L.U32 R4, R16, 0x1, RZ ;  /* 0x0000000110047819 */ /* 0x010fe400000006ff */
[----:B------:R-:W-:Y:S02]  /*0200*/  ISETP.GE.U32.AND P1, PT, R5, R14, PT ;  /* 0x0000000e0500720c */ /* 0x000fe40003f26070 */
[----:B------:R-:W-:-:S11]  /*0210*/  ISETP.GE.U32.AND P0, PT, R2, R15, PT ;  /* 0x0000000f0200720c */ /* 0x000fd60003f06070 */
[----:B------:R-:W-:Y:S02]  /*0220*/  @P1 IMAD.IADD R5, R5, 0x1, -R14 ;  /* 0x0000000105051824 */ /* 0x000fe400078e0a0e */
[----:B------:R-:W-:Y:S01]  /*0230*/  @P0 IMAD.IADD R2, R2, 0x1, -R15 ;  /* 0x0000000102020824 */ /* 0x000fe200078e0a0f */
[----:B------:R-:W-:Y:S02]  /*0240*/  @P0 IADD3 R17, PT, PT, R17, 0x1, RZ ;  /* 0x0000000111110810 */ /* 0x000fe40007ffe0ff */
[----:B------:R-:W-:Y:S02]  /*0250*/  ISETP.GE.U32.AND P1, PT, R5, R14, PT ;  /* 0x0000000e0500720c */ /* 0x000fe40003f26070 */
[----:B------:R-:W-:-:S11]  /*0260*/  ISETP.GE.U32.AND P3, PT, R2, R15, PT ;  /* 0x0000000f0200720c */ /* 0x000fd60003f66070 */
[----:B------:R-:W-:Y:S01]  /*0270*/  @P1 IMAD.IADD R5, R5, 0x1, -R14 ;  /* 0x0000000105051824 */ /* 0x000fe200078e0a0e */
[----:B------:R-:W-:Y:S01]  /*0280*/  @!P2 LOP3.LUT R5, RZ, R14, RZ, 0x33, !PT ;  /* 0x0000000eff05a212 */ /* 0x000fe200078e33ff */
[----:B------:R-:W-:Y:S01]  /*0290*/  @P3 VIADD R17, R17, 0x1 ;  /* 0x0000000111113836 */ /* 0x000fe20000000000 */
[----:B------:R-:W-:-:S03]  /*02a0*/  @!P4 LOP3.LUT R17, RZ, R15, RZ, 0x33, !PT ;  /* 0x0000000fff11c212 */ /* 0x000fc600078e33ff */
[----:B------:R-:W-:Y:S02]  /*02b0*/  IMAD.IADD R2, R3, 0x1, -R5 ;  /* 0x0000000103027824 */ /* 0x000fe400078e0a05 */
[----:B------:R-:W-:Y:S01]  /*02c0*/  IMAD.MOV R3, RZ, RZ, -R17 ;  /* 0x000000ffff037224 */ /* 0x000fe200078e0a11 */
[----:B------:R-:W-:Y:S01]  /*02d0*/  SHF.L.U32 R17, R17, 0x1, RZ ;  /* 0x0000000111117819 */ /* 0x000fe200000006ff */
[----:B------:R-:W-:Y:S02]  /*02e0*/  IMAD R2, R2, R4, R5 ;  /* 0x0000000402027224 */ /* 0x000fe400078e0205 */
[----:B------:R-:W-:-:S04]  /*02f0*/  IMAD R5, R15, R3, R0 ;  /* 0x000000030f057224 */ /* 0x000fc800078e0200 */
[----:B------:R-:W-:-:S04]  /*0300*/  IMAD.IADD R3, R2, 0x1, R5 ;  /* 0x0000000102037824 */ /* 0x000fc800078e0205 */
[----:B------:R-:W-:-:S04]  /*0310*/  IMAD R3, R17, R14, R3 ;  /* 0x0000000e11037224 */ /* 0x000fc800078e0203 */
[----:B------:R-:W-:-:S05]  /*0320*/  IMAD.IADD R6, R3, 0x1, R14 ;  /* 0x0000000103067824 */ /* 0x000fca00078e020e */
[----:B------:R-:W-:-:S13]  /*0330*/  ISETP.GE.AND P0, PT, R6, UR8, PT ;  /* 0x0000000806007c0c */ /* 0x000fda000bf06270 */
[----:B------:R-:W-:Y:S05]  /*0340*/  @P0 EXIT ;  /* 0x000000000000094d */ /* 0x000fea0003800000 */
[----:B------:R-:W0:Y:S01]  /*0350*/  LDC.64 R6, c[0x0][0x380] ;  /* 0x0000e000ff067b82 */ /* 0x000e220000000a00 */
[----:B------:R-:W1:Y:S01]  /*0360*/  LDCU.64 UR6, c[0x0][0x358] ;  /* 0x00006b00ff0677ac */ /* 0x000e620008000a00 */
[----:B0-----:R-:W-:-:S05]  /*0370*/  IMAD.WIDE R6, R3, 0x8, R6 ;  /* 0x0000000803067825 */ /* 0x001fca00078e0206 */
[----:B-1----:R-:W2:Y:S01]  /*0380*/  LDG.E.64 R8, desc[UR6][R6.64] ;  /* 0x0000000606087981 */ /* 0x002ea2000c1e1b00 */
[----:B------:R-:W-:-:S05]  /*0390*/  IMAD.WIDE R12, R14, 0x8, R6 ;  /* 0x000000080e0c7825 */ /* 0x000fca00078e0206 */
[----:B------:R-:W2:Y:S01]  /*03a0*/  LDG.E.64 R10, desc[UR6][R12.64] ;  /* 0x000000060c0a7981 */ /* 0x000ea2000c1e1b00 */
[----:B------:R-:W0:Y:S08]  /*03b0*/  I2F.U32.RP R20, R16 ;  /* 0x0000001000147306 */ /* 0x000e300000209000 */
[----:B0-----:R-:W0:Y:S02]  /*03c0*/  MUFU.RCP R20, R20 ;  /* 0x0000001400147308 */ /* 0x001e240000001000 */
[----:B0-----:R-:W-:-:S06]  /*03d0*/  IADD3 R18, PT, PT, R20, 0xffffffe, RZ ;  /* 0x0ffffffe14127810 */ /* 0x001fcc0007ffe0ff */
[----:B------:R0:W1:Y:S02]  /*03e0*/  F2I.FTZ.U32.TRUNC.NTZ R19, R18 ;  /* 0x0000001200137305 */ /* 0x000064000021f000 */
[----:B0-----:R-:W-:Y:S02]  /*03f0*/  IMAD.MOV.U32 R18, RZ, RZ, RZ ;  /* 0x000000ffff127224 */ /* 0x001fe400078e00ff */
[----:B-1----:R-:W-:-:S04]  /*0400*/  IMAD.MOV R3, RZ, RZ, -R19 ;  /* 0x000000ffff037224 */ /* 0x002fc800078e0a13 */
[----:B------:R-:W-:-:S04]  /*0410*/  IMAD R3, R3, R16, RZ ;  /* 0x0000001003037224 */ /* 0x000fc800078e02ff */
[----:B------:R-:W-:Y:S01]  /*0420*/  IMAD.HI.U32 R19, R19, R3, R18 ;  /* 0x0000000313137227 */ /* 0x000fe200078e0012 */
[----:B------:R-:W0:Y:S05]  /*0430*/  S2UR UR5, SR_CgaCtaId ;  /* 0x00000000000579c3 */ /* 0x000e2a0000008800 */
[----:B------:R-:W-:-:S03]  /*0440*/  IMAD.HI.U32 R19, R19, R0, RZ ;  /* 0x0000000013137227 */ /* 0x000fc600078e00ff */
[----:B------:R-:W1:Y:S02]  /*0450*/  LDC R18, c[0x0][0x3a4] ;  /* 0x0000e900ff127b82 */ /* 0x000e640000000800 */
[----:B------:R-:W-:-:S05]  /*0460*/  IADD3 R19, PT, PT, -R19, RZ, RZ ;  /* 0x000000ff13137210 */ /* 0x000fca0007ffe1ff */
[----:B------:R-:W-:-:S05]  /*0470*/  IMAD R3, R16, R19, R0 ;  /* 0x0000001310037224 */ /* 0x000fca00078e0200 */
[----:B------:R-:W-:Y:S01]  /*0480*/  ISETP.GE.U32.AND P0, PT, R3, R16, PT ;  /* 0x000000100300720c */ /* 0x000fe20003f06070 */
[----:B------:R-:W-:Y:S01]  /*0490*/  UMOV UR4, 0x400 ;  /* 0x0000040000047882 */ /* 0x000fe20000000000 */
[----:B------:R-:W-:Y:S01]  /*04a0*/  IMAD R4, R4, R5, R17 ;  /* 0x0000000504047224 */ /* 0x000fe200078e0211 */
[----:B0-----:R-:W-:Y:S01]  /*04b0*/  ULEA UR4, UR5, UR4, 0x18 ;  /* 0x0000000405047291 */ /* 0x001fe2000f8ec0ff */
[----:B------:R-:W-:-:S09]  /*04c0*/  ISETP.NE.U32.AND P2, PT, R16, RZ, PT ;  /* 0x000000ff1000720c */ /* 0x000fd20003f45070 */
[----:B------:R-:W-:Y:S01]  /*04d0*/  @P0 IMAD.IADD R3, R3, 0x1, -R16 ;  /* 0x0000000103030824 */ /* 0x000fe200078e0a10 */
[----:B------:R-:W-:-:S04]  /*04e0*/  ISETP.GE.AND P0, PT, R14, UR8, PT ;  /* 0x000000080e007c0c */ /* 0x000fc8000bf06270 */
[----:B-1----:R-:W-:Y:S02]  /*04f0*/  ISETP.LT.OR P0, PT, R18, 0x1, P0 ;  /* 0x000000011200780c */ /* 0x002fe40000701670 */
[----:B------:R-:W-:Y:S02]  /*0500*/  ISETP.GE.U32.AND P1, PT, R3, R16, PT ;  /* 0x000000100300720c */ /* 0x000fe40003f26070 */
[----:B------:R-:W-:-:S11]  /*0510*/  LEA R4, R4, UR4, 0x3 ;  /* 0x0000000404047c11 */ /* 0x000fd6000f8e18ff */
[----:B------:R-:W-:Y:S01]  /*0520*/  @P1 IMAD.IADD R3, R3, 0x1, -R16 ;  /* 0x0000000103031824 */ /* 0x000fe200078e0a10 */
[----:B------:R-:W-:Y:S01]  /*0530*/  @!P2 LOP3.LUT R3, RZ, R16, RZ, 0x33, !PT ;  /* 0x00000010ff03a212 */ /* 0x000fe200078e33ff */
[----:B--2---:R0:W-:Y:S01]  /*0540*/  STS.128 [R4], R8 ;  /* 0x0000000804007388 */ /* 0x0041e20000000c00 */
[----:B------:R-:W-:Y:S06]  /*0550*/  BAR.SYNC.DEFER_BLOCKING 0x0 ;  /* 0x0000000000007b1d */ /* 0x000fec0000010000 */
[----:B------:R-:W-:Y:S05]  /*0560*/  @P0 BRA `(.L_x_295) ;  /* 0x0000000800dc0947 */ /* 0x000fea0003800000 */
[----:B------:R-:W-:Y:S01]  /*0570*/  LEA R5, R14, -R15, 0x1 ;  /* 0x8000000f0e057211 */ /* 0x000fe200078e08ff */
[----:B0-----:R-:W-:Y:S01]  /*0580*/  IMAD.IADD R8, R0, 0x1, -R3 ;  /* 0x0000000100087824 */ /* 0x001fe200078e0a03 */
[----:B------:R-:W0:Y:S01]  /*0590*/  LDCU UR8, c[0x0][0x3a0] ;  /* 0x00007400ff0877ac */ /* 0x000e220008000800 */
[----:B------:R-:W-:Y:S01]  /*05a0*/  IMAD.MOV.U32 R14, RZ, RZ, 0x1 ;  /* 0x00000001ff0e7424 */ /* 0x000fe200078e00ff */
[----:B------:R-:W-:-:S06]  /*05b0*/  UMOV UR5, 0x1 ;  /* 0x0000000100057882 */ /* 0x000fcc0000000000 */
.L_x_296:
[----:B0-----:R-:W0:Y:S01]  /*05c0*/  I2F.U32.RP R9, UR8 ;  /* 0x0000000800097d06 */ /* 0x001e220008209000 */
[----:B------:R-:W1:Y:S01]  /*05d0*/  LDC R16, c[0x0][0x39c] ;  /* 0x0000e700ff107b82 */ /* 0x000e620000000800 */
[----:B------:R-:W-:Y:S01]  /*05e0*/  VIADD R18, R14, 0xffffffff ;  /* 0xffffffff0e127836 */ /* 0x000fe20000000000 */
[----:B------:R-:W-:-:S06]  /*05f0*/  ISETP.NE.U32.AND P2, PT, RZ, UR8, PT ;  /* 0x00000008ff007c0c */ /* 0x000fcc000bf45070 */
[----:B------:R-:W2:Y:S01]  /*0600*/  LDC R24, c[0x0][0x398] ;  /* 0x0000e600ff187b82 */ /* 0x000ea20000000800 */
[----:B0-----:R-:W0:Y:S01]  /*0610*/  MUFU.RCP R9, R9 ;  /* 0x0000000900097308 */ /* 0x001e220000001000 */
[----:B-1----:R-:W-:Y:S02]  /*0620*/  IABS R17, R16 ;  /* 0x0000001000117213 */ /* 0x002fe40000000000 */
[----:B0-----:R-:W-:-:S05]  /*0630*/  IADD3 R10, PT, PT, R9, 0xffffffe, RZ ;  /* 0x0ffffffe090a7810 */ /* 0x001fca0007ffe0ff */
[----:B------:R-:W0:Y:S08]  /*0640*/  I2F.RP R9, R17 ;  /* 0x0000001100097306 */ /* 0x000e300000209400 */
[----:B------:R1:W3:Y:S08]  /*0650*/  F2I.FTZ.U32.TRUNC.NTZ R11, R10 ;  /* 0x0000000a000b7305 */ /* 0x0002f0000021f000 */
[----:B0-----:R-:W0:Y:S01]  /*0660*/  MUFU.RCP R9, R9 ;  /* 0x0000000900097308 */ /* 0x001e220000001000 */
[----:B-1----:R-:W-:-:S02]  /*0670*/  IMAD.MOV.U32 R10, RZ, RZ, RZ ;  /* 0x000000ffff0a7224 */ /* 0x002fc400078e00ff */
[----:B---3--:R-:W-:-:S04]  /*0680*/  IMAD.MOV R15, RZ, RZ, -R11 ;  /* 0x000000ffff0f7224 */ /* 0x008fc800078e0a0b */
[----:B------:R-:W-:-:S04]  /*0690*/  IMAD R15, R15, UR8, RZ ;  /* 0x000000080f0f7c24 */ /* 0x000fc8000f8e02ff */
[----:B------:R-:W-:-:S06]  /*06a0*/  IMAD.HI.U32 R15, R11, R15, R10 ;  /* 0x0000000f0b0f7227 */ /* 0x000fcc00078e000a */
[----:B------:R-:W-:Y:S01]  /*06b0*/  IMAD.HI.U32 R21, R15, R0, RZ ;  /* 0x000000000f157227 */ /* 0x000fe200078e00ff */
[----:B------:R-:W-:Y:S02]  /*06c0*/  LOP3.LUT R15, R14, R18, RZ, 0xc, !PT ;  /* 0x000000120e0f7212 */ /* 0x000fe400078e0cff */
[----:B------:R-:W-:Y:S02]  /*06d0*/  LOP3.LUT R18, R18, R3, RZ, 0xc0, !PT ;  /* 0x0000000312127212 */ /* 0x000fe400078ec0ff */
[----:B------:R-:W-:Y:S01]  /*06e0*/  IADD3 R11, PT, PT, -R21, RZ, RZ ;  /* 0x000000ff150b7210 */ /* 0x000fe20007ffe1ff */
[----:B------:R-:W1:Y:S04]  /*06f0*/  POPC R10, R15 ;  /* 0x0000000f000a7309 */ /* 0x000e680000000000 */
[----:B------:R-:W-:Y:S01]  /*0700*/  IMAD R19, R11, UR8, R0 ;  /* 0x000000080b137c24 */ /* 0x000fe2000f8e0200 */
[----:B0-----:R-:W-:Y:S01]  /*0710*/  IADD3 R11, PT, PT, R9, 0xffffffe, RZ ;  /* 0x0ffffffe090b7810 */ /* 0x001fe20007ffe0ff */
[----:B------:R-:W-:-:S03]  /*0720*/  IMAD.SHL.U32 R9, R14, 0x2, RZ ;  /* 0x000000020e097824 */ /* 0x000fc600078e00ff */
[----:B------:R-:W-:Y:S02]  /*0730*/  ISETP.GE.U32.AND P0, PT, R19, UR8, PT ;  /* 0x0000000813007c0c */ /* 0x000fe4000bf06070 */
[----:B------:R-:W0:Y:S01]  /*0740*/  F2I.FTZ.U32.TRUNC.NTZ R11, R11 ;  /* 0x0000000b000b7305 */ /* 0x000e22000021f000 */
[----:B-1----:R-:W-:-:S05]  /*0750*/  SHF.R.U32.HI R10, RZ, R10, R3 ;  /* 0x0000000aff0a7219 */ /* 0x002fca0000011603 */
[----:B------:R-:W-:Y:S01]  /*0760*/  IMAD R15, R9, R10, R18 ;  /* 0x0000000a090f7224 */ /* 0x000fe200078e0212 */
[----:B------:R-:W-:-:S04]  /*0770*/  LOP3.LUT R18, R18, 0x1, RZ, 0xc0, !PT ;  /* 0x0000000112127812 */ /* 0x000fc800078ec0ff */
[----:B------:R-:W-:Y:S02]  /*0780*/  @P0 VIADD R19, R19, -UR8 ;  /* 0x8000000813130c36 */ /* 0x000fe40008000000 */
[----:B------:R-:W-:Y:S01]  /*0790*/  @P0 VIADD R21, R21, 0x1 ;  /* 0x0000000115150836 */ /* 0x000fe20000000000 */
[----:B------:R-:W-:Y:S01]  /*07a0*/  SHF.R.U32.HI R10, RZ, 0x1, R15 ;  /* 0x00000001ff0a7819 */ /* 0x000fe2000001160f */
[----:B0-----:R-:W-:Y:S01]  /*07b0*/  IMAD.MOV R20, RZ, RZ, -R11 ;  /* 0x000000ffff147224 */ /* 0x001fe200078e0a0b */
[----:B------:R-:W-:Y:S01]  /*07c0*/  ISETP.GE.U32.AND P1, PT, R19, UR8, PT ;  /* 0x0000000813007c0c */ /* 0x000fe2000bf26070 */
[----:B--2---:R-:W-:Y:S02]  /*07d0*/  IMAD R19, R14, R24, RZ ;  /* 0x000000180e137224 */ /* 0x004fe400078e02ff */
[----:B------:R-:W-:Y:S02]  /*07e0*/  IMAD R23, R20, R17, RZ ;  /* 0x0000001114177224 */ /* 0x000fe400078e02ff */
[----:B------:R-:W-:-:S05]  /*07f0*/  IMAD.SHL.U32 R19, R19, 0x2, RZ ;  /* 0x0000000213137824 */ /* 0x000fca00078e00ff */
[----:B------:R-:W-:-:S03]  /*0800*/  IABS R20, R19 ;  /* 0x0000001300147213 */ /* 0x000fc60000000000 */
[----:B------:R-:W-:Y:S02]  /*0810*/  @P1 IADD3 R21, PT, PT, R21, 0x1, RZ ;  /* 0x0000000115151810 */ /* 0x000fe40007ffe0ff */
[----:B------:R-:W-:-:S05]  /*0820*/  @!P2 LOP3.LUT R21, RZ, UR8, RZ, 0x33, !PT ;  /* 0x00000008ff15ac12 */ /* 0x000fca000f8e33ff */
[----:B------:R-:W-:Y:S02]  /*0830*/  IMAD R21, R10, R16, R21 ;  /* 0x000000100a157224 */ /* 0x000fe400078e0215 */
[----:B------:R-:W-:-:S03]  /*0840*/  HFMA2 R10, -RZ, RZ, 0, 0 ;  /* 0x00000000ff0a7431 */ /* 0x000fc600000001ff */
[----:B------:R-:W-:Y:S02]  /*0850*/  IABS R22, R21 ;  /* 0x0000001500167213 */ /* 0x000fe40000000000 */
[----:B------:R-:W-:Y:S02]  /*0860*/  IMAD.HI.U32 R10, R11, R23, R10 ;  /* 0x000000170b0a7227 */ /* 0x000fe400078e000a */
[----:B------:R-:W0:Y:S04]  /*0870*/  I2F.RP R23, R20 ;  /* 0x0000001400177306 */ /* 0x000e280000209400 */
[----:B------:R-:W-:-:S04]  /*0880*/  IMAD.HI.U32 R10, R10, R22, RZ ;  /* 0x000000160a0a7227 */ /* 0x000fc800078e00ff */
[----:B------:R-:W-:-:S04]  /*0890*/  IMAD.MOV R11, RZ, RZ, -R10 ;  /* 0x000000ffff0b7224 */ /* 0x000fc800078e0a0a */
[C---:B------:R-:W-:Y:S01]  /*08a0*/  IMAD R22, R17.reuse, R11, R22 ;  /* 0x0000000b11167224 */ /* 0x040fe200078e0216 */
[----:B0-----:R-:W0:Y:S04]  /*08b0*/  MUFU.RCP R23, R23 ;  /* 0x0000001700177308 */ /* 0x001e280000001000 */
[----:B------:R-:W-:-:S13]  /*08c0*/  ISETP.GT.U32.AND P1, PT, R17, R22, PT ;  /* 0x000000161100720c */ /* 0x000fda0003f24070 */
[----:B------:R-:W-:Y:S01]  /*08d0*/  @!P1 IMAD.IADD R22, R22, 0x1, -R17 ;  /* 0x0000000116169824 */ /* 0x000fe200078e0a11 */
[----:B0-----:R-:W-:Y:S01]  /*08e0*/  IADD3 R11, PT, PT, R23, 0xffffffe, RZ ;  /* 0x0ffffffe170b7810 */ /* 0x001fe20007ffe0ff */
[----:B------:R-:W-:Y:S01]  /*08f0*/  @!P1 VIADD R10, R10, 0x1 ;  /* 0x000000010a0a9836 */ /* 0x000fe20000000000 */
[----:B------:R-:W-:Y:S02]  /*0900*/  ISETP.NE.AND P1, PT, R16, RZ, PT ;  /* 0x000000ff1000720c */ /* 0x000fe40003f25270 */
[----:B------:R-:W-:Y:S02]  /*0910*/  ISETP.GE.U32.AND P0, PT, R22, R17, PT ;  /* 0x000000111600720c */ /* 0x000fe40003f06070 */
[----:B------:R-:W-:Y:S01]  /*0920*/  LOP3.LUT R17, R21, R16, RZ, 0x3c, !PT ;  /* 0x0000001015117212 */ /* 0x000fe200078e3cff */
[----:B------:R-:W0:Y:S01]  /*0930*/  LDC R22, c[0x0][0x388] ;  /* 0x0000e200ff167b82 */ /* 0x000e220000000800 */
[----:B------:R-:W1:Y:S02]  /*0940*/  F2I.FTZ.U32.TRUNC.NTZ R11, R11 ;  /* 0x0000000b000b7305 */ /* 0x000e64000021f000 */
[----:B------:R-:W-:-:S07]  /*0950*/  ISETP.GE.AND P2, PT, R17, RZ, PT ;  /* 0x000000ff1100720c */ /* 0x000fce0003f46270 */
[----:B------:R-:W-:Y:S01]  /*0960*/  @P0 VIADD R10, R10, 0x1 ;  /* 0x000000010a0a0836 */ /* 0x000fe20000000000 */
[----:B------:R-:W-:Y:S02]  /*0970*/  ISETP.NE.U32.AND P0, PT, R18, 0x1, PT ;  /* 0x000000011200780c */ /* 0x000fe40003f05070 */
[----:B------:R-:W-:Y:S02]  /*0980*/  IABS R18, R19 ;  /* 0x0000001300127213 */ /* 0x000fe40000000000 */
[----:B------:R-:W-:Y:S01]  /*0990*/  SEL R17, R24, RZ, !P0 ;  /* 0x000000ff18117207 */ /* 0x000fe20004000000 */
[----:B-1----:R-:W-:Y:S01]  /*09a0*/  IMAD.MOV R23, RZ, RZ, -R11 ;  /* 0x000000ffff177224 */ /* 0x002fe200078e0a0b */
[----:B------:R-:W-:Y:S02]  /*09b0*/  @!P2 IADD3 R10, PT, PT, -R10, RZ, RZ ;  /* 0x000000ff0a0aa210 */ /* 0x000fe40007ffe1ff */
[----:B------:R-:W-:Y:S02]  /*09c0*/  @!P1 LOP3.LUT R10, RZ, R16, RZ, 0x33, !PT ;  /* 0x00000010ff0a9212 */ /* 0x000fe400078e33ff */
[----:B------:R-:W-:Y:S01]  /*09d0*/  IADD3 R16, PT, PT, R21, R17, R2 ;  /* 0x0000001115107210 */ /* 0x000fe20007ffe002 */
[----:B------:R-:W-:Y:S01]  /*09e0*/  IMAD R17, R23, R20, RZ ;  /* 0x0000001417117224 */ /* 0x000fe200078e02ff */
[----:B0-----:R-:W-:-:S03]  /*09f0*/  IABS R21, R22 ;  /* 0x0000001600157213 */ /* 0x001fc60000000000 */
[----:B------:R-:W-:Y:S02]  /*0a00*/  IMAD R16, R5, R10, R16 ;  /* 0x0000000a05107224 */ /* 0x000fe400078e0210 */
[----:B------:R-:W-:-:S04]  /*0a10*/  IMAD.MOV.U32 R10, RZ, RZ, RZ ;  /* 0x000000ffff0a7224 */ /* 0x000fc800078e00ff */
[----:B------:R-:W-:Y:S01]  /*0a20*/  IMAD.HI.U32 R10, R11, R17, R10 ;  /* 0x000000110b0a7227 */ /* 0x000fe200078e000a */
[----:B------:R-:W-:Y:S02]  /*0a30*/  MOV R11, R21 ;  /* 0x00000015000b7202 */ /* 0x000fe40000000f00 */
[----:B------:R-:W-:Y:S01]  /*0a40*/  IABS R17, R16 ;  /* 0x0000001000117213 */ /* 0x000fe20000000000 */
[----:B------:R-:W-:Y:S02]  /*0a50*/  IMAD.MOV R21, RZ, RZ, -R18 ;  /* 0x000000ffff157224 */ /* 0x000fe400078e0a12 */
[----:B------:R-:W-:-:S04]  /*0a60*/  IMAD.HI.U32 R18, R10, R11, RZ ;  /* 0x0000000b0a127227 */ /* 0x000fc800078e00ff */
[----:B------:R-:W-:-:S04]  /*0a70*/  IMAD.HI.U32 R10, R10, R17, RZ ;  /* 0x000000110a0a7227 */ /* 0x000fc800078e00ff */
[-C--:B------:R-:W-:Y:S02]  /*0a80*/  IMAD R11, R18, R21.reuse, R11 ;  /* 0x00000015120b7224 */ /* 0x080fe400078e020b */
[----:B------:R-:W-:Y:S01]  /*0a90*/  IMAD R17, R10, R21, R17 ;  /* 0x000000150a117224 */ /* 0x000fe200078e0211 */
[----:B------:R-:W-:Y:S02]  /*0aa0*/  LOP3.LUT R10, R19, R22, RZ, 0x3c, !PT ;  /* 0x00000016130a7212 */ /* 0x000fe400078e3cff */
[C---:B------:R-:W-:Y:S02]  /*0ab0*/  ISETP.GT.U32.AND P0, PT, R20.reuse, R11, PT ;  /* 0x0000000b1400720c */ /* 0x040fe40003f04070 */
[----:B------:R-:W-:Y:S02]  /*0ac0*/  ISETP.GT.U32.AND P1, PT, R20, R17, PT ;  /* 0x000000111400720c */ /* 0x000fe40003f24070 */
[----:B------:R-:W-:-:S09]  /*0ad0*/  ISETP.GE.AND P2, PT, R10, RZ, PT ;  /* 0x000000ff0a00720c */ /* 0x000fd20003f46270 */
[----:B------:R-:W-:Y:S02]  /*0ae0*/  @!P0 IMAD.IADD R11, R11, 0x1, -R20 ;  /* 0x000000010b0b8824 */ /* 0x000fe400078e0a14 */
[-C--:B------:R-:W-:Y:S01]  /*0af0*/  @!P1 IADD3 R17, PT, PT, R17, -R20.reuse, RZ ;  /* 0x8000001411119210 */ /* 0x080fe20007ffe0ff */
[----:B------:R-:W-:Y:S01]  /*0b00*/  @!P0 VIADD R18, R18, 0x1 ;  /* 0x0000000112128836 */ /* 0x000fe20000000000 */
[----:B------:R-:W-:Y:S02]  /*0b10*/  ISETP.GE.AND P1, PT, R16, RZ, PT ;  /* 0x000000ff1000720c */ /* 0x000fe40003f26270 */
[----:B------:R-:W-:Y:S02]  /*0b20*/  ISETP.GT.U32.AND P4, PT, R20, R17, PT ;  /* 0x000000111400720c */ /* 0x000fe40003f84070 */
[----:B------:R-:W-:Y:S02]  /*0b30*/  ISETP.GE.U32.AND P3, PT, R11, R20, PT ;  /* 0x000000140b00720c */ /* 0x000fe40003f66070 */
[----:B------:R-:W-:Y:S01]  /*0b40*/  ISETP.NE.AND P0, PT, R19, RZ, PT ;  /* 0x000000ff1300720c */ /* 0x000fe20003f05270 */
[----:B------:R-:W0:Y:S01]  /*0b50*/  LDC.64 R10, c[0x0][0x390] ;  /* 0x0000e400ff0a7b82 */ /* 0x000e220000000a00 */
[----:B------:R-:W-:-:S07]  /*0b60*/  LOP3.LUT R16, RZ, R19, RZ, 0x33, !PT ;  /* 0x00000013ff107212 */ /* 0x000fce00078e33ff */
[----:B------:R-:W-:Y:S02]  /*0b70*/  @!P4 IADD3 R17, PT, PT, R17, -R20, RZ ;  /* 0x800000141111c210 */ /* 0x000fe40007ffe0ff */
[----:B------:R-:W-:-:S03]  /*0b80*/  @P3 VIADD R18, R18, 0x1 ;  /* 0x0000000112123836 */ /* 0x000fc60000000000 */
[----:B------:R-:W-:Y:S02]  /*0b90*/  @!P1 IMAD.MOV R17, RZ, RZ, -R17 ;  /* 0x000000ffff119224 */ /* 0x000fe400078e0a11 */
[----:B------:R-:W-:-:S03]  /*0ba0*/  @!P2 IMAD.MOV R18, RZ, RZ, -R18 ;  /* 0x000000ffff12a224 */ /* 0x000fc600078e0a12 */
[C---:B------:R-:W-:Y:S02]  /*0bb0*/  SEL R17, R16.reuse, R17, !P0 ;  /* 0x0000001110117207 */ /* 0x040fe40004000000 */
[----:B------:R-:W-:Y:S02]  /*0bc0*/  SEL R18, R16, R18, !P0 ;  /* 0x0000001210127207 */ /* 0x000fe40004000000 */
[----:B------:R-:W-:-:S03]  /*0bd0*/  ISETP.GE.U32.AND P0, PT, R14, 0x21, PT ;  /* 0x000000210e00780c */ /* 0x000fc60003f06070 */
[----:B------:R-:W-:-:S04]  /*0be0*/  IMAD R17, R17, R18, RZ ;  /* 0x0000001211117224 */ /* 0x000fc800078e02ff */
[----:B0-----:R-:W-:-:S06]  /*0bf0*/  IMAD.WIDE R16, R17, 0x8, R10 ;  /* 0x0000000811107825 */ /* 0x001fcc00078e020a */
[----:B------:R-:W-:Y:S06]  /*0c00*/  @P0 BAR.SYNC.DEFER_BLOCKING 0x0 ;  /* 0x0000000000000b1d */ /* 0x000fec0000010000 */
[----:B------:R-:W2:Y:S01]  /*0c10*/  LDG.E.64 R16, desc[UR6][R16.64] ;  /* 0x0000000610107981 */ /* 0x000ea2000c1e1b00 */
[----:B------:R-:W-:-:S04]  /*0c20*/  LEA R23, R8, R15, 0x1 ;  /* 0x0000000f08177211 */ /* 0x000fc800078e08ff */
[----:B------:R-:W-:-:S05]  /*0c30*/  LEA R23, R23, UR4, 0x3 ;  /* 0x0000000417177c11 */ /* 0x000fca000f8e18ff */
[----:B------:R-:W-:-:S05]  /*0c40*/  IMAD R25, R14, 0x8, R23 ;  /* 0x000000080e197824 */ /* 0x000fca00078e0217 */
[----:B------:R-:W2:Y:S02]  /*0c50*/  LDS.64 R10, [R25] ;  /* 0x00000000190a7984 */ /* 0x000ea40000000a00 */
[-C--:B--2---:R-:W-:Y:S02]  /*0c60*/  IMAD R11, R11, R16.reuse, RZ ;  /* 0x000000100b0b7224 */ /* 0x084fe400078e02ff */
[----:B------:R-:W-:-:S04]  /*0c70*/  IMAD.WIDE.U32 R14, R10, R16, RZ ;  /* 0x000000100a0e7225 */ /* 0x000fc800078e00ff */
[----:B------:R-:W-:Y:S02]  /*0c80*/  IMAD R11, R17, R10, R11 ;  /* 0x0000000a110b7224 */ /* 0x000fe400078e020b */
[----:B------:R-:W-:-:S04]  /*0c90*/  IMAD.WIDE.U32 R20, R14, -0x7829cba9, RZ ;  /* 0x87d634570e147825 */ /* 0x000fc800078e00ff */
[----:B------:R-:W-:Y:S02]  /*0ca0*/  IMAD.IADD R15, R15, 0x1, R11 ;  /* 0x000000010f0f7824 */ /* 0x000fe400078e020b */
[----:B------:R-:W0:Y:S02]  /*0cb0*/  LDS.64 R10, [R23] ;  /* 0x00000000170a7984 */ /* 0x000e240000000a00 */
        /* <DEDUP_REMOVED lines=16> */
[----:B0-----:R-:W-:-:S04]  /*0dc0*/  IADD3 R16, P0, PT, R10, R14, RZ ;  /* 0x0000000e0a107210 */ /* 0x001fc80007f1e0ff */
[----:B------:R-:W-:Y:S01]  /*0dd0*/  IADD3 R27, PT, PT, R15, -R27, R17 ;  /* 0x8000001b0f1b7210 */ /* 0x000fe20007ffe011 */
[----:B------:R-:W-:-:S04]  /*0de0*/  IMAD.WIDE.U32 R20, R16, -0x7829cba9, RZ ;  /* 0x87d6345710147825 */ /* 0x000fc800078e00ff */
[----:B------:R-:W-:-:S04]  /*0df0*/  IMAD.X R17, R11, 0x1, R27, P0 ;  /* 0x000000010b117824 */ /* 0x000fc800000e061b */
[----:B------:R-:W-:-:S04]  /*0e00*/  IMAD.WIDE.U32 R18, R17, -0x7829cba9, RZ ;  /* 0x87d6345711127825 */ /* 0x000fc800078e00ff */
[----:B------:R-:W-:-:S05]  /*0e10*/  IMAD.WIDE.U32 R18, P0, R16, 0x49249246, R18 ;  /* 0x4924924610127825 */ /* 0x000fca0007800012 */
[----:B------:R-:W-:Y:S02]  /*0e20*/  IADD3.X R15, PT, PT, RZ, RZ, RZ, P0, !PT ;  /* 0x000000ffff0f7210 */ /* 0x000fe400007fe4ff */
[----:B------:R-:W-:Y:S02]  /*0e30*/  IADD3 RZ, P1, PT, R21, R18, RZ ;  /* 0x0000001215ff7210 */ /* 0x000fe40007f3e0ff */
[----:B------:R-:W-:Y:S01]  /*0e40*/  IADD3 R10, P0, P2, R10, 0x1c000001, -R14 ;  /* 0x1c0000010a0a7810 */ /* 0x000fe20007a1e80e */
[----:B------:R-:W-:-:S03]  /*0e50*/  IMAD.MOV.U32 R14, RZ, RZ, R19 ;  /* 0x000000ffff0e7224 */ /* 0x000fc600078e0013 */
[----:B------:R-:W-:Y:S01]  /*0e60*/  IADD3.X R11, PT, PT, R11, RZ, ~R27, P0, P2 ;  /* 0x000000ff0b0b7210 */ /* 0x000fe200007e4c1b */
[C---:B------:R-:W-:Y:S01]  /*0e70*/  IMAD.WIDE.U32.X R14, R17.reuse, 0x49249246, R14, P1 ;  /* 0x49249246110e7825 */ /* 0x040fe200008e040e */
[----:B------:R-:W-:-:S03]  /*0e80*/  ISETP.LT.AND P1, PT, R17, RZ, PT ;  /* 0x000000ff1100720c */ /* 0x000fc60003f21270 */
[----:B------:R-:W-:Y:S01]  /*0e90*/  IMAD.WIDE.U32 R18, R11, -0x7829cba9, RZ ;  /* 0x87d634570b127825 */ /* 0x000fe200078e00ff */
[----:B------:R-:W-:-:S04]  /*0ea0*/  IADD3 R21, P0, PT, R14, 0x7829cba9, RZ ;  /* 0x7829cba90e157810 */ /* 0x000fc80007f1e0ff */
[----:B------:R-:W-:Y:S01]  /*0eb0*/  IADD3.X R27, PT, PT, R15, -0x49249247, RZ, P0, !PT ;  /* 0xb6db6db90f1b7810 */ /* 0x000fe200007fe4ff */
[C---:B------:R-:W-:Y:S01]  /*0ec0*/  IMAD.WIDE.U32 R18, P0, R10.reuse, 0x49249246, R18 ;  /* 0x492492460a127825 */ /* 0x040fe20007800012 */
[----:B------:R-:W-:Y:S02]  /*0ed0*/  SEL R20, R21, R14, P1 ;  /* 0x0000000e15147207 */ /* 0x000fe40000800000 */
[----:B------:R-:W-:Y:S01]  /*0ee0*/  SEL R21, R27, R15, P1 ;  /* 0x0000000f1b157207 */ /* 0x000fe20000800000 */
[----:B------:R-:W-:Y:S01]  /*0ef0*/  IMAD.WIDE.U32 R14, R10, -0x7829cba9, RZ ;  /* 0x87d634570a0e7825 */ /* 0x000fe200078e00ff */
[----:B------:R-:W-:Y:S02]  /*0f00*/  MOV R14, R19 ;  /* 0x00000013000e7202 */ /* 0x000fe40000000f00 */
[----:B------:R-:W-:Y:S02]  /*0f10*/  SHF.R.S64 R20, R20, 0x1b, R21 ;  /* 0x0000001b14147819 */ /* 0x000fe40000001015 */
        /* <DEDUP_REMOVED lines=8> */
[C---:B------:R-:W-:Y:S02]  /*0fa0*/  LEA.HI R19, P0, R21.reuse, R20, RZ, 0x1 ;  /* 0x0000001415137211 */ /* 0x040fe400078108ff */
[----:B------:R-:W-:Y:S02]  /*0fb0*/  SHF.R.S64 R15, R14, 0x1b, R18 ;  /* 0x0000001b0e0f7819 */ /* 0x000fe40000001012 */
[----:B------:R-:W0:Y:S01]  /*0fc0*/  LDC R14, c[0x0][0x3a4] ;  /* 0x0000e900ff0e7b82 */ /* 0x000e220000000800 */
        /* <DEDUP_REMOVED lines=9> */
[----:B------:R-:W-:Y:S01]  /*1060*/  IADD3 R11, PT, PT, R11, -R15, R18 ;  /* 0x8000000f0b0b7210 */ /* 0x000fe20007ffe012 */
[----:B------:R-:W-:-:S04]  /*1070*/  IMAD R15, R9, R24, RZ ;  /* 0x00000018090f7224 */ /* 0x000fc800078e02ff */
[----:B------:R1:W-:Y:S01]  /*1080*/  STS.64 [R25], R10 ;  /* 0x0000000a19007388 */ /* 0x0003e20000000a00 */
[----:B------:R-:W-:Y:S02]  /*1090*/  ISETP.GE.AND P0, PT, R15, R22, PT ;  /* 0x000000160f00720c */ /* 0x000fe40003f06270 */
[----:B0-----:R-:W-:Y:S01]  /*10a0*/  ISETP.GT.AND P1, PT, R14, UR5, PT ;  /* 0x000000050e007c0c */ /* 0x001fe2000bf24270 */
[----:B------:R-:W-:Y:S01]  /*10b0*/  UIADD3 UR5, UPT, UPT, UR5, 0x1, URZ ;  /* 0x0000000105057890 */ /* 0x000fe2000fffe0ff */
[----:B------:R-:W-:-:S11]  /*10c0*/  IMAD.MOV.U32 R14, RZ, RZ, R9 ;  /* 0x000000ffff0e7224 */ /* 0x000fd600078e0009 */
[----:B-1----:R-:W-:Y:S05]  /*10d0*/  @!P0 BRA P1, `(.L_x_296) ;  /* 0xfffffff400388947 */ /* 0x002fea000083ffff */
.L_x_295:
[----:B------:R-:W-:Y:S06]  /*10e0*/  BAR.SYNC.DEFER_BLOCKING 0x0 ;  /* 0x0000000000007b1d */ /* 0x000fec0000010000 */
[----:B0-----:R-:W0:Y:S04]  /*10f0*/  LDS.128 R8, [R4] ;  /* 0x0000000004087984 */ /* 0x001e280000000c00 */
[----:B0-----:R-:W-:Y:S04]  /*1100*/  STG.E.64 desc[UR6][R6.64], R8 ;  /* 0x0000000806007986 */ /* 0x001fe8000c101b06 */
[----:B------:R-:W-:Y:S01]  /*1110*/  STG.E.64 desc[UR6][R12.64], R10 ;  /* 0x0000000a0c007986 */ /* 0x000fe2000c101b06 */
[----:B------:R-:W-:Y:S05]  /*1120*/  EXIT ;  /* 0x000000000000794d */ /* 0x000fea0003800000 */
.L_x_297:
        /* <DEDUP_REMOVED lines=13> */
.L_x_320:


//--------------------- .text._Z5naivePxxS_x      --------------------------
	.section	.text._Z5naivePxxS_x,"ax",@progbits
	.align	128
        .global         _Z5naivePxxS_x
        .type           _Z5naivePxxS_x,@function
        .size           _Z5naivePxxS_x,(.L_x_310 - _Z5naivePxxS_x)
        .other          _Z5naivePxxS_x,@"STO_CUDA_ENTRY STV_DEFAULT"
_Z5naivePxxS_x:
.text._Z5naivePxxS_x:
[----:B------:R-:W-:Y:S01]  /*0000*/  LDC R1, c[0x0][0x37c] ;  /* 0x0000df00ff017b82 */ /* 0x000fe20000000800 */
[----:B------:R-:W0:Y:S01]  /*0010*/  S2R R0, SR_CTAID.X ;  /* 0x0000000000007919 */ /* 0x000e220000002500 */
[----:B------:R-:W0:Y:S01]  /*0020*/  LDCU UR4, c[0x0][0x360] ;  /* 0x00006c00ff0477ac */ /* 0x000e220008000800 */
[----:B------:R-:W0:Y:S01]  /*0030*/  S2R R3, SR_TID.X ;  /* 0x0000000000037919 */ /* 0x000e220000002100 */
[----:B------:R-:W1:Y:S01]  /*0040*/  LDCU.64 UR6, c[0x0][0x388] ;  /* 0x00007100ff0677ac */ /* 0x000e620008000a00 */
[----:B0-----:R-:W-:-:S04]  /*0050*/  IMAD R0, R0, UR4, R3 ;  /* 0x0000000400007c24 */ /* 0x001fc8000f8e0203 */
[----:B------:R-:W-:-:S03]  /*0060*/  IMAD.WIDE.U32 R2, R0, 0x2, RZ ;  /* 0x0000000200027825 */ /* 0x000fc600078e00ff */
[----:B-1----:R-:W-:-:S04]  /*0070*/  ISETP.GE.U32.AND P0, PT, R2, UR6, PT ;  /* 0x0000000602007c0c */ /* 0x002fc8000bf06070 */
[----:B------:R-:W-:-:S13]  /*0080*/  ISETP.GE.AND.EX P0, PT, R3, UR7, PT, P0 ;  /* 0x0000000703007c0c */ /* 0x000fda000bf06300 */
[----:B------:R-:W-:Y:S05]  /*0090*/  @P0 EXIT ;  /* 0x000000000000094d */ /* 0x000fea0003800000 */
[----:B------:R-:W0:Y:S02]  /*00a0*/  LDCU UR4, c[0x0][0x39c] ;  /* 0x00007380ff0477ac */ /* 0x000e240008000800 */
[----:B0-----:R-:W-:-:S09]  /*00b0*/  UISETP.NE.U32.AND UP0, UPT, UR4, URZ, UPT ;  /* 0x000000ff0400728c */ /* 0x001fd2000bf05070 */
[----:B------:R-:W-:Y:S05]  /*00c0*/  BRA.U UP0, `(.L_x_298) ;  /* 0x0000000100507547 */ /* 0x000fea000b800000 */
[----:B------:R-:W0:Y:S01]  /*00d0*/  LDCU UR4, c[0x0][0x398] ;  /* 0x00007300ff0477ac */ /* 0x000e220008000800 */
[----:B------:R-:W-:Y:S01]  /*00e0*/  IMAD.MOV.U32 R7, RZ, RZ, RZ ;  /* 0x000000ffff077224 */ /* 0x000fe200078e00ff */
[----:B0-----:R-:W0:Y:S01]  /*00f0*/  I2F.U32.RP R4, UR4 ;  /* 0x0000000400047d06 */ /* 0x001e220008209000 */
[----:B------:R-:W-:-:S07]  /*0100*/  ISETP.NE.U32.AND P1, PT, RZ, UR4, PT ;  /* 0x00000004ff007c0c */ /* 0x000fce000bf25070 */
[----:B0-----:R-:W0:Y:S02]  /*0110*/  MUFU.RCP R4, R4 ;  /* 0x0000000400047308 */ /* 0x001e240000001000 */
[----:B0-----:R-:W-:-:S06]  /*0120*/  VIADD R2, R4, 0xffffffe ;  /* 0x0ffffffe04027836 */ /* 0x001fcc0000000000 */
[----:B------:R0:W1:Y:S02]  /*0130*/  F2I.FTZ.U32.TRUNC.NTZ R3, R2 ;  /* 0x0000000200037305 */ /* 0x000064000021f000 */
[----:B0-----:R-:W-:Y:S02]  /*0140*/  IMAD.MOV.U32 R2, RZ, RZ, RZ ;  /* 0x000000ffff027224 */ /* 0x001fe400078e00ff */
[----:B-1----:R-:W-:-:S04]  /*0150*/  IMAD.MOV R5, RZ, RZ, -R3 ;  /* 0x000000ffff057224 */ /* 0x002fc800078e0a03 */
[----:B------:R-:W-:-:S04]  /*0160*/  IMAD R5, R5, UR4, RZ ;  /* 0x0000000405057c24 */ /* 0x000fc8000f8e02ff */
[----:B------:R-:W-:-:S06]  /*0170*/  IMAD.HI.U32 R3, R3, R5, R2 ;  /* 0x0000000503037227 */ /* 0x000fcc00078e0002 */
[----:B------:R-:W-:-:S04]  /*0180*/  IMAD.HI.U32 R3, R3, R0, RZ ;  /* 0x0000000003037227 */ /* 0x000fc800078e00ff */
[----:B------:R-:W-:-:S04]  /*0190*/  IMAD.MOV R3, RZ, RZ, -R3 ;  /* 0x000000ffff037224 */ /* 0x000fc800078e0a03 */
[----:B------:R-:W-:-:S05]  /*01a0*/  IMAD R6, R3, UR4, R0 ;  /* 0x0000000403067c24 */ /* 0x000fca000f8e0200 */
[----:B------:R-:W-:-:S13]  /*01b0*/  ISETP.GE.U32.AND P0, PT, R6, UR4, PT ;  /* 0x0000000406007c0c */ /* 0x000fda000bf06070 */
[----:B------:R-:W-:-:S05]  /*01c0*/  @P0 VIADD R6, R6, -UR4 ;  /* 0x8000000406060c36 */ /* 0x000fca0008000000 */
[----:B------:R-:W-:-:S13]  /*01d0*/  ISETP.GE.U32.AND P0, PT, R6, UR4, PT ;  /* 0x0000000406007c0c */ /* 0x000fda000bf06070 */
[----:B------:R-:W-:Y:S02]  /*01e0*/  @P0 IADD3 R6, PT, PT, R6, -UR4, RZ ;  /* 0x8000000406060c10 */ /* 0x000fe4000fffe0ff */
[----:B------:R-:W-:Y:S01]  /*01f0*/  @!P1 LOP3.LUT R6, RZ, UR4, RZ, 0x33, !PT ;  /* 0x00000004ff069c12 */ /* 0x000fe2000f8e33ff */
[----:B------:R-:W-:Y:S06]  /*0200*/  BRA `(.L_x_299) ;  /* 0x0000000000087947 */ /* 0x000fec0003800000 */
.L_x_298:
[----:B------:R-:W-:-:S07]  /*0210*/  MOV R2, 0x230 ;  /* 0x0000023000027802 */ /* 0x000fce0000000f00 */
[----:B------:R-:W-:Y:S05]  /*0220*/  CALL.REL.NOINC `($__internal_5_$__cuda_sm20_rem_s64) ;  /* 0x0000000c00287944 */ /* 0x000fea0003c00000 */
.L_x_299:
[----:B------:R-:W0:Y:S01]  /*0230*/  LDCU.64 UR4, c[0x0][0x388] ;  /* 0x00007100ff0477ac */ /* 0x000e220008000a00 */
[----:B------:R-:W-:Y:S01]  /*0240*/  BSSY.RECONVERGENT B0, `(.L_x_300) ;  /* 0x0000028000007945 */ /* 0x000fe20003800200 */
[----:B------:R-:W1:Y:S01]  /*0250*/  LDCU.64 UR6, c[0x0][0x398] ;  /* 0x00007300ff0677ac */ /* 0x000e620008000a00 */
[----:B------:R-:W2:Y:S01]  /*0260*/  LDCU.64 UR8, c[0x0][0x358] ;  /* 0x00006b00ff0877ac */ /* 0x000ea20008000a00 */
[----:B0-----:R-:W-:Y:S02]  /*0270*/  IMAD R3, R7, UR4, RZ ;  /* 0x0000000407037c24 */ /* 0x001fe4000f8e02ff */
[----:B------:R-:W-:Y:S01]  /*0280*/  IMAD.WIDE.U32 R4, R6, UR4, RZ ;  /* 0x0000000406047c25 */ /* 0x000fe2000f8e00ff */
[----:B-1----:R-:W-:-:S03]  /*0290*/  USHF.L.U64.HI UR7, UR6, 0x1, UR7 ;  /* 0x0000000106077899 */ /* 0x002fc60008010207 */
[----:B------:R-:W-:Y:S01]  /*02a0*/  IMAD R3, R6, UR5, R3 ;  /* 0x0000000506037c24 */ /* 0x000fe2000f8e0203 */
[----:B------:R-:W-:-:S03]  /*02b0*/  USHF.L.U32 UR6, UR6, 0x1, URZ ;  /* 0x0000000106067899 */ /* 0x000fc600080006ff */
[----:B------:R-:W-:Y:S01]  /*02c0*/  IMAD.IADD R2, R5, 0x1, R3 ;  /* 0x0000000105027824 */ /* 0x000fe200078e0203 */
[----:B------:R-:W-:-:S04]  /*02d0*/  IADD3 R3, P1, PT, R0, -R6, RZ ;  /* 0x8000000600037210 */ /* 0x000fc80007f3e0ff */
[----:B------:R-:W-:Y:S02]  /*02e0*/  LOP3.LUT R8, R2, UR7, RZ, 0xfc, !PT ;  /* 0x0000000702087c12 */ /* 0x000fe4000f8efcff */
[----:B------:R-:W-:Y:S01]  /*02f0*/  LEA R0, P2, R3, R6, 0x1 ;  /* 0x0000000603007211 */ /* 0x000fe200078408ff */
[----:B------:R-:W-:Y:S01]  /*0300*/  IMAD.X R6, RZ, RZ, ~R7, P1 ;  /* 0x000000ffff067224 */ /* 0x000fe200008e0e07 */
[----:B------:R-:W-:-:S04]  /*0310*/  ISETP.NE.U32.AND P0, PT, R8, RZ, PT ;  /* 0x000000ff0800720c */ /* 0x000fc80003f05070 */
[----:B------:R-:W-:-:S09]  /*0320*/  LEA.HI.X R3, R3, R7, R6, 0x1, P2 ;  /* 0x0000000703037211 */ /* 0x000fd200010f0c06 */
[----:B--2---:R-:W-:Y:S05]  /*0330*/  @P0 BRA `(.L_x_301) ;  /* 0x0000000000500947 */ /* 0x004fea0003800000 */
[----:B------:R-:W0:Y:S01]  /*0340*/  I2F.U32.RP R2, UR6 ;  /* 0x0000000600027d06 */ /* 0x000e220008209000 */
[----:B------:R-:W-:-:S07]  /*0350*/  ISETP.NE.U32.AND P2, PT, RZ, UR6, PT ;  /* 0x00000006ff007c0c */ /* 0x000fce000bf45070 */
[----:B0-----:R-:W0:Y:S02]  /*0360*/  MUFU.RCP R2, R2 ;  /* 0x0000000200027308 */ /* 0x001e240000001000 */
[----:B0-----:R-:W-:-:S06]  /*0370*/  VIADD R6, R2, 0xffffffe ;  /* 0x0ffffffe02067836 */ /* 0x001fcc0000000000 */
[----:B------:R0:W1:Y:S02]  /*0380*/  F2I.FTZ.U32.TRUNC.NTZ R7, R6 ;  /* 0x0000000600077305 */ /* 0x000064000021f000 */
[----:B0-----:R-:W-:Y:S01]  /*0390*/  IMAD.MOV.U32 R6, RZ, RZ, RZ ;  /* 0x000000ffff067224 */ /* 0x001fe200078e00ff */
[----:B-1----:R-:W-:-:S05]  /*03a0*/  IADD3 R5, PT, PT, RZ, -R7, RZ ;  /* 0x80000007ff057210 */ /* 0x002fca0007ffe0ff */
[----:B------:R-:W-:-:S04]  /*03b0*/  IMAD R5, R5, UR6, RZ ;  /* 0x0000000605057c24 */ /* 0x000fc8000f8e02ff */
[----:B------:R-:W-:-:S06]  /*03c0*/  IMAD.HI.U32 R7, R7, R5, R6 ;  /* 0x0000000507077227 */ /* 0x000fcc00078e0006 */
[----:B------:R-:W-:-:S04]  /*03d0*/  IMAD.HI.U32 R6, R7, R4, RZ ;  /* 0x0000000407067227 */ /* 0x000fc800078e00ff */
[----:B------:R-:W-:Y:S02]  /*03e0*/  IMAD.MOV R5, RZ, RZ, -R6 ;  /* 0x000000ffff057224 */ /* 0x000fe400078e0a06 */
[----:B------:R-:W-:Y:S02]  /*03f0*/  IMAD.MOV.U32 R7, RZ, RZ, RZ ;  /* 0x000000ffff077224 */ /* 0x000fe400078e00ff */
[----:B------:R-:W-:-:S05]  /*0400*/  IMAD R4, R5, UR6, R4 ;  /* 0x0000000605047c24 */ /* 0x000fca000f8e0204 */
[----:B------:R-:W-:-:S13]  /*0410*/  ISETP.GE.U32.AND P0, PT, R4, UR6, PT ;  /* 0x0000000604007c0c */ /* 0x000fda000bf06070 */
[----:B------:R-:W-:Y:S02]  /*0420*/  @P0 VIADD R4, R4, -UR6 ;  /* 0x8000000604040c36 */ /* 0x000fe40008000000 */
[----:B------:R-:W-:-:S03]  /*0430*/  @P0 VIADD R6, R6, 0x1 ;  /* 0x0000000106060836 */ /* 0x000fc60000000000 */
[----:B------:R-:W-:-:S13]  /*0440*/  ISETP.GE.U32.AND P1, PT, R4, UR6, PT ;  /* 0x0000000604007c0c */ /* 0x000fda000bf26070 */
[----:B------:R-:W-:Y:S02]  /*0450*/  @P1 IADD3 R6, PT, PT, R6, 0x1, RZ ;  /* 0x0000000106061810 */ /* 0x000fe40007ffe0ff */
[----:B------:R-:W-:Y:S01]  /*0460*/  @!P2 LOP3.LUT R6, RZ, UR6, RZ, 0x33, !PT ;  /* 0x00000006ff06ac12 */ /* 0x000fe2000f8e33ff */
[----:B------:R-:W-:Y:S06]  /*0470*/  BRA `(.L_x_302) ;  /* 0x0000000000107947 */ /* 0x000fec0003800000 */
.L_x_301:
[----:B------:R-:W-:-:S07]  /*0480*/  MOV R6, 0x4a0 ;  /* 0x000004a000067802 */ /* 0x000fce0000000f00 */
[----:B------:R-:W-:Y:S05]  /*0490*/  CALL.REL.NOINC `($__internal_4_$__cuda_sm20_div_s64) ;  /* 0x0000000400407944 */ /* 0x000fea0003c00000 */
[----:B------:R-:W-:Y:S02]  /*04a0*/  IMAD.MOV.U32 R6, RZ, RZ, R2 ;  /* 0x000000ffff067224 */ /* 0x000fe400078e0002 */
[----:B------:R-:W-:-:S07]  /*04b0*/  IMAD.MOV.U32 R7, RZ, RZ, R5 ;  /* 0x000000ffff077224 */ /* 0x000fce00078e0005 */
.L_x_302:
[----:B------:R-:W-:Y:S05]  /*04c0*/  BSYNC.RECONVERGENT B0 ;  /* 0x0000000000007941 */ /* 0x000fea0003800200 */
.L_x_300:
[----:B------:R-:W0:Y:S01]  /*04d0*/  LDC.64 R10, c[0x0][0x390] ;  /* 0x0000e400ff0a7b82 */ /* 0x000e220000000a00 */
[----:B------:R-:W1:Y:S07]  /*04e0*/  LDCU.64 UR4, c[0x0][0x380] ;  /* 0x00007000ff0477ac */ /* 0x000e6e0008000a00 */
[----:B------:R-:W2:Y:S01]  /*04f0*/  LDC.64 R8, c[0x0][0x398] ;  /* 0x0000e600ff087b82 */ /* 0x000ea20000000a00 */
[----:B-1----:R-:W-:-:S04]  /*0500*/  LEA R2, P1, R0, UR4, 0x3 ;  /* 0x0000000400027c11 */ /* 0x002fc8000f8218ff */
[----:B------:R-:W-:Y:S02]  /*0510*/  LEA.HI.X R3, R0, UR5, R3, 0x3, P1 ;  /* 0x0000000500037c11 */ /* 0x000fe400088f1c03 */
[----:B0-----:R-:W-:-:S04]  /*0520*/  LEA R10, P0, R6, R10, 0x3 ;  /* 0x0000000a060a7211 */ /* 0x001fc800078018ff */
[----:B------:R-:W-:Y:S02]  /*0530*/  LEA.HI.X R11, R6, R11, R7, 0x3, P0 ;  /* 0x0000000b060b7211 */ /* 0x000fe400000f1c07 */
[----:B--2---:R-:W-:-:S04]  /*0540*/  LEA R4, P1, R8, R2, 0x3 ;  /* 0x0000000208047211 */ /* 0x004fc800078218ff */
[----:B------:R-:W2:Y:S01]  /*0550*/  LDG.E.64 R10, desc[UR8][R10.64] ;  /* 0x000000080a0a7981 */ /* 0x000ea2000c1e1b00 */
[----:B------:R-:W-:-:S03]  /*0560*/  LEA.HI.X R5, R8, R3, R9, 0x3, P1 ;  /* 0x0000000308057211 */ /* 0x000fc600008f1c09 */
[----:B------:R-:W3:Y:S04]  /*0570*/  LDG.E.64 R8, desc[UR8][R2.64] ;  /* 0x0000000802087981 */ /* 0x000ee8000c1e1b00 */
[----:B------:R-:W2:Y:S02]  /*0580*/  LDG.E.64 R12, desc[UR8][R4.64] ;  /* 0x00000008040c7981 */ /* 0x000ea4000c1e1b00 */
[-C--:B--2---:R-:W-:Y:S02]  /*0590*/  IMAD R13, R13, R10.reuse, RZ ;  /* 0x0000000a0d0d7224 */ /* 0x084fe400078e02ff */
[----:B------:R-:W-:-:S04]  /*05a0*/  IMAD.WIDE.U32 R6, R12, R10, RZ ;  /* 0x0000000a0c067225 */ /* 0x000fc800078e00ff */
[----:B------:R-:W-:-:S04]  /*05b0*/  IMAD R13, R11, R12, R13 ;  /* 0x0000000c0b0d7224 */ /* 0x000fc800078e020d */
[----:B------:R-:W-:-:S04]  /*05c0*/  IMAD.IADD R7, R7, 0x1, R13 ;  /* 0x0000000107077824 */ /* 0x000fc800078e020d */
[----:B------:R-:W-:-:S04]  /*05d0*/  IMAD.WIDE.U32 R12, R7, -0x7829cba9, RZ ;  /* 0x87d63457070c7825 */ /* 0x000fc800078e00ff */
[----:B------:R-:W-:-:S04]  /*05e0*/  IMAD.WIDE.U32 R14, P0, R6, 0x49249246, R12 ;  /* 0x49249246060e7825 */ /* 0x000fc8000780000c */
[----:B------:R-:W-:Y:S01]  /*05f0*/  IMAD.WIDE.U32 R12, R6, -0x7829cba9, RZ ;  /* 0x87d63457060c7825 */ /* 0x000fe200078e00ff */
[----:B------:R-:W-:-:S03]  /*0600*/  IADD3.X R17, PT, PT, RZ, RZ, RZ, P0, !PT ;  /* 0x000000ffff117210 */ /* 0x000fc600007fe4ff */
[----:B------:R-:W-:Y:S01]  /*0610*/  IMAD.MOV.U32 R16, RZ, RZ, R15 ;  /* 0x000000ffff107224 */ /* 0x000fe200078e000f */
[----:B------:R-:W-:-:S05]  /*0620*/  IADD3 RZ, P0, PT, R13, R14, RZ ;  /* 0x0000000e0dff7210 */ /* 0x000fca0007f1e0ff */
        /* <DEDUP_REMOVED lines=11> */
[C---:B---3--:R-:W-:Y:S02]  /*06e0*/  IADD3 R6, P0, PT, R8.reuse, R10, RZ ;  /* 0x0000000a08067210 */ /* 0x048fe40007f1e0ff */
[----:B------:R-:W-:Y:S02]  /*06f0*/  IADD3 R8, P1, P2, R8, 0x1c000001, -R10 ;  /* 0x1c00000108087810 */ /* 0x000fe40007a3e80a */
[----:B------:R-:W-:-:S05]  /*0700*/  IADD3 R11, PT, PT, R11, -R13, R0 ;  /* 0x8000000d0b0b7210 */ /* 0x000fca0007ffe000 */
[C-C-:B------:R-:W-:Y:S01]  /*0710*/  IMAD.X R7, R9.reuse, 0x1, R11.reuse, P0 ;  /* 0x0000000109077824 */ /* 0x140fe200000e060b */
[----:B------:R-:W-:-:S03]  /*0720*/  IADD3.X R9, PT, PT, R9, RZ, ~R11, P1, P2 ;  /* 0x000000ff09097210 */ /* 0x000fc60000fe4c0b */
[----:B------:R-:W-:-:S04]  /*0730*/  IMAD.WIDE.U32 R10, R7, -0x7829cba9, RZ ;  /* 0x87d63457070a7825 */ /* 0x000fc800078e00ff */
[----:B------:R-:W-:-:S04]  /*0740*/  IMAD.WIDE.U32 R14, R9, -0x7829cba9, RZ ;  /* 0x87d63457090e7825 */ /* 0x000fc800078e00ff */
[----:B------:R-:W-:-:S04]  /*0750*/  IMAD.WIDE.U32 R12, P0, R6, 0x49249246, R10 ;  /* 0x49249246060c7825 */ /* 0x000fc8000780000a */
[----:B------:R-:W-:-:S04]  /*0760*/  IMAD.WIDE.U32 R10, R6, -0x7829cba9, RZ ;  /* 0x87d63457060a7825 */ /* 0x000fc800078e00ff */
[----:B------:R-:W-:-:S04]  /*0770*/  IMAD.WIDE.U32 R18, P1, R8, 0x49249246, R14 ;  /* 0x4924924608127825 */ /* 0x000fc8000782000e */
[----:B------:R-:W-:Y:S01]  /*0780*/  IMAD.WIDE.U32 R16, R8, -0x7829cba9, RZ ;  /* 0x87d6345708107825 */ /* 0x000fe200078e00ff */
[----:B------:R-:W-:-:S03]  /*0790*/  MOV R14, R13 ;  /* 0x0000000d000e7202 */ /* 0x000fc60000000f00 */
        /* <DEDUP_REMOVED lines=8> */
[----:B------:R-:W-:Y:S02]  /*0820*/  IADD3 R19, P2, PT, R12, 0x7829cba9, RZ ;  /* 0x7829cba90c137810 */ /* 0x000fe40007f5e0ff */
[----:B------:R-:W-:Y:S02]  /*0830*/  ISETP.LT.AND P1, PT, R7, RZ, PT ;  /* 0x000000ff0700720c */ /* 0x000fe40003f21270 */
        /* <DEDUP_REMOVED lines=11> */
[----:B------:R-:W-:Y:S02]  /*08f0*/  LEA.HI.X.SX32 R10, R14, RZ, 0x5, P0 ;  /* 0x000000ff0e0a7211 */ /* 0x000fe400000f2eff */
[----:B------:R-:W-:Y:S01]  /*0900*/  LEA.HI.X.SX32 R0, R0, RZ, 0x5, P1 ;  /* 0x000000ff00007211 */ /* 0x000fe200008f2eff */
[----:B------:R-:W-:-:S04]  /*0910*/  IMAD.WIDE.U32 R6, R13, -0x1c000001, R6 ;  /* 0xe3ffffff0d067825 */ /* 0x000fc800078e0006 */
[----:B------:R-:W-:Y:S02]  /*0920*/  IMAD R10, R10, -0x1c000001, RZ ;  /* 0xe3ffffff0a0a7824 */ /* 0x000fe400078e02ff */
[----:B------:R-:W-:-:S04]  /*0930*/  IMAD.WIDE.U32 R8, R11, -0x1c000001, R8 ;  /* 0xe3ffffff0b087825 */ /* 0x000fc800078e0008 */
[----:B------:R-:W-:Y:S01]  /*0940*/  IMAD R0, R0, -0x1c000001, RZ ;  /* 0xe3ffffff00007824 */ /* 0x000fe200078e02ff */
[----:B------:R-:W-:-:S04]  /*0950*/  IADD3 R7, PT, PT, R7, -R13, R10 ;  /* 0x8000000d07077210 */ /* 0x000fc80007ffe00a */
[----:B------:R-:W-:Y:S01]  /*0960*/  IADD3 R9, PT, PT, R9, -R11, R0 ;  /* 0x8000000b09097210 */ /* 0x000fe20007ffe000 */
[----:B------:R-:W-:Y:S04]  /*0970*/  STG.E.64 desc[UR8][R2.64], R6 ;  /* 0x0000000602007986 */ /* 0x000fe8000c101b08 */
[----:B------:R-:W-:Y:S01]  /*0980*/  STG.E.64 desc[UR8][R4.64], R8 ;  /* 0x0000000804007986 */ /* 0x000fe2000c101b08 */
[----:B------:R-:W-:Y:S05]  /*0990*/  EXIT ;  /* 0x000000000000794d */ /* 0x000fea0003800000 */
        .weak           $__internal_4_$__cuda_sm20_div_s64
        .type           $__internal_4_$__cuda_sm20_div_s64,@function
        .size           $__internal_4_$__cuda_sm20_div_s64,($__internal_5_$__cuda_sm20_rem_s64 - $__internal_4_$__cuda_sm20_div_s64)
$__internal_4_$__cuda_sm20_div_s64:
[----:B------:R-:W-:Y:S01]  /*09a0*/  UIADD3 UR4, UP1, UPT, URZ, -UR6, URZ ;  /* 0x80000006ff047290 */ /* 0x000fe2000ff3e0ff */
[----:B------:R-:W-:Y:S01]  /*09b0*/  ISETP.GE.AND P3, PT, R2, RZ, PT ;  /* 0x000000ff0200720c */ /* 0x000fe20003f66270 */
[----:B------:R-:W-:Y:S02]  /*09c0*/  UISETP.GE.AND UP0, UPT, UR7, URZ, UPT ;  /* 0x000000ff0700728c */ /* 0x000fe4000bf06270 */
[----:B------:R-:W-:Y:S02]  /*09d0*/  UIADD3.X UR5, UPT, UPT, URZ, ~UR7, URZ, UP1, !UPT ;  /* 0x80000007ff057290 */ /* 0x000fe40008ffe4ff */
[----:B------:R-:W-:Y:S02]  /*09e0*/  USEL UR4, UR4, UR6, !UP0 ;  /* 0x0000000604047287 */ /* 0x000fe4000c000000 */
[----:B------:R-:W-:-:S09]  /*09f0*/  USEL UR5, UR5, UR7, !UP0 ;  /* 0x0000000705057287 */ /* 0x000fd2000c000000 */
[----:B------:R-:W0:Y:S08]  /*0a00*/  I2F.U64.RP R5, UR4 ;  /* 0x0000000400057d12 */ /* 0x000e300008309000 */
[----:B0-----:R-:W0:Y:S02]  /*0a10*/  MUFU.RCP R5, R5 ;  /* 0x0000000500057308 */ /* 0x001e240000001000 */
[----:B0-----:R-:W-:-:S06]  /*0a20*/  VIADD R8, R5, 0x1ffffffe ;  /* 0x1ffffffe05087836 */ /* 0x001fcc0000000000 */
[----:B------:R-:W0:Y:S02]  /*0a30*/  F2I.U64.TRUNC R8, R8 ;  /* 0x0000000800087311 */ /* 0x000e24000020d800 */
[----:B0-----:R-:W-:-:S04]  /*0a40*/  IMAD.WIDE.U32 R10, R8, UR4, RZ ;  /* 0x00000004080a7c25 */ /* 0x001fc8000f8e00ff */
[C---:B------:R-:W-:Y:S01]  /*0a50*/  IMAD R7, R8.reuse, UR5, R11 ;  /* 0x0000000508077c24 */ /* 0x040fe2000f8e020b */
[----:B------:R-:W-:Y:S01]  /*0a60*/  IADD3 R13, P0, PT, RZ, -R10, RZ ;  /* 0x8000000aff0d7210 */ /* 0x000fe20007f1e0ff */
[----:B------:R-:W-:Y:S02]  /*0a70*/  IMAD.MOV.U32 R11, RZ, RZ, R8 ;  /* 0x000000ffff0b7224 */ /* 0x000fe400078e0008 */
[----:B------:R-:W-:Y:S02]  /*0a80*/  IMAD R7, R9, UR4, R7 ;  /* 0x0000000409077c24 */ /* 0x000fe4000f8e0207 */
[----:B------:R-:W-:-:S04]  /*0a90*/  IMAD.HI.U32 R10, R8, R13, RZ ;  /* 0x0000000d080a7227 */ /* 0x000fc800078e00ff */
[----:B------:R-:W-:-:S04]  /*0aa0*/  IMAD.X R7, RZ, RZ, ~R7, P0 ;  /* 0x000000ffff077224 */ /* 0x000fc800000e0e07 */
[----:B------:R-:W-:-:S04]  /*0ab0*/  IMAD.WIDE.U32 R10, P0, R8, R7, R10 ;  /* 0x00000007080a7225 */ /* 0x000fc8000780000a */
[C---:B------:R-:W-:Y:S02]  /*0ac0*/  IMAD R15, R9.reuse, R7, RZ ;  /* 0x00000007090f7224 */ /* 0x040fe400078e02ff */
[----:B------:R-:W-:-:S04]  /*0ad0*/  IMAD.HI.U32 R10, P1, R9, R13, R10 ;  /* 0x0000000d090a7227 */ /* 0x000fc8000782000a */
[----:B------:R-:W-:Y:S01]  /*0ae0*/  IMAD.HI.U32 R5, R9, R7, RZ ;  /* 0x0000000709057227 */ /* 0x000fe200078e00ff */
[----:B------:R-:W-:-:S04]  /*0af0*/  IADD3 R11, P2, PT, R15, R10, RZ ;  /* 0x0000000a0f0b7210 */ /* 0x000fc80007f5e0ff */
[----:B------:R-:W-:Y:S01]  /*0b00*/  IADD3.X R5, PT, PT, R5, R9, RZ, P0, !PT ;  /* 0x0000000905057210 */ /* 0x000fe200007fe4ff */
[----:B------:R-:W-:-:S03]  /*0b10*/  IMAD.WIDE.U32 R8, R11, UR4, RZ ;  /* 0x000000040b087c25 */ /* 0x000fc6000f8e00ff */
[----:B------:R-:W-:Y:S01]  /*0b20*/  IADD3.X R5, PT, PT, RZ, RZ, R5, P2, P1 ;  /* 0x000000ffff057210 */ /* 0x000fe200017e2405 */
[----:B------:R-:W-:Y:S01]  /*0b30*/  IMAD R10, R11, UR5, R9 ;  /* 0x000000050b0a7c24 */ /* 0x000fe2000f8e0209 */
[----:B------:R-:W-:Y:S02]  /*0b40*/  IADD3 R13, P0, PT, RZ, -R8, RZ ;  /* 0x80000008ff0d7210 */ /* 0x000fe40007f1e0ff */
[-C--:B------:R-:W-:Y:S01]  /*0b50*/  IADD3 R9, P4, PT, RZ, -R4.reuse, RZ ;  /* 0x80000004ff097210 */ /* 0x080fe20007f9e0ff */
[----:B------:R-:W-:Y:S02]  /*0b60*/  IMAD R7, R5, UR4, R10 ;  /* 0x0000000405077c24 */ /* 0x000fe4000f8e020a */
[----:B------:R-:W-:Y:S01]  /*0b70*/  IMAD.HI.U32 R10, R11, R13, RZ ;  /* 0x0000000d0b0a7227 */ /* 0x000fe200078e00ff */
[----:B------:R-:W-:-:S03]  /*0b80*/  SEL R12, R9, R4, !P3 ;  /* 0x00000004090c7207 */ /* 0x000fc60005800000 */
[----:B------:R-:W-:Y:S02]  /*0b90*/  IMAD.X R8, RZ, RZ, ~R7, P0 ;  /* 0x000000ffff087224 */ /* 0x000fe400000e0e07 */
[----:B------:R-:W-:Y:S02]  /*0ba0*/  IMAD.X R9, RZ, RZ, ~R2, P4 ;  /* 0x000000ffff097224 */ /* 0x000fe400020e0e02 */
[----:B------:R-:W-:-:S04]  /*0bb0*/  IMAD.WIDE.U32 R10, P0, R11, R8, R10 ;  /* 0x000000080b0a7225 */ /* 0x000fc8000780000a */
[----:B------:R-:W-:-:S04]  /*0bc0*/  IMAD.HI.U32 R7, P1, R5, R13, R10 ;  /* 0x0000000d05077227 */ /* 0x000fc8000782000a */
[CC--:B------:R-:W-:Y:S02]  /*0bd0*/  IMAD R10, R5.reuse, R8.reuse, RZ ;  /* 0x00000008050a7224 */ /* 0x0c0fe400078e02ff */
[----:B------:R-:W-:-:S03]  /*0be0*/  IMAD.HI.U32 R8, R5, R8, RZ ;  /* 0x0000000805087227 */ /* 0x000fc600078e00ff */
[----:B------:R-:W-:Y:S01]  /*0bf0*/  IADD3 R7, P2, PT, R10, R7, RZ ;  /* 0x000000070a077210 */ /* 0x000fe20007f5e0ff */
[----:B------:R-:W-:Y:S01]  /*0c00*/  IMAD.X R5, R8, 0x1, R5, P0 ;  /* 0x0000000108057824 */ /* 0x000fe200000e0605 */
[----:B------:R-:W-:Y:S02]  /*0c10*/  SEL R10, R9, R2, !P3 ;  /* 0x00000002090a7207 */ /* 0x000fe40005800000 */
[----:B------:R-:W-:Y:S01]  /*0c20*/  LOP3.LUT R2, R2, UR7, RZ, 0x3c, !PT ;  /* 0x0000000702027c12 */ /* 0x000fe2000f8e3cff */
[----:B------:R-:W-:Y:S01]  /*0c30*/  IMAD.HI.U32 R4, R7, R12, RZ ;  /* 0x0000000c07047227 */ /* 0x000fe200078e00ff */
[----:B------:R-:W-:-:S03]  /*0c40*/  IADD3.X R9, PT, PT, RZ, RZ, R5, P2, P1 ;  /* 0x000000ffff097210 */ /* 0x000fc600017e2405 */
[----:B------:R-:W-:Y:S02]  /*0c50*/  IMAD.MOV.U32 R5, RZ, RZ, RZ ;  /* 0x000000ffff057224 */ /* 0x000fe400078e00ff */
[-C--:B------:R-:W-:Y:S02]  /*0c60*/  IMAD R11, R9, R10.reuse, RZ ;  /* 0x0000000a090b7224 */ /* 0x080fe400078e02ff */
[----:B------:R-:W-:-:S04]  /*0c70*/  IMAD.WIDE.U32 R4, R7, R10, R4 ;  /* 0x0000000a07047225 */ /* 0x000fc800078e0004 */
[----:B------:R-:W-:-:S04]  /*0c80*/  IMAD.HI.U32 R7, R9, R10, RZ ;  /* 0x0000000a09077227 */ /* 0x000fc800078e00ff */
[----:B------:R-:W-:-:S05]  /*0c90*/  IMAD.HI.U32 R4, P0, R9, R12, R4 ;  /* 0x0000000c09047227 */ /* 0x000fca0007800004 */
[----:B------:R-:W-:Y:S02]  /*0ca0*/  IADD3 R9, P1, PT, R11, R4, RZ ;  /* 0x000000040b097210 */ /* 0x000fe40007f3e0ff */
[----:B------:R-:W-:-:S03]  /*0cb0*/  IADD3.X R7, PT, PT, R7, RZ, RZ, P0, !PT ;  /* 0x000000ff07077210 */ /* 0x000fc600007fe4ff */
[----:B------:R-:W-:-:S04]  /*0cc0*/  IMAD.WIDE.U32 R4, R9, UR4, RZ ;  /* 0x0000000409047c25 */ /* 0x000fc8000f8e00ff */
[----:B------:R-:W-:Y:S01]  /*0cd0*/  IMAD.X R7, RZ, RZ, R7, P1 ;  /* 0x000000ffff077224 */ /* 0x000fe200008e0607 */
[----:B------:R-:W-:Y:S01]  /*0ce0*/  IADD3 R12, P1, PT, -R4, R12, RZ ;  /* 0x0000000c040c7210 */ /* 0x000fe20007f3e1ff */
[C---:B------:R-:W-:Y:S01]  /*0cf0*/  IMAD R8, R9.reuse, UR5, R5 ;  /* 0x0000000509087c24 */ /* 0x040fe2000f8e0205 */
[----:B------:R-:W-:Y:S02]  /*0d00*/  IADD3 R4, P2, PT, R9, 0x1, RZ ;  /* 0x0000000109047810 */ /* 0x000fe40007f5e0ff */
[----:B------:R-:W-:Y:S01]  /*0d10*/  ISETP.GE.U32.AND P0, PT, R12, UR4, PT ;  /* 0x000000040c007c0c */ /* 0x000fe2000bf06070 */
[----:B------:R-:W-:-:S04]  /*0d20*/  IMAD R8, R7, UR4, R8 ;  /* 0x0000000407087c24 */ /* 0x000fc8000f8e0208 */
[----:B------:R-:W-:Y:S01]  /*0d30*/  IMAD.X R11, R10, 0x1, ~R8, P1 ;  /* 0x000000010a0b7824 */ /* 0x000fe200008e0e08 */
[----:B------:R-:W-:Y:S01]  /*0d40*/  IADD3 R5, P1, PT, R12, -UR4, RZ ;  /* 0x800000040c057c10 */ /* 0x000fe2000ff3e0ff */
[----:B------:R-:W-:-:S03]  /*0d50*/  IMAD.X R8, RZ, RZ, R7, P2 ;  /* 0x000000ffff087224 */ /* 0x000fc600010e0607 */
[C---:B------:R-:W-:Y:S02]  /*0d60*/  ISETP.GE.U32.AND.EX P0, PT, R11.reuse, UR5, PT, P0 ;  /* 0x000000050b007c0c */ /* 0x040fe4000bf06100 */
[----:B------:R-:W-:Y:S02]  /*0d70*/  IADD3.X R10, PT, PT, R11, ~UR5, RZ, P1, !PT ;  /* 0x800000050b0a7c10 */ /* 0x000fe40008ffe4ff */
[----:B------:R-:W-:Y:S02]  /*0d80*/  SEL R5, R5, R12, P0 ;  /* 0x0000000c05057207 */ /* 0x000fe40000000000 */
[----:B------:R-:W-:Y:S02]  /*0d90*/  SEL R9, R4, R9, P0 ;  /* 0x0000000904097207 */ /* 0x000fe40000000000 */
[----:B------:R-:W-:Y:S02]  /*0da0*/  SEL R10, R10, R11, P0 ;  /* 0x0000000b0a0a7207 */ /* 0x000fe40000000000 */
[----:B------:R-:W-:-:S02]  /*0db0*/  ISETP.GE.U32.AND P1, PT, R5, UR4, PT ;  /* 0x0000000405007c0c */ /* 0x000fc4000bf26070 */
[----:B------:R-:W-:Y:S02]  /*0dc0*/  SEL R8, R8, R7, P0 ;  /* 0x0000000708087207 */ /* 0x000fe40000000000 */
[----:B------:R-:W-:Y:S02]  /*0dd0*/  IADD3 R4, P2, PT, R9, 0x1, RZ ;  /* 0x0000000109047810 */ /* 0x000fe40007f5e0ff */
[----:B------:R-:W-:Y:S02]  /*0de0*/  ISETP.GE.U32.AND.EX P0, PT, R10, UR5, PT, P1 ;  /* 0x000000050a007c0c */ /* 0x000fe4000bf06110 */
[----:B------:R-:W-:Y:S01]  /*0df0*/  ISETP.GE.AND P1, PT, R2, RZ, PT ;  /* 0x000000ff0200720c */ /* 0x000fe20003f26270 */
[----:B------:R-:W-:Y:S01]  /*0e00*/  IMAD.X R5, RZ, RZ, R8, P2 ;  /* 0x000000ffff057224 */ /* 0x000fe200010e0608 */
[----:B------:R-:W-:-:S04]  /*0e10*/  SEL R4, R4, R9, P0 ;  /* 0x0000000904047207 */ /* 0x000fc80000000000 */
[----:B------:R-:W-:Y:S02]  /*0e20*/  SEL R5, R5, R8, P0 ;  /* 0x0000000805057207 */ /* 0x000fe40000000000 */
[-C--:B------:R-:W-:Y:S02]  /*0e30*/  IADD3 R7, P2, PT, RZ, -R4.reuse, RZ ;  /* 0x80000004ff077210 */ /* 0x080fe40007f5e0ff */
[----:B------:R-:W-:Y:S02]  /*0e40*/  ISETP.NE.U32.AND P0, PT, RZ, UR6, PT ;  /* 0x00000006ff007c0c */ /* 0x000fe4000bf05070 */
[----:B------:R-:W-:Y:S02]  /*0e50*/  IADD3.X R8, PT, PT, RZ, ~R5, RZ, P2, !PT ;  /* 0x80000005ff087210 */ /* 0x000fe400017fe4ff */
[----:B------:R-:W-:Y:S01]  /*0e60*/  SEL R2, R7, R4, !P1 ;  /* 0x0000000407027207 */ /* 0x000fe20004800000 */
[----:B------:R-:W-:Y:S01]  /*0e70*/  IMAD.MOV.U32 R7, RZ, RZ, 0x0 ;  /* 0x00000000ff077424 */ /* 0x000fe200078e00ff */
[----:B------:R-:W-:-:S02]  /*0e80*/  ISETP.NE.AND.EX P0, PT, RZ, UR7, PT, P0 ;  /* 0x00000007ff007c0c */ /* 0x000fc4000bf05300 */
[----:B------:R-:W-:Y:S02]  /*0e90*/  SEL R5, R8, R5, !P1 ;  /* 0x0000000508057207 */ /* 0x000fe40004800000 */
[----:B------:R-:W-:Y:S02]  /*0ea0*/  SEL R2, R2, 0xffffffff, P0 ;  /* 0xffffffff02027807 */ /* 0x000fe40000000000 */
[----:B------:R-:W-:Y:S01]  /*0eb0*/  SEL R5, R5, 0xffffffff, P0 ;  /* 0xffffffff05057807 */ /* 0x000fe20000000000 */
[----:B------:R-:W-:Y:S06]  /*0ec0*/  RET.REL.NODEC R6 `(_Z5naivePxxS_x) ;  /* 0xfffffff0064c7950 */ /* 0x000fec0003c3ffff */
        .weak           $__internal_5_$__cuda_sm20_rem_s64
        .type           $__internal_5_$__cuda_sm20_rem_s64,@function
        .size           $__internal_5_$__cuda_sm20_rem_s64,(.L_x_310 - $__internal_5_$__cuda_sm20_rem_s64)
$__internal_5_$__cuda_sm20_rem_s64:
[----:B------:R-:W0:Y:S02]  /*0ed0*/  LDCU.64 UR6, c[0x0][0x398] ;  /* 0x00007300ff0677ac */ /* 0x000e240008000a00 */
[----:B0-----:R-:W-:Y:S02]  /*0ee0*/  UIADD3 UR4, UP1, UPT, URZ, -UR6, URZ ;  /* 0x80000006ff047290 */ /* 0x001fe4000ff3e0ff */
        /* <DEDUP_REMOVED lines=9> */
[----:B------:R-:W-:Y:S01]  /*0f80*/  IMAD R7, R4, UR5, R7 ;  /* 0x0000000504077c24 */ /* 0x000fe2000f8e0207 */
[----:B------:R-:W-:-:S03]  /*0f90*/  IADD3 R9, P0, PT, RZ, -R6, RZ ;  /* 0x80000006ff097210 */ /* 0x000fc60007f1e0ff */
[----:B------:R-:W-:Y:S02]  /*0fa0*/  IMAD R7, R5, UR4, R7 ;  /* 0x0000000405077c24 */ /* 0x000fe4000f8e0207 */
[----:B------:R-:W-:-:S04]  /*0fb0*/  IMAD.HI.U32 R6, R4, R9, RZ ;  /* 0x0000000904067227 */ /* 0x000fc800078e00ff */
[----:B------:R-:W-:Y:S02]  /*0fc0*/  IMAD.X R11, RZ, RZ, ~R7, P0 ;  /* 0x000000ffff0b7224 */ /* 0x000fe400000e0e07 */
[----:B------:R-:W-:Y:S02]  /*0fd0*/  IMAD.MOV.U32 R7, RZ, RZ, R4 ;  /* 0x000000ffff077224 */ /* 0x000fe400078e0004 */
[-C--:B------:R-:W-:Y:S02]  /*0fe0*/  IMAD R13, R5, R11.reuse, RZ ;  /* 0x0000000b050d7224 */ /* 0x080fe400078e02ff */
[----:B------:R-:W-:-:S04]  /*0ff0*/  IMAD.WIDE.U32 R6, P0, R4, R11, R6 ;  /* 0x0000000b04067225 */ /* 0x000fc80007800006 */
[----:B------:R-:W-:-:S04]  /*1000*/  IMAD.HI.U32 R3, R5, R11, RZ ;  /* 0x0000000b05037227 */ /* 0x000fc800078e00ff */
[----:B------:R-:W-:Y:S01]  /*1010*/  IMAD.HI.U32 R6, P1, R5, R9, R6 ;  /* 0x0000000905067227 */ /* 0x000fe20007820006 */
[----:B------:R-:W-:-:S04]  /*1020*/  IADD3.X R3, PT, PT, R3, R5, RZ, P0, !PT ;  /* 0x0000000503037210 */ /* 0x000fc800007fe4ff */
[----:B------:R-:W-:-:S04]  /*1030*/  IADD3 R7, P2, PT, R13, R6, RZ ;  /* 0x000000060d077210 */ /* 0x000fc80007f5e0ff */
[----:B------:R-:W-:Y:S01]  /*1040*/  IADD3.X R3, PT, PT, RZ, RZ, R3, P2, P1 ;  /* 0x000000ffff037210 */ /* 0x000fe200017e2403 */
[----:B------:R-:W-:-:S04]  /*1050*/  IMAD.WIDE.U32 R4, R7, UR4, RZ ;  /* 0x0000000407047c25 */ /* 0x000fc8000f8e00ff */
[----:B------:R-:W-:Y:S01]  /*1060*/  IMAD R6, R7, UR5, R5 ;  /* 0x0000000507067c24 */ /* 0x000fe2000f8e0205 */
[----:B------:R-:W-:-:S03]  /*1070*/  IADD3 R5, P0, PT, RZ, -R4, RZ ;  /* 0x80000004ff057210 */ /* 0x000fc60007f1e0ff */
[----:B------:R-:W-:Y:S02]  /*1080*/  IMAD R4, R3, UR4, R6 ;  /* 0x0000000403047c24 */ /* 0x000fe4000f8e0206 */
[----:B------:R-:W-:-:S04]  /*1090*/  IMAD.HI.U32 R6, R7, R5, RZ ;  /* 0x0000000507067227 */ /* 0x000fc800078e00ff */
[----:B------:R-:W-:-:S04]  /*10a0*/  IMAD.X R4, RZ, RZ, ~R4, P0 ;  /* 0x000000ffff047224 */ /* 0x000fc800000e0e04 */
[----:B------:R-:W-:-:S04]  /*10b0*/  IMAD.WIDE.U32 R6, P0, R7, R4, R6 ;  /* 0x0000000407067225 */ /* 0x000fc80007800006 */
[C---:B------:R-:W-:Y:S02]  /*10c0*/  IMAD R8, R3.reuse, R4, RZ ;  /* 0x0000000403087224 */ /* 0x040fe400078e02ff */
[----:B------:R-:W-:-:S04]  /*10d0*/  IMAD.HI.U32 R7, P1, R3, R5, R6 ;  /* 0x0000000503077227 */ /* 0x000fc80007820006 */
[----:B------:R-:W-:Y:S01]  /*10e0*/  IMAD.HI.U32 R6, R3, R4, RZ ;  /* 0x0000000403067227 */ /* 0x000fe200078e00ff */
[----:B------:R-:W-:-:S03]  /*10f0*/  IADD3 R7, P2, PT, R8, R7, RZ ;  /* 0x0000000708077210 */ /* 0x000fc60007f5e0ff */
[----:B------:R-:W-:Y:S02]  /*1100*/  IMAD.X R3, R6, 0x1, R3, P0 ;  /* 0x0000000106037824 */ /* 0x000fe400000e0603 */
[----:B------:R-:W-:-:S03]  /*1110*/  IMAD.HI.U32 R4, R7, R0, RZ ;  /* 0x0000000007047227 */ /* 0x000fc600078e00ff */
[----:B------:R-:W-:Y:S01]  /*1120*/  IADD3.X R3, PT, PT, RZ, RZ, R3, P2, P1 ;  /* 0x000000ffff037210 */ /* 0x000fe200017e2403 */
[----:B------:R-:W-:Y:S02]  /*1130*/  IMAD.MOV.U32 R5, RZ, RZ, RZ ;  /* 0x000000ffff057224 */ /* 0x000fe400078e00ff */
[----:B------:R-:W-:-:S04]  /*1140*/  IMAD.WIDE.U32 R4, RZ, R7, R4 ;  /* 0x00000007ff047225 */ /* 0x000fc800078e0004 */
[----:B------:R-:W-:-:S05]  /*1150*/  IMAD.HI.U32 R3, P0, R3, R0, R4 ;  /* 0x0000000003037227 */ /* 0x000fca0007800004 */
[----:B------:R-:W-:Y:S01]  /*1160*/  IADD3 R7, P1, PT, RZ, R3, RZ ;  /* 0x00000003ff077210 */ /* 0x000fe20007f3e0ff */
[----:B------:R-:W-:-:S04]  /*1170*/  IMAD.X R3, RZ, RZ, RZ, P0 ;  /* 0x000000ffff037224 */ /* 0x000fc800000e06ff */
[----:B------:R-:W-:Y:S01]  /*1180*/  IMAD.WIDE.U32 R4, R7, UR4, RZ ;  /* 0x0000000407047c25 */ /* 0x000fe2000f8e00ff */
[----:B------:R-:W-:-:S03]  /*1190*/  IADD3.X R3, PT, PT, RZ, R3, RZ, P1, !PT ;  /* 0x00000003ff037210 */ /* 0x000fc60000ffe4ff */
[----:B------:R-:W-:Y:S01]  /*11a0*/  IMAD R6, R7, UR5, R5 ;  /* 0x0000000507067c24 */ /* 0x000fe2000f8e0205 */
[----:B------:R-:W-:-:S03]  /*11b0*/  IADD3 R8, P1, PT, -R4, R0, RZ ;  /* 0x0000000004087210 */ /* 0x000fc60007f3e1ff */
[----:B------:R-:W-:Y:S01]  /*11c0*/  IMAD R3, R3, UR4, R6 ;  /* 0x0000000403037c24 */ /* 0x000fe2000f8e0206 */
[----:B------:R-:W-:-:S03]  /*11d0*/  ISETP.GE.U32.AND P0, PT, R8, UR4, PT ;  /* 0x0000000408007c0c */ /* 0x000fc6000bf06070 */
[----:B------:R-:W-:Y:S01]  /*11e0*/  IMAD.X R5, RZ, RZ, ~R3, P1 ;  /* 0x000000ffff057224 */ /* 0x000fe200008e0e03 */
[----:B------:R-:W-:-:S04]  /*11f0*/  IADD3 R3, P1, PT, R8, -UR4, RZ ;  /* 0x8000000408037c10 */ /* 0x000fc8000ff3e0ff */
[C---:B------:R-:W-:Y:S02]  /*1200*/  ISETP.GE.U32.AND.EX P0, PT, R5.reuse, UR5, PT, P0 ;  /* 0x0000000505007c0c */ /* 0x040fe4000bf06100 */
[----:B------:R-:W-:Y:S02]  /*1210*/  IADD3.X R4, PT, PT, R5, ~UR5, RZ, P1, !PT ;  /* 0x8000000505047c10 */ /* 0x000fe40008ffe4ff */
[----:B------:R-:W-:Y:S02]  /*1220*/  SEL R3, R3, R8, P0 ;  /* 0x0000000803037207 */ /* 0x000fe40000000000 */
[----:B------:R-:W-:Y:S02]  /*1230*/  SEL R4, R4, R5, P0 ;  /* 0x0000000504047207 */ /* 0x000fe40000000000 */
[C---:B------:R-:W-:Y:S02]  /*1240*/  ISETP.GE.U32.AND P0, PT, R3.reuse, UR4, PT ;  /* 0x0000000403007c0c */ /* 0x040fe4000bf06070 */
[----:B------:R-:W-:-:S02]  /*1250*/  IADD3 R6, P2, PT, R3, -UR4, RZ ;  /* 0x8000000403067c10 */ /* 0x000fc4000ff5e0ff */
[C---:B------:R-:W-:Y:S02]  /*1260*/  ISETP.GE.U32.AND.EX P0, PT, R4.reuse, UR5, PT, P0 ;  /* 0x0000000504007c0c */ /* 0x040fe4000bf06100 */
[----:B------:R-:W-:Y:S02]  /*1270*/  ISETP.NE.U32.AND P1, PT, RZ, UR6, PT ;  /* 0x00000006ff007c0c */ /* 0x000fe4000bf25070 */
[----:B------:R-:W-:Y:S02]  /*1280*/  IADD3.X R7, PT, PT, R4, ~UR5, RZ, P2, !PT ;  /* 0x8000000504077c10 */ /* 0x000fe400097fe4ff */
[----:B------:R-:W-:Y:S01]  /*1290*/  SEL R6, R6, R3, P0 ;  /* 0x0000000306067207 */ /* 0x000fe20000000000 */
[----:B------:R-:W-:Y:S01]  /*12a0*/  IMAD.MOV.U32 R3, RZ, RZ, 0x0 ;  /* 0x00000000ff037424 */ /* 0x000fe200078e00ff */
[----:B------:R-:W-:Y:S02]  /*12b0*/  ISETP.NE.AND.EX P1, PT, RZ, UR7, PT, P1 ;  /* 0x00000007ff007c0c */ /* 0x000fe4000bf25310 */
[----:B------:R-:W-:-:S02]  /*12c0*/  SEL R7, R7, R4, P0 ;  /* 0x0000000407077207 */ /* 0x000fc40000000000 */
[----:B------:R-:W-:Y:S02]  /*12d0*/  SEL R6, R6, 0xffffffff, P1 ;  /* 0xffffffff06067807 */ /* 0x000fe40000800000 */
[----:B------:R-:W-:Y:S01]  /*12e0*/  SEL R7, R7, 0xffffffff, P1 ;  /* 0xffffffff07077807 */ /* 0x000fe20000800000 */
[----:B------:R-:W-:Y:S06]  /*12f0*/  RET.REL.NODEC R2 `(_Z5naivePxxS_x) ;  /* 0xffffffec02407950 */ /* 0x000fec0003c3ffff */
.L_x_303:
        /* <DEDUP_REMOVED lines=16> */
.L_x_310:


//--------------------- .text._Z9rearrangePxP9longlong2x --------------------------
	.section	.text._Z9rearrangePxP9longlong2x,"ax",@progbits
	.align	128
        .global         _Z9rearrangePxP9longlong2x
        .type           _Z9rearrangePxP9longlong2x,@function
        .size           _Z9rearrangePxP9longlong2x,(.L_x_322 - _Z9rearrangePxP9longlong2x)
        .other          _Z9rearrangePxP9longlong2x,@"STO_CUDA_ENTRY STV_DEFAULT"
_Z9rearrangePxP9longlong2x:
.text._Z9rearrangePxP9longlong2x:
[----:B------:R-:W-:Y:S01]  /*0000*/  LDC R1, c[0x0][0x37c] ;  /* 0x0000df00ff017b82 */ /* 0x000fe20000000800 */
[----:B------:R-:W0:Y:S07]  /*0010*/  S2R R3, SR_TID.X ;  /* 0x0000000000037919 */ /* 0x000e2e0000002100 */
[----:B------:R-:W0:Y:S01]  /*0020*/  S2UR UR4, SR_CTAID.X ;  /* 0x00000000000479c3 */ /* 0x000e220000002500 */
[----:B------:R-:W1:Y:S07]  /*0030*/  LDCU.64 UR6, c[0x0][0x390] ;  /* 0x00007200ff0677ac */ /* 0x000e6e0008000a00 */
[----:B------:R-:W0:Y:S02]  /*0040*/  LDC R0, c[0x0][0x360] ;  /* 0x0000d800ff007b82 */ /* 0x000e240000000800 */
[----:B0-----:R-:W-:-:S05]  /*0050*/  IMAD R0, R0, UR4, R3 ;  /* 0x0000000400007c24 */ /* 0x001fca000f8e0203 */
[----:B-1----:R-:W-:-:S04]  /*0060*/  ISETP.GE.U32.AND P0, PT, R0, UR6, PT ;  /* 0x0000000600007c0c */ /* 0x002fc8000bf06070 */
[----:B------:R-:W-:-:S13]  /*0070*/  ISETP.GE.AND.EX P0, PT, RZ, UR7, PT, P0 ;  /* 0x00000007ff007c0c */ /* 0x000fda000bf06300 */
[----:B------:R-:W-:Y:S05]  /*0080*/  @P0 EXIT ;  /* 0x000000000000094d */ /* 0x000fea0003800000 */
[----:B------:R-:W0:Y:S01]  /*0090*/  LDCU.128 UR8, c[0x0][0x380] ;  /* 0x00007000ff0877ac */ /* 0x000e220008000c00 */
[----:B------:R-:W1:Y:S01]  /*00a0*/  LDCU.64 UR4, c[0x0][0x358] ;  /* 0x00006b00ff0477ac */ /* 0x000e620008000a00 */
[----:B0-----:R-:W-:-:S04]  /*00b0*/  LEA R10, P0, R0, UR10, 0x4 ;  /* 0x0000000a000a7c11 */ /* 0x001fc8000f8020ff */
[----:B------:R-:W-:-:S05]  /*00c0*/  LEA.HI.X R11, R0, UR11, RZ, 0x4, P0 ;  /* 0x0000000b000b7c11 */ /* 0x000fca00080f24ff */
[----:B-1----:R-:W2:Y:S02]  /*00d0*/  LDG.E.128 R4, desc[UR4][R10.64] ;  /* 0x000000040a047981 */ /* 0x002ea4000c1e1d00 */
[----:B--2---:R-:W-:Y:S02]  /*00e0*/  LEA R8, P1, R6, UR8, 0x3 ;  /* 0x0000000806087c11 */ /* 0x004fe4000f8218ff */
[----:B------:R-:W-:Y:S02]  /*00f0*/  LEA R2, P0, R4, UR8, 0x3 ;  /* 0x0000000804027c11 */ /* 0x000fe4000f8018ff */
[----:B------:R-:W-:Y:S02]  /*0100*/  LEA.HI.X R9, R6, UR9, R7, 0x3, P1 ;  /* 0x0000000906097c11 */ /* 0x000fe400088f1c07 */
[----:B------:R-:W-:-:S03]  /*0110*/  LEA.HI.X R3, R4, UR9, R5, 0x3, P0 ;  /* 0x0000000904037c11 */ /* 0x000fc600080f1c05 */
[----:B------:R-:W2:Y:S04]  /*0120*/  LDG.E.64 R6, desc[UR4][R8.64] ;  /* 0x0000000408067981 */ /* 0x000ea8000c1e1b00 */
[----:B------:R-:W3:Y:S04]  /*0130*/  LDG.E.64 R4, desc[UR4][R2.64] ;  /* 0x0000000402047981 */ /* 0x000ee8000c1e1b00 */
[----:B--2---:R-:W-:Y:S04]  /*0140*/  STG.E.64 desc[UR4][R2.64], R6 ;  /* 0x0000000602007986 */ /* 0x004fe8000c101b04 */
[----:B---3--:R-:W-:Y:S01]  /*0150*/  STG.E.64 desc[UR4][R8.64], R4 ;  /* 0x0000000408007986 */ /* 0x008fe2000c101b04 */
[----:B------:R-:W-:Y:S05]  /*0160*/  EXIT ;  /* 0x000000000000794d */ /* 0x000fea0003800000 */
.L_x_304:
        /* <DEDUP_REMOVED lines=9> */
.L_x_322:


//--------------------- .nv.shared._Z15SSIP_NTT_stage2PxS_S_jjjj --------------------------
	.section	.nv.shared._Z15SSIP_NTT_stage2PxS_S_jjjj,"aw",@nobits
	.sectionflags	@""
	.align	16
	.zero		1024


//--------------------- .nv.shared.reserved.0     --------------------------
	.section	.nv.shared.reserved.0,"aw",@nobits
	.weak		__nv_reservedSMEM_offset_0_alias
	.size		__nv_reservedSMEM_offset_0_alias, 0, 64
	.other		__nv_reservedSMEM_offset_0_alias,@"STO_CUDA_RESERVED_SHARED STV_DEFAULT"
__nv_reservedSMEM_offset_0_alias:
	.zero		0
	.zero		64


//--------------------- .nv.shared._Z15SSIP_NTT_stage1PxS_S_jjjj --------------------------
	.section	.nv.shared._Z15SSIP_NTT_stage1PxS_S_jjjj,"aw",@nobits
	.sectionflags	@""
	.align	16
	.zero		1024


//--------------------- .nv.shared._Z28improve_reduce_bank_conflictPxS_S_S_jjjjj --------------------------
	.section	.nv.shared._Z28improve_reduce_bank_conflictPxS_S_S_jjjjj,"aw",@nobits
	.sectionflags	@""
	.align	16
	.zero		1024


//--------------------- .nv.shared._Z38improve_group_coalesced_read_and_writePxS_S_S_jjjjj --------------------------
	.section	.nv.shared._Z38improve_group_coalesced_read_and_writePxS_S_S_jjjjj,"aw",@nobits
	.sectionflags	@""
	.align	16
	.zero		1024


//--------------------- .nv.shared._Z28improve_group_coalesced_readPxS_S_S_jjjjj --------------------------
	.section	.nv.shared._Z28improve_group_coalesced_readPxS_S_S_jjjjj,"aw",@nobits
	.sectionflags	@""
	.align	16
	.zero		1024


//--------------------- .nv.shared._Z15improve_groupedPxS_S_S_jjjjj --------------------------
	.section	.nv.shared._Z15improve_groupedPxS_S_S_jjjjj,"aw",@nobits
	.sectionflags	@""
	.align	16
	.zero		1024


//--------------------- .nv.shared._Z23FIELD_radix_fft_revisedPxS_S_S_jjjj --------------------------
	.section	.nv.shared._Z23FIELD_radix_fft_revisedPxS_S_S_jjjj,"aw",@nobits
	.sectionflags	@""
	.align	16
	.zero		1024


//--------------------- .nv.shared._Z15FIELD_radix_fftPxS_S_S_jjjj --------------------------
	.section	.nv.shared._Z15FIELD_radix_fftPxS_S_S_jjjj,"aw",@nobits
	.sectionflags	@""
	.align	16
	.zero		1024


//--------------------- .nv.shared._Z13naive_no_swapPxS_xS_j --------------------------
	.section	.nv.shared._Z13naive_no_swapPxS_xS_j,"aw",@nobits
	.sectionflags	@""
	.align	16
	.zero		1024


//--------------------- .nv.shared._Z4GZKPPxiS_iiii --------------------------
	.section	.nv.shared._Z4GZKPPxiS_iiii,"aw",@nobits
	.sectionflags	@""
	.align	16
	.zero		1024


//--------------------- .nv.shared._Z5naivePxxS_x --------------------------
	.section	.nv.shared._Z5naivePxxS_x,"aw",@nobits
	.sectionflags	@""
	.align	16
	.zero		1024


//--------------------- .nv.shared._Z9rearrangePxP9longlong2x --------------------------
	.section	.nv.shared._Z9rearrangePxP9longlong2x,"aw",@nobits
	.sectionflags	@""
	.align	16
	.zero		1024


//--------------------- .nv.constant0._Z15SSIP_NTT_stage2PxS_S_jjjj --------------------------
	.section	.nv.constant0._Z15SSIP_NTT_stage2PxS_S_jjjj,"a",@progbits
	.sectionflags	@""
	.align	4
.nv.constant0._Z15SSIP_NTT_stage2PxS_S_jjjj:
	.zero		936


//--------------------- .nv.constant0._Z15SSIP_NTT_stage1PxS_S_jjjj --------------------------
	.section	.nv.constant0._Z15SSIP_NTT_stage1PxS_S_jjjj,"a",@progbits
	.sectionflags	@""
	.align	4
.nv.constant0._Z15SSIP_NTT_stage1PxS_S_jjjj:
	.zero		936


//--------------------- .nv.constant0._Z28improve_reduce_bank_conflictPxS_S_S_jjjjj --------------------------
	.section	.nv.constant0._Z28improve_reduce_bank_conflictPxS_S_S_jjjjj,"a",@progbits
	.sectionflags	@""
	.align	4
.nv.constant0._Z28improve_reduce_bank_conflictPxS_S_S_jjjjj:
	.zero		948


//--------------------- .nv.constant0._Z38improve_group_coalesced_read_and_writePxS_S_S_jjjjj --------------------------
	.section	.nv.constant0._Z38improve_group_coalesced_read_and_writePxS_S_S_jjjjj,"a",@progbits
	.sectionflags	@""
	.align	4
.nv.constant0._Z38improve_group_coalesced_read_and_writePxS_S_S_jjjjj:
	.zero		948


//--------------------- .nv.constant0._Z28improve_group_coalesced_readPxS_S_S_jjjjj --------------------------
	.section	.nv.constant0._Z28improve_group_coalesced_readPxS_S_S_jjjjj,"a",@progbits
	.sectionflags	@""
	.align	4
.nv.constant0._Z28improve_group_coalesced_readPxS_S_S_jjjjj:
	.zero		948


//--------------------- .nv.constant0._Z15improve_groupedPxS_S_S_jjjjj --------------------------
	.section	.nv.constant0._Z15improve_groupedPxS_S_S_jjjjj,"a",@progbits
	.sectionflags	@""
	.align	4
.nv.constant0._Z15improve_groupedPxS_S_S_jjjjj:
	.zero		948


//--------------------- .nv.constant0._Z23FIELD_radix_fft_revisedPxS_S_S_jjjj --------------------------
	.section	.nv.constant0._Z23FIELD_radix_fft_revisedPxS_S_S_jjjj,"a",@progbits
	.sectionflags	@""
	.align	4
.nv.constant0._Z23FIELD_radix_fft_revisedPxS_S_S_jjjj:
	.zero		944


//--------------------- .nv.constant0._Z15FIELD_radix_fftPxS_S_S_jjjj --------------------------
	.section	.nv.constant0._Z15FIELD_radix_fftPxS_S_S_jjjj,"a",@progbits
	.sectionflags	@""
	.align	4
.nv.constant0._Z15FIELD_radix_fftPxS_S_S_jjjj:
	.zero		944


//--------------------- .nv.constant0._Z13naive_no_swapPxS_xS_j --------------------------
	.section	.nv.constant0._Z13naive_no_swapPxS_xS_j,"a",@progbits
	.sectionflags	@""
	.align	4
.nv.constant0._Z13naive_no_swapPxS_xS_j:
	.zero		932


//--------------------- .nv.constant0._Z4GZKPPxiS_iiii --------------------------
	.section	.nv.constant0._Z4GZKPPxiS_iiii,"a",@progbits
	.sectionflags	@""
	.align	4
.nv.constant0._Z4GZKPPxiS_iiii:
	.zero		936


//--------------------- .nv.constant0._Z5naivePxxS_x --------------------------
	.section	.nv.constant0._Z5naivePxxS_x,"a",@progbits
	.sectionflags	@""
	.align	4
.nv.constant0._Z5naivePxxS_x:
	.zero		928


//--------------------- .nv.constant0._Z9rearrangePxP9longlong2x --------------------------
	.section	.nv.constant0._Z9rearrangePxP9longlong2x,"a",@progbits
	.sectionflags	@""
	.align	4
.nv.constant0._Z9rearrangePxP9longlong2x:
	.zero		920


//--------------------- SYMBOLS --------------------------

	.type		.nv.reservedSmem.offset0,@object
	.size		.nv.reservedSmem.offset0,0x4
	.type		.nv.reservedSmem.cap,@object
	.size		.nv.reservedSmem.cap,0x4
